	.target	sm_80

	.elftype	@"ET_EXEC"


//--------------------- .note.nv.tkinfo           --------------------------
	.section	.note.nv.tkinfo,"",@"SHT_NOTE"
	.sectionflags	@"SHF_NOTE_NV_TKINFO"
	.tkinfo
        /*0018*/ 	.word	0x00000002
        /*0030*/ 	.string	""
        /*0030*/ 	.string	"ptxas"
        /*0030*/ 	.string	"Cuda compilation tools, release 13.0, V13.0.88"
        /*0030*/ 	.string	"Build cuda_13.0.r13.0/compiler.36424714_0"
        /*0030*/ 	.string	"-v  -suppress-debug-info  -lineinfo  -arch sm_80 "



//--------------------- .note.nv.cuinfo           --------------------------
	.section	.note.nv.cuinfo,"",@"SHT_NOTE"
	.sectionflags	@"SHF_NOTE_NV_CUINFO"
        /*0018*/ 	.short	0x0002
        /*001a*/ 	.short	0x0050
        /*001c*/ 	.short	0x0082
	.zero		2


//--------------------- .nv.info                  --------------------------
	.section	.nv.info,"",@"SHT_CUDA_INFO"
	.align	4


	//----- nvinfo : EIATTR_REGCOUNT
	.align		4
        /*0000*/ 	.byte	0x04, 0x2f
        /*0002*/ 	.short	(.L_1 - .L_0)
	.align		4
.L_0:
        /*0004*/ 	.word	index@(matmul_kernel)
        /*0008*/ 	.word	0x00000020


	//----- nvinfo : EIATTR_FRAME_SIZE
	.align		4
.L_1:
        /*000c*/ 	.byte	0x04, 0x11
        /*000e*/ 	.short	(.L_3 - .L_2)
	.align		4
.L_2:
        /*0010*/ 	.word	index@(matmul_kernel)
        /*0014*/ 	.word	0x000051e0


	//----- nvinfo : EIATTR_MIN_STACK_SIZE
	.align		4
.L_3:
        /*0018*/ 	.byte	0x04, 0x12
        /*001a*/ 	.short	(.L_5 - .L_4)
	.align		4
.L_4:
        /*001c*/ 	.word	index@(matmul_kernel)
        /*0020*/ 	.word	0x000051e0
.L_5:


//--------------------- .nv.info.matmul_kernel    --------------------------
	.section	.nv.info.matmul_kernel,"",@"SHT_CUDA_INFO"
	.sectionflags	@""
	.align	4


	//----- nvinfo : EIATTR_CUDA_API_VERSION
	.align		4
        /*0000*/ 	.byte	0x04, 0x37
        /*0002*/ 	.short	(.L_7 - .L_6)
.L_6:
        /*0004*/ 	.word	0x00000082


	//----- nvinfo : EIATTR_SW2861232_WAR
	.align		4
.L_7:
        /*0008*/ 	.byte	0x01, 0x35
	.zero		2


	//----- nvinfo : EIATTR_PARAM_CBANK
	.align		4
        /*000c*/ 	.byte	0x04, 0x0a
        /*000e*/ 	.short	(.L_9 - .L_8)
	.align		4
.L_8:
        /*0010*/ 	.word	index@(.nv.constant0.matmul_kernel)
        /*0014*/ 	.short	0x0160
        /*0016*/ 	.short	0x0050


	//----- nvinfo : EIATTR_CBANK_PARAM_SIZE
	.align		4
.L_9:
        /*0018*/ 	.byte	0x03, 0x19
        /*001a*/ 	.short	0x0050


	//----- nvinfo : EIATTR_KPARAM_INFO
	.align		4
        /*001c*/ 	.byte	0x04, 0x17
        /*001e*/ 	.short	(.L_11 - .L_10)
.L_10:
        /*0020*/ 	.word	0x00000000
        /*0024*/ 	.short	0x000d
        /*0026*/ 	.short	0x0048
        /*0028*/ 	.byte	0x00, 0xf4, 0x21, 0x00


	//----- nvinfo : EIATTR_KPARAM_INFO
	.align		4
.L_11:
        /*002c*/ 	.byte	0x04, 0x17
        /*002e*/ 	.short	(.L_13 - .L_12)
.L_12:
        /*0030*/ 	.word	0x00000000
        /*0034*/ 	.short	0x000c
        /*0036*/ 	.short	0x0040
        /*0038*/ 	.byte	0x00, 0xf4, 0x21, 0x00


	//----- nvinfo : EIATTR_KPARAM_INFO
	.align		4
.L_13:
        /*003c*/ 	.byte	0x04, 0x17
        /*003e*/ 	.short	(.L_15 - .L_14)
.L_14:
        /*0040*/ 	.word	0x00000000
        /*0044*/ 	.short	0x000b
        /*0046*/ 	.short	0x0038
        /*0048*/ 	.byte	0x00, 0xf0, 0x11, 0x00


	//----- nvinfo : EIATTR_KPARAM_INFO
	.align		4
.L_15:
        /*004c*/ 	.byte	0x04, 0x17
        /*004e*/ 	.short	(.L_17 - .L_16)
.L_16:
        /*0050*/ 	.word	0x00000000
        /*0054*/ 	.short	0x000a
        /*0056*/ 	.short	0x0034
        /*0058*/ 	.byte	0x00, 0xf0, 0x11, 0x00


	//----- nvinfo : EIATTR_KPARAM_INFO
	.align		4
.L_17:
        /*005c*/ 	.byte	0x04, 0x17
        /*005e*/ 	.short	(.L_19 - .L_18)
.L_18:
        /*0060*/ 	.word	0x00000000
        /*0064*/ 	.short	0x0009
        /*0066*/ 	.short	0x0030
        /*0068*/ 	.byte	0x00, 0xf0, 0x11, 0x00


	//----- nvinfo : EIATTR_KPARAM_INFO
	.align		4
.L_19:
        /*006c*/ 	.byte	0x04, 0x17
        /*006e*/ 	.short	(.L_21 - .L_20)
.L_20:
        /*0070*/ 	.word	0x00000000
        /*0074*/ 	.short	0x0008
        /*0076*/ 	.short	0x002c
        /*0078*/ 	.byte	0x00, 0xf0, 0x11, 0x00


	//----- nvinfo : EIATTR_KPARAM_INFO
	.align		4
.L_21:
        /*007c*/ 	.byte	0x04, 0x17
        /*007e*/ 	.short	(.L_23 - .L_22)
.L_22:
        /*0080*/ 	.word	0x00000000
        /*0084*/ 	.short	0x0007
        /*0086*/ 	.short	0x0028
        /*0088*/ 	.byte	0x00, 0xf0, 0x11, 0x00


	//----- nvinfo : EIATTR_KPARAM_INFO
	.align		4
.L_23:
        /*008c*/ 	.byte	0x04, 0x17
        /*008e*/ 	.short	(.L_25 - .L_24)
.L_24:
        /*0090*/ 	.word	0x00000000
        /*0094*/ 	.short	0x0006
        /*0096*/ 	.short	0x0024
        /*0098*/ 	.byte	0x00, 0xf0, 0x11, 0x00


	//----- nvinfo : EIATTR_KPARAM_INFO
	.align		4
.L_25:
        /*009c*/ 	.byte	0x04, 0x17
        /*009e*/ 	.short	(.L_27 - .L_26)
.L_26:
        /*00a0*/ 	.word	0x00000000
        /*00a4*/ 	.short	0x0005
        /*00a6*/ 	.short	0x0020
        /*00a8*/ 	.byte	0x00, 0xf0, 0x11, 0x00


	//----- nvinfo : EIATTR_KPARAM_INFO
	.align		4
.L_27:
        /*00ac*/ 	.byte	0x04, 0x17
        /*00ae*/ 	.short	(.L_29 - .L_28)
.L_28:
        /*00b0*/ 	.word	0x00000000
        /*00b4*/ 	.short	0x0004
        /*00b6*/ 	.short	0x001c
        /*00b8*/ 	.byte	0x00, 0xf0, 0x11, 0x00


	//----- nvinfo : EIATTR_KPARAM_INFO
	.align		4
.L_29:
        /*00bc*/ 	.byte	0x04, 0x17
        /*00be*/ 	.short	(.L_31 - .L_30)
.L_30:
        /*00c0*/ 	.word	0x00000000
        /*00c4*/ 	.short	0x0003
        /*00c6*/ 	.short	0x0018
        /*00c8*/ 	.byte	0x00, 0xf0, 0x11, 0x00


	//----- nvinfo : EIATTR_KPARAM_INFO
	.align		4
.L_31:
        /*00cc*/ 	.byte	0x04, 0x17
        /*00ce*/ 	.short	(.L_33 - .L_32)
.L_32:
        /*00d0*/ 	.word	0x00000000
        /*00d4*/ 	.short	0x0002
        /*00d6*/ 	.short	0x0010
        /*00d8*/ 	.byte	0x00, 0xf4, 0x21, 0x00


	//----- nvinfo : EIATTR_KPARAM_INFO
	.align		4
.L_33:
        /*00dc*/ 	.byte	0x04, 0x17
        /*00de*/ 	.short	(.L_35 - .L_34)
.L_34:
        /*00e0*/ 	.word	0x00000000
        /*00e4*/ 	.short	0x0001
        /*00e6*/ 	.short	0x0008
        /*00e8*/ 	.byte	0x00, 0xf4, 0x21, 0x00


	//----- nvinfo : EIATTR_KPARAM_INFO
	.align		4
.L_35:
        /*00ec*/ 	.byte	0x04, 0x17
        /*00ee*/ 	.short	(.L_37 - .L_36)
.L_36:
        /*00f0*/ 	.word	0x00000000
        /*00f4*/ 	.short	0x0000
        /*00f6*/ 	.short	0x0000
        /*00f8*/ 	.byte	0x00, 0xf4, 0x21, 0x00


	//----- nvinfo : EIATTR_MAXREG_COUNT
	.align		4
.L_37:
        /*00fc*/ 	.byte	0x03, 0x1b
        /*00fe*/ 	.short	0x0080


	//----- nvinfo : EIATTR_NUM_BARRIERS
	.align		4
        /*0100*/ 	.byte	0x02, 0x4c
        /*0102*/ 	.byte	0x01
	.zero		1


	//----- nvinfo : EIATTR_ANNOTATIONS
	.align		4
        /*0104*/ 	.byte	0x04, 0x55
        /*0106*/ 	.short	(.L_39 - .L_38)


	//   ....[0]....
.L_38:
        /*0108*/ 	.word	0x00000001
        /*010c*/ 	.byte	0x80, 0x05, 0x00, 0x00, 0x01, 0x00, 0x00, 0x00, 0x90, 0x07, 0x00, 0x00, 0x01, 0x00, 0x00, 0x00
        /* <DEDUP_REMOVED lines=3236> */
        /*cb5c*/ 	.byte	0x20, 0xc1, 0x02, 0x00, 0x01, 0x00, 0x00, 0x00, 0x30, 0xc1, 0x02, 0x00


	//----- nvinfo : EIATTR_MERCURY_ISA_VERSION
	.align		4
.L_39:
        /*cb68*/ 	.byte	0x03, 0x5f
        /*cb6a*/ 	.short	0x0000


	//----- nvinfo : EIATTR_EXIT_INSTR_OFFSETS
	.align		4
        /*cb6c*/ 	.byte	0x04, 0x1c
        /*cb6e*/ 	.short	(.L_41 - .L_40)


	//   ....[0]....
.L_40:
        /*cb70*/ 	.word	0x00063050


	//   ....[1]....
        /*cb74*/ 	.word	0x00063070


	//----- nvinfo : EIATTR_REQNTID
	.align		4
.L_41:
        /*cb78*/ 	.byte	0x04, 0x10
        /*cb7a*/ 	.short	(.L_43 - .L_42)
.L_42:
        /*cb7c*/ 	.word	0x00000200
        /*cb80*/ 	.word	0x00000001
        /*cb84*/ 	.word	0x00000001
.L_43:


//--------------------- .nv.callgraph             --------------------------
	.section	.nv.callgraph,"",@"SHT_CUDA_CALLGRAPH"
	.align	4
	.sectionentsize	8
	.align		4
        /*0000*/ 	.word	0x00000000
	.align		4
        /*0004*/ 	.word	0xffffffff
	.align		4
        /*0008*/ 	.word	0x00000000
	.align		4
        /*000c*/ 	.word	0xfffffffe
	.align		4
        /*0010*/ 	.word	0x00000000
	.align		4
        /*0014*/ 	.word	0xfffffffd
	.align		4
        /*0018*/ 	.word	0x00000000
	.align		4
        /*001c*/ 	.word	0xfffffffc


//--------------------- .nv.rel.action            --------------------------
	.section	.nv.rel.action,"",@"SHT_CUDA_RELOCINFO"
	.align	8
	.sectionentsize	8
        /*0000*/ 	.byte	0x73, 0x00, 0x00, 0x00, 0x00, 0x00, 0x00, 0x00, 0x00, 0x00, 0x00, 0x11, 0x25, 0x00, 0x05, 0x36


//--------------------- .nv.constant0.matmul_kernel --------------------------
	.section	.nv.constant0.matmul_kernel,"a",@progbits
	.sectionflags	@""
	.align	4
.nv.constant0.matmul_kernel:
	.zero		432


//--------------------- .text.matmul_kernel       --------------------------
	.section	.text.matmul_kernel,"ax",@progbits
	.sectioninfo	@"SHI_REGISTERS=32"
	.align	128
        .global         matmul_kernel
        .type           matmul_kernel,@function
        .size           matmul_kernel,(.L_x_3 - matmul_kernel)
        .other          matmul_kernel,@"STO_CUDA_ENTRY STV_DEFAULT"
matmul_kernel:
.text.matmul_kernel:
[----:B------:R-:W-:-:S03]  /*0000*/  IMAD.MOV.U32 R1, RZ, RZ, c[0x0][0x28] ;  /* 0x00000a00ff017624 */ /* 0x000fc600078e00ff */
[----:B------:R-:W-:Y:S01]  /*0010*/  IMAD.MOV.U32 R0, RZ, RZ, c[0x0][0x17c] ;  /* 0x00005f00ff007624 */ /* 0x000fe200078e00ff */
[----:B------:R-:W1:Y:S01]  /*0020*/  S2R R7, SR_CTAID.X ;  /* 0x0000000000077919 */ /* 0x000e620000002500 */
[----:B------:R-:W-:-:S03]  /*0030*/  IADD3 R1, R1, -0x51e0, RZ ;  /* 0xffffae2001017810 */ /* 0x000fc60007ffe0ff */
[----:B------:R-:W-:Y:S01]  /*0040*/  IADD3 R0, R0, 0xff, RZ ;  /* 0x000000ff00007810 */ /* 0x000fe20007ffe0ff */
[----:B------:R-:W2:Y:S03]  /*0050*/  S2R R14, SR_TID.X ;  /* 0x00000000000e7919 */ /* 0x000ea60000002100 */
[----:B------:R-:W-:-:S04]  /*0060*/  SHF.R.S32.HI R3, RZ, 0x1f, R0 ;  /* 0x0000001fff037819 */ /* 0x000fc80000011400 */
[----:B------:R-:W-:-:S04]  /*0070*/  LEA.HI R3, R3, R0, RZ, 0x8 ;  /* 0x0000000003037211 */ /* 0x000fc800078f40ff */
[----:B------:R-:W-:-:S05]  /*0080*/  SHF.R.S32.HI R3, RZ, 0x8, R3 ;  /* 0x00000008ff037819 */ /* 0x000fca0000011403 */
[----:B------:R-:W-:Y:S01]  /*0090*/  IMAD.SHL.U32 R8, R3, 0x8, RZ ;  /* 0x0000000803087824 */ /* 0x000fe200078e00ff */
[----:B-1----:R-:W-:-:S04]  /*00a0*/  IABS R6, R7 ;  /* 0x0000000700067213 */ /* 0x002fc80000000000 */
[-C--:B------:R-:W-:Y:S02]  /*00b0*/  IABS R5, R8.reuse ;  /* 0x0000000800057213 */ /* 0x080fe40000000000 */
[----:B------:R-:W-:Y:S02]  /*00c0*/  IABS R10, R8 ;  /* 0x00000008000a7213 */ /* 0x000fe40000000000 */
[----:B------:R-:W1:Y:S01]  /*00d0*/  I2F.RP R0, R5 ;  /* 0x0000000500007306 */ /* 0x000e620000209400 */
[----:B--2---:R-:W-:-:S04]  /*00e0*/  LOP3.LUT R16, R14, 0x180, RZ, 0xc0, !PT ;  /* 0x000001800e107812 */ /* 0x004fc800078ec0ff */
[----:B------:R2:W3:Y:S03]  /*00f0*/  R2UR UR7, R16 ;  /* 0x00000000100773c2 */ /* 0x0004e600000e0000 */
[----:B-1----:R-:W1:Y:S02]  /*0100*/  MUFU.RCP R0, R0 ;  /* 0x0000000000007308 */ /* 0x002e640000001000 */
[----:B-1----:R-:W-:Y:S01]  /*0110*/  IADD3 R2, R0, 0xffffffe, RZ ;  /* 0x0ffffffe00027810 */ /* 0x002fe20007ffe0ff */
[----:B------:R-:W-:-:S05]  /*0120*/  IMAD.MOV R0, RZ, RZ, -R10 ;  /* 0x000000ffff007224 */ /* 0x000fca00078e0a0a */
[----:B------:R1:W4:Y:S02]  /*0130*/  F2I.FTZ.U32.TRUNC.NTZ R3, R2 ;  /* 0x0000000200037305 */ /* 0x000324000021f000 */
[----:B-1----:R-:W-:Y:S02]  /*0140*/  IMAD.MOV.U32 R2, RZ, RZ, RZ ;  /* 0x000000ffff027224 */ /* 0x002fe400078e00ff */
[----:B----4-:R-:W-:-:S04]  /*0150*/  IMAD.MOV R4, RZ, RZ, -R3 ;  /* 0x000000ffff047224 */ /* 0x010fc800078e0a03 */
[----:B------:R-:W-:Y:S02]  /*0160*/  IMAD R9, R4, R5, RZ ;  /* 0x0000000504097224 */ /* 0x000fe400078e02ff */
[----:B------:R-:W-:Y:S02]  /*0170*/  IMAD.MOV.U32 R4, RZ, RZ, R6 ;  /* 0x000000ffff047224 */ /* 0x000fe400078e0006 */
[----:B------:R-:W-:-:S06]  /*0180*/  IMAD.HI.U32 R3, R3, R9, R2 ;  /* 0x0000000903037227 */ /* 0x000fcc00078e0002 */
[----:B------:R-:W-:-:S04]  /*0190*/  IMAD.HI.U32 R3, R3, R4, RZ ;  /* 0x0000000403037227 */ /* 0x000fc800078e00ff */
[----:B------:R-:W-:-:S05]  /*01a0*/  IMAD R0, R3, R0, R4 ;  /* 0x0000000003007224 */ /* 0x000fca00078e0204 */
[----:B------:R-:W-:-:S13]  /*01b0*/  ISETP.GT.U32.AND P1, PT, R5, R0, PT ;  /* 0x000000000500720c */ /* 0x000fda0003f24070 */
[----:B------:R-:W-:Y:S01]  /*01c0*/  @!P1 IMAD.IADD R0, R0, 0x1, -R5 ;  /* 0x0000000100009824 */ /* 0x000fe200078e0a05 */
[----:B------:R-:W-:Y:S02]  /*01d0*/  @!P1 IADD3 R3, R3, 0x1, RZ ;  /* 0x0000000103039810 */ /* 0x000fe40007ffe0ff */
[----:B------:R-:W-:Y:S02]  /*01e0*/  ISETP.NE.AND P1, PT, R8, RZ, PT ;  /* 0x000000ff0800720c */ /* 0x000fe40003f25270 */
[----:B------:R-:W-:Y:S02]  /*01f0*/  ISETP.GE.U32.AND P0, PT, R0, R5, PT ;  /* 0x000000050000720c */ /* 0x000fe40003f06070 */
[----:B------:R-:W-:-:S04]  /*0200*/  LOP3.LUT R0, R7, R8, RZ, 0x3c, !PT ;  /* 0x0000000807007212 */ /* 0x000fc800078e3cff */
[----:B------:R-:W-:Y:S01]  /*0210*/  ISETP.GE.AND P2, PT, R0, RZ, PT ;  /* 0x000000ff0000720c */ /* 0x000fe20003f46270 */
[----:B------:R-:W-:-:S05]  /*0220*/  IMAD.MOV.U32 R0, RZ, RZ, c[0x0][0x178] ;  /* 0x00005e00ff007624 */ /* 0x000fca00078e00ff */
[----:B------:R-:W-:Y:S02]  /*0230*/  IADD3 R0, R0, 0x1ff, RZ ;  /* 0x000001ff00007810 */ /* 0x000fe40007ffe0ff */
[----:B------:R-:W-:-:S05]  /*0240*/  @P0 IADD3 R3, R3, 0x1, RZ ;  /* 0x0000000103030810 */ /* 0x000fca0007ffe0ff */
[----:B------:R-:W-:Y:S01]  /*0250*/  IMAD.MOV.U32 R2, RZ, RZ, R3 ;  /* 0x000000ffff027224 */ /* 0x000fe200078e0003 */
[----:B------:R-:W-:-:S03]  /*0260*/  SHF.R.S32.HI R3, RZ, 0x1f, R0 ;  /* 0x0000001fff037819 */ /* 0x000fc60000011400 */
[----:B------:R-:W-:Y:S01]  /*0270*/  @!P2 IMAD.MOV R2, RZ, RZ, -R2 ;  /* 0x000000ffff02a224 */ /* 0x000fe200078e0a02 */
[----:B------:R-:W-:Y:S02]  /*0280*/  @!P1 LOP3.LUT R2, RZ, R8, RZ, 0x33, !PT ;  /* 0x00000008ff029212 */ /* 0x000fe400078e33ff */
[----:B------:R-:W-:-:S03]  /*0290*/  LEA.HI R0, R3, R0, RZ, 0x9 ;  /* 0x0000000003007211 */ /* 0x000fc600078f48ff */
[----:B------:R-:W-:Y:S02]  /*02a0*/  IMAD.SHL.U32 R3, R2, 0x8, RZ ;  /* 0x0000000802037824 */ /* 0x000fe400078e00ff */
[----:B------:R-:W-:-:S03]  /*02b0*/  IMAD.MOV R2, RZ, RZ, -R2 ;  /* 0x000000ffff027224 */ /* 0x000fc600078e0a02 */
[----:B------:R-:W-:Y:S01]  /*02c0*/  LEA.HI.SX32 R0, R0, -R3, 0x17 ;  /* 0x8000000300007211 */ /* 0x000fe200078fbaff */
[----:B------:R-:W-:-:S03]  /*02d0*/  IMAD R8, R8, R2, R7 ;  /* 0x0000000208087224 */ /* 0x000fc600078e0207 */
[----:B------:R-:W-:-:S04]  /*02e0*/  IMNMX R5, R0, 0x8, PT ;  /* 0x0000000800057817 */ /* 0x000fc80003800200 */
[-C--:B------:R-:W-:Y:S02]  /*02f0*/  IABS R9, R5.reuse ;  /* 0x0000000500097213 */ /* 0x080fe40000000000 */
[----:B------:R-:W-:Y:S02]  /*0300*/  IABS R6, R5 ;  /* 0x0000000500067213 */ /* 0x000fe40000000000 */
[----:B------:R-:W1:Y:S08]  /*0310*/  I2F.RP R0, R9 ;  /* 0x0000000900007306 */ /* 0x000e700000209400 */
[----:B-1----:R-:W1:Y:S02]  /*0320*/  MUFU.RCP R0, R0 ;  /* 0x0000000000007308 */ /* 0x002e640000001000 */
[----:B-1----:R-:W-:-:S06]  /*0330*/  IADD3 R10, R0, 0xffffffe, RZ ;  /* 0x0ffffffe000a7810 */ /* 0x002fcc0007ffe0ff */
[----:B------:R1:W4:Y:S02]  /*0340*/  F2I.FTZ.U32.TRUNC.NTZ R11, R10 ;  /* 0x0000000a000b7305 */ /* 0x000324000021f000 */
[----:B-1----:R-:W-:Y:S02]  /*0350*/  IMAD.MOV.U32 R10, RZ, RZ, RZ ;  /* 0x000000ffff0a7224 */ /* 0x002fe400078e00ff */
[----:B----4-:R-:W-:-:S04]  /*0360*/  IMAD.MOV R4, RZ, RZ, -R11 ;  /* 0x000000ffff047224 */ /* 0x010fc800078e0a0b */
[----:B------:R-:W-:Y:S01]  /*0370*/  IMAD.MOV.U32 R2, RZ, RZ, R4 ;  /* 0x000000ffff027224 */ /* 0x000fe200078e0004 */
[----:B------:R-:W-:-:S03]  /*0380*/  IABS R4, R8 ;  /* 0x0000000800047213 */ /* 0x000fc60000000000 */
[----:B------:R-:W-:Y:S02]  /*0390*/  IMAD R7, R2, R9, RZ ;  /* 0x0000000902077224 */ /* 0x000fe400078e02ff */
[----:B------:R-:W-:Y:S01]  /*03a0*/  IMAD.MOV.U32 R2, RZ, RZ, R4 ;  /* 0x000000ffff027224 */ /* 0x000fe200078e0004 */
[----:B------:R-:W-:Y:S01]  /*03b0*/  IABS R4, c[0x0][0x17c] ;  /* 0x00005f0000047a13 */ /* 0x000fe20000000000 */
[----:B------:R-:W-:-:S04]  /*03c0*/  IMAD.HI.U32 R11, R11, R7, R10 ;  /* 0x000000070b0b7227 */ /* 0x000fc800078e000a */
[----:B------:R-:W-:Y:S01]  /*03d0*/  IMAD.MOV R7, RZ, RZ, -R6 ;  /* 0x000000ffff077224 */ /* 0x000fe200078e0a06 */
[----:B------:R-:W-:Y:S01]  /*03e0*/  IABS R6, c[0x0][0x178] ;  /* 0x00005e0000067a13 */ /* 0x000fe20000000000 */
[----:B------:R-:W-:-:S04]  /*03f0*/  IMAD.HI.U32 R12, R11, R2, RZ ;  /* 0x000000020b0c7227 */ /* 0x000fc800078e00ff */
[----:B------:R-:W-:Y:S02]  /*0400*/  IMAD R0, R12, R7, R2 ;  /* 0x000000070c007224 */ /* 0x000fe400078e0202 */
[----:B------:R-:W1:Y:S01]  /*0410*/  I2F.RP R2, R4 ;  /* 0x0000000400027306 */ /* 0x000e620000209400 */
[----:B------:R-:W-:Y:S02]  /*0420*/  IMAD.MOV.U32 R18, RZ, RZ, R6 ;  /* 0x000000ffff127224 */ /* 0x000fe400078e0006 */
[----:B------:R-:W-:-:S05]  /*0430*/  ISETP.GT.U32.AND P1, PT, R9, R0, PT ;  /* 0x000000000900720c */ /* 0x000fca0003f24070 */
[----:B------:R-:W4:Y:S08]  /*0440*/  I2F.RP R6, R18 ;  /* 0x0000001200067306 */ /* 0x000f300000209400 */
[----:B-1----:R-:W1:Y:S01]  /*0450*/  MUFU.RCP R2, R2 ;  /* 0x0000000200027308 */ /* 0x002e620000001000 */
[----:B------:R-:W-:Y:S01]  /*0460*/  @!P1 IMAD.IADD R0, R0, 0x1, -R9 ;  /* 0x0000000100009824 */ /* 0x000fe200078e0a09 */
[----:B------:R-:W-:-:S02]  /*0470*/  @!P1 IADD3 R12, R12, 0x1, RZ ;  /* 0x000000010c0c9810 */ /* 0x000fc40007ffe0ff */
[----:B------:R-:W-:Y:S02]  /*0480*/  ISETP.NE.AND P1, PT, R5, RZ, PT ;  /* 0x000000ff0500720c */ /* 0x000fe40003f25270 */
[----:B------:R-:W-:Y:S02]  /*0490*/  ISETP.GE.U32.AND P0, PT, R0, R9, PT ;  /* 0x000000090000720c */ /* 0x000fe40003f06070 */
[----:B------:R-:W-:Y:S01]  /*04a0*/  LOP3.LUT R0, R8, R5, RZ, 0x3c, !PT ;  /* 0x0000000508007212 */ /* 0x000fe200078e3cff */
[----:B----4-:R-:W4:Y:S03]  /*04b0*/  MUFU.RCP R6, R6 ;  /* 0x0000000600067308 */ /* 0x010f260000001000 */
[----:B------:R-:W-:Y:S02]  /*04c0*/  ISETP.GE.AND P2, PT, R0, RZ, PT ;  /* 0x000000ff0000720c */ /* 0x000fe40003f46270 */
[----:B-1----:R-:W-:-:S02]  /*04d0*/  IADD3 R7, R2, 0xffffffe, RZ ;  /* 0x0ffffffe02077810 */ /* 0x002fc40007ffe0ff */
[----:B------:R-:W-:-:S03]  /*04e0*/  SHF.R.U32.HI R2, RZ, 0x7, R14 ;  /* 0x00000007ff027819 */ /* 0x000fc6000001160e */
[----:B------:R-:W-:Y:S01]  /*04f0*/  @P0 IADD3 R12, R12, 0x1, RZ ;  /* 0x000000010c0c0810 */ /* 0x000fe20007ffe0ff */
[----:B------:R-:W1:Y:S01]  /*0500*/  F2I.FTZ.U32.TRUNC.NTZ R7, R7 ;  /* 0x0000000700077305 */ /* 0x000e62000021f000 */
[----:B------:R-:W-:-:S04]  /*0510*/  SGXT.U32 R2, R2, 0x2 ;  /* 0x000000020202781a */ /* 0x000fc80000000000 */
[----:B------:R-:W-:Y:S01]  /*0520*/  @!P2 IMAD.MOV R12, RZ, RZ, -R12 ;  /* 0x000000ffff0ca224 */ /* 0x000fe200078e0a0c */
[----:B------:R-:W-:Y:S02]  /*0530*/  @!P1 LOP3.LUT R12, RZ, R5, RZ, 0x33, !PT ;  /* 0x00000005ff0c9212 */ /* 0x000fe400078e33ff */
[----:B----4-:R-:W-:Y:S01]  /*0540*/  IADD3 R9, R6, 0xffffffe, RZ ;  /* 0x0ffffffe06097810 */ /* 0x010fe20007ffe0ff */
[----:B------:R-:W-:Y:S02]  /*0550*/  IMAD.MOV.U32 R6, RZ, RZ, RZ ;  /* 0x000000ffff067224 */ /* 0x000fe400078e00ff */
[----:B------:R-:W-:-:S05]  /*0560*/  IMAD.SHL.U32 R13, R12, 0x100, RZ ;  /* 0x000001000c0d7824 */ /* 0x000fca00078e00ff */
[----:B------:R-:W-:Y:S01]  /*0570*/  LOP3.LUT R2, R13, R2, RZ, 0xfc, !PT ;  /* 0x000000020d027212 */ /* 0x000fe200078efcff */
[----:B------:R4:W-:Y:S01]  /*0580*/  STL [R1+0x7c0], R13 ;  /* 0x0007c00d01007387 */ /* 0x0009e20000100800 */
[--C-:B-1----:R-:W-:Y:S02]  /*0590*/  IMAD.MOV R11, RZ, RZ, -R7.reuse ;  /* 0x000000ffff0b7224 */ /* 0x102fe400078e0a07 */
[C---:B------:R-:W-:Y:S02]  /*05a0*/  LOP3.LUT R10, R2.reuse, 0xfc, RZ, 0xfc, !PT ;  /* 0x000000fc020a7812 */ /* 0x040fe400078efcff */
[----:B------:R-:W-:Y:S01]  /*05b0*/  IMAD R11, R11, R4, RZ ;  /* 0x000000040b0b7224 */ /* 0x000fe200078e02ff */
[----:B------:R-:W-:Y:S02]  /*05c0*/  IABS R15, R2 ;  /* 0x00000002000f7213 */ /* 0x000fe40000000000 */
[----:B------:R-:W-:Y:S01]  /*05d0*/  IABS R17, R10 ;  /* 0x0000000a00117213 */ /* 0x000fe20000000000 */
[----:B------:R-:W-:Y:S01]  /*05e0*/  IMAD.HI.U32 R0, R7, R11, R6 ;  /* 0x0000000b07007227 */ /* 0x000fe200078e0006 */
[----:B--2---:R-:W-:Y:S01]  /*05f0*/  LOP3.LUT R16, R2, 0x18, RZ, 0xfc, !PT ;  /* 0x0000001802107812 */ /* 0x004fe200078efcff */
[----:B------:R1:W2:Y:S02]  /*0600*/  F2I.FTZ.U32.TRUNC.NTZ R7, R9 ;  /* 0x0000000900077305 */ /* 0x0002a4000021f000 */
[----:B----4-:R-:W-:-:S02]  /*0610*/  IMAD.MOV.U32 R13, RZ, RZ, c[0x0][0x180] ;  /* 0x00006000ff0d7624 */ /* 0x010fc400078e00ff */
[----:B------:R-:W-:-:S03]  /*0620*/  IMAD.HI.U32 R6, R0, R15, RZ ;  /* 0x0000000f00067227 */ /* 0x000fc600078e00ff */
[----:B------:R-:W-:Y:S01]  /*0630*/  IADD3 R13, R13, -0x1, RZ ;  /* 0xffffffff0d0d7810 */ /* 0x000fe20007ffe0ff */
[----:B------:R-:W-:-:S03]  /*0640*/  IMAD.HI.U32 R11, R0, R17, RZ ;  /* 0x00000011000b7227 */ /* 0x000fc600078e00ff */
[----:B------:R-:W-:Y:S01]  /*0650*/  ISETP.GE.U32.AND P0, PT, R13, 0x7fffff80, PT ;  /* 0x7fffff800d00780c */ /* 0x000fe20003f06070 */
[----:B------:R-:W-:Y:S01]  /*0660*/  IMAD.MOV R6, RZ, RZ, -R6 ;  /* 0x000000ffff067224 */ /* 0x000fe200078e0a06 */
[----:B------:R-:W-:Y:S01]  /*0670*/  LOP3.LUT R13, R2, 0x4, RZ, 0xfc, !PT ;  /* 0x00000004020d7812 */ /* 0x000fe200078efcff */
[----:B------:R-:W-:Y:S02]  /*0680*/  IMAD.MOV R11, RZ, RZ, -R11 ;  /* 0x000000ffff0b7224 */ /* 0x000fe400078e0a0b */
[C---:B-1----:R-:W-:Y:S01]  /*0690*/  IMAD R9, R4.reuse, R6, R15 ;  /* 0x0000000604097224 */ /* 0x042fe200078e020f */
[----:B------:R-:W-:Y:S01]  /*06a0*/  IABS R15, R13 ;  /* 0x0000000d000f7213 */ /* 0x000fe20000000000 */
[----:B------:R-:W-:Y:S01]  /*06b0*/  IMAD R11, R4, R11, R17 ;  /* 0x0000000b040b7224 */ /* 0x000fe200078e0211 */
[----:B------:R-:W-:Y:S01]  /*06c0*/  ISETP.GE.AND P4, PT, R13, RZ, PT ;  /* 0x000000ff0d00720c */ /* 0x000fe20003f86270 */
[----:B------:R-:W-:Y:S01]  /*06d0*/  IMAD.MOV R6, RZ, RZ, -R12 ;  /* 0x000000ffff067224 */ /* 0x000fe200078e0a0c */
[----:B------:R-:W-:Y:S01]  /*06e0*/  LOP3.LUT R12, R2, 0x8, RZ, 0xfc, !PT ;  /* 0x00000008020c7812 */ /* 0x000fe200078efcff */
[----:B--2---:R-:W-:Y:S01]  /*06f0*/  IMAD.MOV R14, RZ, RZ, -R7 ;  /* 0x000000ffff0e7224 */ /* 0x004fe200078e0a07 */
[----:B------:R-:W-:Y:S01]  /*0700*/  ISETP.GT.U32.AND P2, PT, R4, R11, PT ;  /* 0x0000000b0400720c */ /* 0x000fe20003f44070 */
[----:B------:R-:W-:Y:S01]  /*0710*/  IMAD R8, R5, R6, R8 ;  /* 0x0000000605087224 */ /* 0x000fe200078e0208 */
[----:B------:R-:W-:Y:S01]  /*0720*/  IABS R17, R12 ;  /* 0x0000000c00117213 */ /* 0x000fe20000000000 */
[----:B------:R-:W-:Y:S01]  /*0730*/  IMAD R5, R14, R18, RZ ;  /* 0x000000120e057224 */ /* 0x000fe200078e02ff */
[----:B------:R-:W-:Y:S01]  /*0740*/  ISETP.GT.U32.AND P1, PT, R4, R9, PT ;  /* 0x000000090400720c */ /* 0x000fe20003f24070 */
[----:B------:R-:W-:Y:S01]  /*0750*/  IMAD.MOV.U32 R6, RZ, RZ, RZ ;  /* 0x000000ffff067224 */ /* 0x000fe200078e00ff */
[----:B------:R-:W-:-:S03]  /*0760*/  ISETP.GE.AND P5, PT, R12, RZ, PT ;  /* 0x000000ff0c00720c */ /* 0x000fc60003fa6270 */
[----:B------:R-:W-:-:S04]  /*0770*/  IMAD.HI.U32 R6, R7, R5, R6 ;  /* 0x0000000507067227 */ /* 0x000fc800078e0006 */
[----:B------:R-:W-:Y:S01]  /*0780*/  IMAD.HI.U32 R5, R0, R15, RZ ;  /* 0x0000000f00057227 */ /* 0x000fe200078e00ff */
[----:B------:R1:W-:Y:S03]  /*0790*/  STL [R1+0x84], R6 ;  /* 0x0000840601007387 */ /* 0x0003e60000100800 */
[--C-:B------:R-:W-:Y:S02]  /*07a0*/  @!P2 IMAD.IADD R11, R11, 0x1, -R4.reuse ;  /* 0x000000010b0ba824 */ /* 0x100fe400078e0a04 */
[----:B------:R-:W-:Y:S02]  /*07b0*/  IMAD.MOV R5, RZ, RZ, -R5 ;  /* 0x000000ffff057224 */ /* 0x000fe400078e0a05 */
[----:B------:R-:W-:Y:S01]  /*07c0*/  @!P1 IMAD.IADD R9, R9, 0x1, -R4 ;  /* 0x0000000109099824 */ /* 0x000fe200078e0a04 */
[----:B------:R-:W-:Y:S01]  /*07d0*/  ISETP.GT.U32.AND P2, PT, R4, R11, PT ;  /* 0x0000000b0400720c */ /* 0x000fe20003f44070 */
[----:B-1----:R-:W-:Y:S01]  /*07e0*/  IMAD.IADD R6, R3, 0x1, R8 ;  /* 0x0000000103067824 */ /* 0x002fe200078e0208 */
[----:B------:R-:W-:Y:S01]  /*07f0*/  ISETP.GE.AND P1, PT, R10, RZ, PT ;  /* 0x000000ff0a00720c */ /* 0x000fe20003f26270 */
[----:B------:R-:W-:Y:S01]  /*0800*/  IMAD.HI.U32 R3, R0, R17, RZ ;  /* 0x0000001100037227 */ /* 0x000fe200078e00ff */
[----:B------:R-:W-:-:S02]  /*0810*/  ISETP.GT.U32.AND P3, PT, R4, R9, PT ;  /* 0x000000090400720c */ /* 0x000fc40003f64070 */
[----:B------:R1:W-:Y:S01]  /*0820*/  STL [R1+0x80], R6 ;  /* 0x0000800601007387 */ /* 0x0003e20000100800 */
[C---:B------:R-:W-:Y:S02]  /*0830*/  LOP3.LUT R10, R2.reuse, 0x10, RZ, 0xfc, !PT ;  /* 0x00000010020a7812 */ /* 0x040fe400078efcff */
[----:B------:R-:W-:-:S04]  /*0840*/  LOP3.LUT R8, R2, 0x14, RZ, 0xfc, !PT ;  /* 0x0000001402087812 */ /* 0x000fc800078efcff */
[--C-:B------:R-:W-:Y:S01]  /*0850*/  @!P2 IMAD.IADD R11, R11, 0x1, -R4.reuse ;  /* 0x000000010b0ba824 */ /* 0x100fe200078e0a04 */
[----:B------:R-:W-:Y:S02]  /*0860*/  ISETP.GE.AND P2, PT, R2, RZ, PT ;  /* 0x000000ff0200720c */ /* 0x000fe40003f46270 */
[----:B------:R-:W-:Y:S01]  /*0870*/  IABS R19, R8 ;  /* 0x0000000800137213 */ /* 0x000fe20000000000 */
[----:B-1----:R-:W-:Y:S02]  /*0880*/  IMAD.MOV R6, RZ, RZ, -R3 ;  /* 0x000000ffff067224 */ /* 0x002fe400078e0a03 */
[----:B------:R-:W-:Y:S01]  /*0890*/  IMAD R3, R4, R5, R15 ;  /* 0x0000000504037224 */ /* 0x000fe200078e020f */
[----:B------:R-:W-:Y:S01]  /*08a0*/  LOP3.LUT R5, R2, 0xc, RZ, 0xfc, !PT ;  /* 0x0000000c02057812 */ /* 0x000fe200078efcff */
[----:B------:R-:W-:Y:S01]  /*08b0*/  IMAD.MOV.U32 R7, RZ, RZ, R11 ;  /* 0x000000ffff077224 */ /* 0x000fe200078e000b */
[----:B------:R-:W-:Y:S01]  /*08c0*/  IABS R15, R10 ;  /* 0x0000000a000f7213 */ /* 0x000fe20000000000 */
[C---:B------:R-:W-:Y:S01]  /*08d0*/  IMAD R17, R4.reuse, R6, R17 ;  /* 0x0000000604117224 */ /* 0x040fe200078e0211 */
[----:B------:R-:W-:Y:S01]  /*08e0*/  ISETP.GT.U32.AND P6, PT, R4, R3, PT ;  /* 0x000000030400720c */ /* 0x000fe20003fc4070 */
[----:B------:R-:W-:Y:S01]  /*08f0*/  @!P1 IMAD.MOV R7, RZ, RZ, -R7 ;  /* 0x000000ffff079224 */ /* 0x000fe200078e0a07 */
[----:B------:R-:W-:Y:S01]  /*0900*/  IABS R13, R5 ;  /* 0x00000005000d7213 */ /* 0x000fe20000000000 */
[----:B------:R-:W-:Y:S01]  /*0910*/  @!P3 IMAD.IADD R9, R9, 0x1, -R4 ;  /* 0x000000010909b824 */ /* 0x000fe200078e0a04 */
[----:B------:R-:W-:Y:S01]  /*0920*/  ISETP.GE.AND P1, PT, R5, RZ, PT ;  /* 0x000000ff0500720c */ /* 0x000fe20003f26270 */
[----:B------:R-:W-:Y:S01]  /*0930*/  IMAD.HI.U32 R6, R0, R15, RZ ;  /* 0x0000000f00067227 */ /* 0x000fe200078e00ff */
[----:B------:R-:W-:Y:S01]  /*0940*/  ISETP.GT.U32.AND P3, PT, R4, R17, PT ;  /* 0x000000110400720c */ /* 0x000fe20003f64070 */
[----:B------:R1:W-:Y:S02]  /*0950*/  STL [R1+0xf4], R7 ;  /* 0x0000f40701007387 */ /* 0x0003e40000100800 */
[----:B------:R-:W-:-:S04]  /*0960*/  IMAD.HI.U32 R5, R0, R13, RZ ;  /* 0x0000000d00057227 */ /* 0x000fc800078e00ff */
[----:B------:R-:W-:Y:S02]  /*0970*/  @!P6 IMAD.IADD R3, R3, 0x1, -R4 ;  /* 0x000000010303e824 */ /* 0x000fe400078e0a04 */
[----:B------:R-:W-:Y:S02]  /*0980*/  IMAD.MOV R5, RZ, RZ, -R5 ;  /* 0x000000ffff057224 */ /* 0x000fe400078e0a05 */
[----:B-1----:R-:W-:Y:S01]  /*0990*/  IMAD.HI.U32 R7, R0, R19, RZ ;  /* 0x0000001300077227 */ /* 0x002fe200078e00ff */
[----:B------:R-:W-:-:S03]  /*09a0*/  ISETP.GT.U32.AND P6, PT, R4, R3, PT ;  /* 0x000000030400720c */ /* 0x000fc60003fc4070 */
[C---:B------:R-:W-:Y:S01]  /*09b0*/  IMAD R11, R4.reuse, R5, R13 ;  /* 0x00000005040b7224 */ /* 0x040fe200078e020d */
[----:B------:R-:W-:Y:S01]  /*09c0*/  IABS R13, R16 ;  /* 0x00000010000d7213 */ /* 0x000fe20000000000 */
[----:B------:R-:W-:Y:S02]  /*09d0*/  @!P3 IMAD.IADD R17, R17, 0x1, -R4 ;  /* 0x000000011111b824 */ /* 0x000fe400078e0a04 */
[----:B------:R-:W-:Y:S02]  /*09e0*/  IMAD.MOV R6, RZ, RZ, -R6 ;  /* 0x000000ffff067224 */ /* 0x000fe400078e0a06 */
[----:B------:R-:W-:Y:S01]  /*09f0*/  IMAD.MOV R5, RZ, RZ, -R7 ;  /* 0x000000ffff057224 */ /* 0x000fe200078e0a07 */
[----:B------:R-:W-:Y:S01]  /*0a00*/  ISETP.GT.U32.AND P3, PT, R4, R17, PT ;  /* 0x000000110400720c */ /* 0x000fe20003f64070 */
[----:B------:R-:W-:Y:S01]  /*0a10*/  @!P2 IMAD.MOV R9, RZ, RZ, -R9 ;  /* 0x000000ffff09a224 */ /* 0x000fe200078e0a09 */
[----:B------:R-:W-:Y:S01]  /*0a20*/  ISETP.GE.AND P2, PT, R10, RZ, PT ;  /* 0x000000ff0a00720c */ /* 0x000fe20003f46270 */
[----:B------:R-:W-:Y:S01]  /*0a30*/  @!P6 IMAD.IADD R3, R3, 0x1, -R4 ;  /* 0x000000010303e824 */ /* 0x000fe200078e0a04 */
[C---:B------:R-:W-:Y:S01]  /*0a40*/  ISETP.GT.U32.AND P6, PT, R4.reuse, R11, PT ;  /* 0x0000000b0400720c */ /* 0x040fe20003fc4070 */
[----:B------:R-:W-:Y:S01]  /*0a50*/  IMAD R7, R4, R6, R15 ;  /* 0x0000000604077224 */ /* 0x000fe200078e020f */
[----:B------:R-:W-:Y:S01]  /*0a60*/  LOP3.LUT R10, R2, 0x1c, RZ, 0xfc, !PT ;  /* 0x0000001c020a7812 */ /* 0x000fe200078efcff */
[----:B------:R-:W-:Y:S01]  /*0a70*/  IMAD R6, R4, R5, R19 ;  /* 0x0000000504067224 */ /* 0x000fe200078e0213 */
[----:B------:R1:W-:Y:S01]  /*0a80*/  STL [R1+0x1c], R9 ;  /* 0x00001c0901007387 */ /* 0x0003e20000100800 */
[----:B------:R-:W-:Y:S01]  /*0a90*/  IMAD.MOV.U32 R18, RZ, RZ, R3 ;  /* 0x000000ffff127224 */ /* 0x000fe200078e0003 */
[----:B------:R-:W-:-:S02]  /*0aa0*/  IABS R14, R10 ;  /* 0x0000000a000e7213 */ /* 0x000fc40000000000 */
[----:B------:R-:W-:Y:S01]  /*0ab0*/  LOP3.LUT R5, R2, 0x20, RZ, 0xfc, !PT ;  /* 0x0000002002057812 */ /* 0x000fe200078efcff */
[----:B------:R-:W-:Y:S01]  /*0ac0*/  @!P4 IMAD.MOV R18, RZ, RZ, -R18 ;  /* 0x000000ffff12c224 */ /* 0x000fe200078e0a12 */
[----:B------:R-:W-:Y:S01]  /*0ad0*/  ISETP.GT.U32.AND P4, PT, R4, R6, PT ;  /* 0x000000060400720c */ /* 0x000fe20003f84070 */
[----:B------:R-:W-:Y:S01]  /*0ae0*/  IMAD.MOV.U32 R3, RZ, RZ, R14 ;  /* 0x000000ffff037224 */ /* 0x000fe200078e000e */
[----:B------:R-:W-:Y:S01]  /*0af0*/  IABS R15, R5 ;  /* 0x00000005000f7213 */ /* 0x000fe20000000000 */
[--C-:B------:R-:W-:Y:S01]  /*0b00*/  @!P6 IMAD.IADD R11, R11, 0x1, -R4.reuse ;  /* 0x000000010b0be824 */ /* 0x100fe200078e0a04 */
[----:B-1----:R-:W-:Y:S01]  /*0b10*/  LOP3.LUT R9, R2, 0x24, RZ, 0xfc, !PT ;  /* 0x0000002402097812 */ /* 0x002fe200078efcff */
[----:B------:R-:W-:Y:S01]  /*0b20*/  @!P3 IMAD.IADD R17, R17, 0x1, -R4 ;  /* 0x000000011111b824 */ /* 0x000fe200078e0a04 */
[----:B------:R-:W-:Y:S01]  /*0b30*/  ISETP.GT.U32.AND P3, PT, R4, R7, PT ;  /* 0x000000070400720c */ /* 0x000fe20003f64070 */
[----:B------:R-:W-:Y:S01]  /*0b40*/  IMAD.HI.U32 R14, R0, R13, RZ ;  /* 0x0000000d000e7227 */ /* 0x000fe200078e00ff */
[----:B------:R-:W-:Y:S01]  /*0b50*/  ISETP.GT.U32.AND P6, PT, R4, R11, PT ;  /* 0x0000000b0400720c */ /* 0x000fe20003fc4070 */
[----:B------:R1:W-:Y:S01]  /*0b60*/  STL [R1], R18 ;  /* 0x0000001201007387 */ /* 0x0003e20000100800 */
[----:B------:R-:W-:Y:S01]  /*0b70*/  IABS R12, R9 ;  /* 0x00000009000c7213 */ /* 0x000fe20000000000 */
[----:B------:R-:W-:-:S02]  /*0b80*/  IMAD.MOV R14, RZ, RZ, -R14 ;  /* 0x000000ffff0e7224 */ /* 0x000fc400078e0a0e */
[----:B------:R-:W-:Y:S01]  /*0b90*/  @!P5 IMAD.MOV R17, RZ, RZ, -R17 ;  /* 0x000000ffff11d224 */ /* 0x000fe200078e0a11 */
[----:B------:R-:W-:Y:S01]  /*0ba0*/  ISETP.GE.AND P5, PT, R8, RZ, PT ;  /* 0x000000ff0800720c */ /* 0x000fe20003fa6270 */
[----:B------:R-:W-:Y:S02]  /*0bb0*/  IMAD R8, R4, R14, R13 ;  /* 0x0000000e04087224 */ /* 0x000fe400078e020d */
[----:B------:R-:W-:Y:S01]  /*0bc0*/  @!P4 IMAD.IADD R6, R6, 0x1, -R4 ;  /* 0x000000010606c824 */ /* 0x000fe200078e0a04 */
[----:B------:R-:W-:Y:S01]  /*0bd0*/  STL [R1+0x125c], R17 ;  /* 0x00125c1101007387 */ /* 0x000fe20000100800 */
[----:B------:R-:W-:Y:S02]  /*0be0*/  IMAD.MOV.U32 R13, RZ, RZ, R12 ;  /* 0x000000ffff0d7224 */ /* 0x000fe400078e000c */
[----:B------:R-:W-:Y:S01]  /*0bf0*/  @!P6 IMAD.IADD R11, R11, 0x1, -R4 ;  /* 0x000000010b0be824 */ /* 0x000fe200078e0a04 */
[----:B------:R-:W-:Y:S01]  /*0c00*/  ISETP.GT.U32.AND P6, PT, R4, R8, PT ;  /* 0x000000080400720c */ /* 0x000fe20003fc4070 */
[----:B------:R-:W-:Y:S01]  /*0c10*/  IMAD.HI.U32 R12, R0, R3, RZ ;  /* 0x00000003000c7227 */ /* 0x000fe200078e00ff */
[----:B------:R-:W-:-:S03]  /*0c20*/  ISETP.GT.U32.AND P4, PT, R4, R6, PT ;  /* 0x000000060400720c */ /* 0x000fc60003f84070 */
[----:B------:R-:W-:Y:S02]  /*0c30*/  @!P3 IMAD.IADD R7, R7, 0x1, -R4 ;  /* 0x000000010707b824 */ /* 0x000fe400078e0a04 */
[----:B-1----:R-:W-:-:S03]  /*0c40*/  IMAD.HI.U32 R18, R0, R15, RZ ;  /* 0x0000000f00127227 */ /* 0x002fc600078e00ff */
[----:B------:R-:W-:Y:S01]  /*0c50*/  ISETP.GT.U32.AND P3, PT, R4, R7, PT ;  /* 0x000000070400720c */ /* 0x000fe20003f64070 */
[----:B------:R-:W-:Y:S02]  /*0c60*/  IMAD.MOV R12, RZ, RZ, -R12 ;  /* 0x000000ffff0c7224 */ /* 0x000fe400078e0a0c */
[----:B------:R-:W-:-:S04]  /*0c70*/  IMAD.HI.U32 R14, R0, R13, RZ ;  /* 0x0000000d000e7227 */ /* 0x000fc800078e00ff */
[----:B------:R-:W-:Y:S02]  /*0c80*/  IMAD.MOV R18, RZ, RZ, -R18 ;  /* 0x000000ffff127224 */ /* 0x000fe400078e0a12 */
[C---:B------:R-:W-:Y:S02]  /*0c90*/  IMAD R12, R4.reuse, R12, R3 ;  /* 0x0000000c040c7224 */ /* 0x040fe400078e0203 */
[----:B------:R-:W-:Y:S02]  /*0ca0*/  IMAD.MOV R3, RZ, RZ, -R14 ;  /* 0x000000ffff037224 */ /* 0x000fe400078e0a0e */
[----:B------:R-:W-:Y:S01]  /*0cb0*/  IMAD R14, R4, R18, R15 ;  /* 0x00000012040e7224 */ /* 0x000fe200078e020f */
[----:B------:R-:W-:Y:S01]  /*0cc0*/  LOP3.LUT R15, R2, 0x28, RZ, 0xfc, !PT ;  /* 0x00000028020f7812 */ /* 0x000fe200078efcff */
[--C-:B------:R-:W-:Y:S02]  /*0cd0*/  @!P6 IMAD.IADD R8, R8, 0x1, -R4.reuse ;  /* 0x000000010808e824 */ /* 0x100fe400078e0a04 */
[----:B------:R-:W-:Y:S01]  /*0ce0*/  IMAD R13, R4, R3, R13 ;  /* 0x00000003040d7224 */ /* 0x000fe200078e020d */
[----:B------:R-:W-:Y:S01]  /*0cf0*/  IABS R3, R15 ;  /* 0x0000000f00037213 */ /* 0x000fe20000000000 */
[----:B------:R-:W-:Y:S01]  /*0d00*/  @!P4 IMAD.IADD R6, R6, 0x1, -R4 ;  /* 0x000000010606c824 */ /* 0x000fe200078e0a04 */
[C---:B------:R-:W-:Y:S01]  /*0d10*/  ISETP.GT.U32.AND P4, PT, R4.reuse, R14, PT ;  /* 0x0000000e0400720c */ /* 0x040fe20003f84070 */
[----:B------:R-:W-:Y:S01]  /*0d20*/  @!P1 IMAD.MOV R11, RZ, RZ, -R11 ;  /* 0x000000ffff0b9224 */ /* 0x000fe200078e0a0b */
[C---:B------:R-:W-:Y:S01]  /*0d30*/  ISETP.GT.U32.AND P6, PT, R4.reuse, R8, PT ;  /* 0x000000080400720c */ /* 0x040fe20003fc4070 */
[----:B------:R-:W-:Y:S01]  /*0d40*/  @!P5 IMAD.MOV R6, RZ, RZ, -R6 ;  /* 0x000000ffff06d224 */ /* 0x000fe200078e0a06 */
[C---:B------:R-:W-:Y:S01]  /*0d50*/  ISETP.GT.U32.AND P1, PT, R4.reuse, R12, PT ;  /* 0x0000000c0400720c */ /* 0x040fe20003f24070 */
[----:B------:R-:W-:Y:S01]  /*0d60*/  @!P3 IMAD.IADD R7, R7, 0x1, -R4 ;  /* 0x000000010707b824 */ /* 0x000fe200078e0a04 */
[----:B------:R-:W-:Y:S01]  /*0d70*/  ISETP.GT.U32.AND P5, PT, R4, R13, PT ;  /* 0x0000000d0400720c */ /* 0x000fe20003fa4070 */
[----:B------:R-:W-:Y:S01]  /*0d80*/  STL [R1+0x1260], R11 ;  /* 0x0012600b01007387 */ /* 0x000fe20000100800 */
[----:B------:R-:W-:Y:S01]  /*0d90*/  ISETP.GE.AND P3, PT, R16, RZ, PT ;  /* 0x000000ff1000720c */ /* 0x000fe20003f66270 */
[----:B------:R-:W-:Y:S01]  /*0da0*/  @!P2 IMAD.MOV R7, RZ, RZ, -R7 ;  /* 0x000000ffff07a224 */ /* 0x000fe200078e0a07 */
[----:B------:R-:W-:Y:S01]  /*0db0*/  ISETP.GE.AND P2, PT, R10, RZ, PT ;  /* 0x000000ff0a00720c */ /* 0x000fe20003f46270 */
[----:B------:R-:W-:Y:S01]  /*0dc0*/  IMAD.HI.U32 R16, R0, R3, RZ ;  /* 0x0000000300107227 */ /* 0x000fe200078e00ff */
[----:B------:R-:W-:-:S02]  /*0dd0*/  LOP3.LUT R10, R2, 0x2c, RZ, 0xfc, !PT ;  /* 0x0000002c020a7812 */ /* 0x000fc400078efcff */
[----:B------:R1:W-:Y:S01]  /*0de0*/  STL [R1+0x1264], R7 ;  /* 0x0012640701007387 */ /* 0x0003e20000100800 */
[----:B------:R-:W-:Y:S01]  /*0df0*/  @!P4 IMAD.IADD R14, R14, 0x1, -R4 ;  /* 0x000000010e0ec824 */ /* 0x000fe200078e0a04 */
[----:B------:R-:W-:Y:S01]  /*0e00*/  IABS R19, R10 ;  /* 0x0000000a00137213 */ /* 0x000fe20000000000 */
[----:B------:R-:W-:Y:S02]  /*0e10*/  IMAD.MOV R16, RZ, RZ, -R16 ;  /* 0x000000ffff107224 */ /* 0x000fe400078e0a10 */
[--C-:B------:R-:W-:Y:S01]  /*0e20*/  @!P6 IMAD.IADD R8, R8, 0x1, -R4.reuse ;  /* 0x000000010808e824 */ /* 0x100fe200078e0a04 */
[----:B------:R-:W-:Y:S01]  /*0e30*/  ISETP.GE.AND P6, PT, R5, RZ, PT ;  /* 0x000000ff0500720c */ /* 0x000fe20003fc6270 */
[--C-:B------:R-:W-:Y:S01]  /*0e40*/  @!P1 IMAD.IADD R12, R12, 0x1, -R4.reuse ;  /* 0x000000010c0c9824 */ /* 0x100fe200078e0a04 */
[----:B------:R-:W-:Y:S01]  /*0e50*/  ISETP.GE.AND P1, PT, R9, RZ, PT ;  /* 0x000000ff0900720c */ /* 0x000fe20003f26270 */
[----:B------:R-:W-:Y:S01]  /*0e60*/  @!P5 IMAD.IADD R13, R13, 0x1, -R4 ;  /* 0x000000010d0dd824 */ /* 0x000fe200078e0a04 */
[C---:B------:R-:W-:Y:S01]  /*0e70*/  ISETP.GT.U32.AND P5, PT, R4.reuse, R14, PT ;  /* 0x0000000e0400720c */ /* 0x040fe20003fa4070 */
[C---:B------:R-:W-:Y:S01]  /*0e80*/  IMAD R5, R4.reuse, R16, R3 ;  /* 0x0000001004057224 */ /* 0x040fe200078e0203 */
[----:B------:R-:W-:Y:S01]  /*0e90*/  ISETP.GT.U32.AND P4, PT, R4, R12, PT ;  /* 0x0000000c0400720c */ /* 0x000fe20003f84070 */
[----:B------:R-:W-:Y:S01]  /*0ea0*/  IMAD.HI.U32 R16, R0, R19, RZ ;  /* 0x0000001300107227 */ /* 0x000fe200078e00ff */
[----:B------:R-:W-:-:S02]  /*0eb0*/  LOP3.LUT R3, R2, 0x34, RZ, 0xfc, !PT ;  /* 0x0000003402037812 */ /* 0x000fc400078efcff */
[C---:B------:R-:W-:Y:S01]  /*0ec0*/  LOP3.LUT R9, R2.reuse, 0x30, RZ, 0xfc, !PT ;  /* 0x0000003002097812 */ /* 0x040fe200078efcff */
[----:B------:R-:W-:Y:S01]  /*0ed0*/  IMAD.MOV R24, RZ, RZ, -R16 ;  /* 0x000000ffff187224 */ /* 0x000fe200078e0a10 */
[----:B------:R-:W-:Y:S01]  /*0ee0*/  LOP3.LUT R16, R2, 0x38, RZ, 0xfc, !PT ;  /* 0x0000003802107812 */ /* 0x000fe200078efcff */
[----:B------:R-:W-:Y:S01]  /*0ef0*/  @!P3 IMAD.MOV R8, RZ, RZ, -R8 ;  /* 0x000000ffff08b224 */ /* 0x000fe200078e0a08 */
[C---:B------:R-:W-:Y:S01]  /*0f00*/  ISETP.GT.U32.AND P3, PT, R4.reuse, R13, PT ;  /* 0x0000000d0400720c */ /* 0x040fe20003f64070 */
[----:B------:R-:W-:Y:S01]  /*0f10*/  IMAD R24, R4, R24, R19 ;  /* 0x0000001804187224 */ /* 0x000fe200078e0213 */
[----:B------:R-:W-:Y:S01]  /*0f20*/  IABS R22, R3 ;  /* 0x0000000300167213 */ /* 0x000fe20000000000 */
[--C-:B------:R-:W-:Y:S01]  /*0f30*/  @!P5 IMAD.IADD R14, R14, 0x1, -R4.reuse ;  /* 0x000000010e0ed824 */ /* 0x100fe200078e0a04 */
[----:B------:R-:W-:Y:S01]  /*0f40*/  IABS R23, R9 ;  /* 0x0000000900177213 */ /* 0x000fe20000000000 */
[----:B------:R-:W-:Y:S01]  /*0f50*/  @!P4 IMAD.IADD R12, R12, 0x1, -R4 ;  /* 0x000000010c0cc824 */ /* 0x000fe200078e0a04 */
[C---:B------:R-:W-:Y:S01]  /*0f60*/  ISETP.GT.U32.AND P5, PT, R4.reuse, R24, PT ;  /* 0x000000180400720c */ /* 0x040fe20003fa4070 */
[----:B------:R-:W-:Y:S01]  /*0f70*/  @!P6 IMAD.MOV R14, RZ, RZ, -R14 ;  /* 0x000000ffff0ee224 */ /* 0x000fe200078e0a0e */
[----:B------:R-:W-:Y:S01]  /*0f80*/  ISETP.GT.U32.AND P4, PT, R4, R5, PT ;  /* 0x000000050400720c */ /* 0x000fe20003f84070 */
[----:B------:R-:W-:Y:S01]  /*0f90*/  IMAD.HI.U32 R18, R0, R23, RZ ;  /* 0x0000001700127227 */ /* 0x000fe200078e00ff */
[----:B------:R-:W-:-:S03]  /*0fa0*/  IABS R21, R16 ;  /* 0x0000001000157213 */ /* 0x000fc60000000000 */
[----:B------:R-:W-:Y:S01]  /*0fb0*/  @!P3 IMAD.IADD R13, R13, 0x1, -R4 ;  /* 0x000000010d0db824 */ /* 0x000fe200078e0a04 */
[----:B------:R-:W-:Y:S01]  /*0fc0*/  ISETP.GE.AND P3, PT, R15, RZ, PT ;  /* 0x000000ff0f00720c */ /* 0x000fe20003f66270 */
[----:B------:R-:W-:-:S04]  /*0fd0*/  IMAD.HI.U32 R15, R0, R22, RZ ;  /* 0x00000016000f7227 */ /* 0x000fc800078e00ff */
[--C-:B------:R-:W-:Y:S02]  /*0fe0*/  @!P5 IMAD.IADD R24, R24, 0x1, -R4.reuse ;  /* 0x000000011818d824 */ /* 0x100fe400078e0a04 */
[----:B------:R-:W-:Y:S01]  /*0ff0*/  @!P4 IMAD.IADD R5, R5, 0x1, -R4 ;  /* 0x000000010505c824 */ /* 0x000fe200078e0a04 */
[----:B------:R-:W-:Y:S01]  /*1000*/  ISETP.GE.AND P4, PT, R10, RZ, PT ;  /* 0x000000ff0a00720c */ /* 0x000fe20003f86270 */
[----:B------:R-:W-:Y:S01]  /*1010*/  IMAD.HI.U32 R10, R0, R21, RZ ;  /* 0x00000015000a7227 */ /* 0x000fe200078e00ff */
[----:B------:R-:W-:-:S03]  /*1020*/  ISETP.GT.U32.AND P5, PT, R4, R24, PT ;  /* 0x000000180400720c */ /* 0x000fc60003fa4070 */
[----:B------:R-:W-:Y:S02]  /*1030*/  IMAD.MOV R15, RZ, RZ, -R15 ;  /* 0x000000ffff0f7224 */ /* 0x000fe400078e0a0f */
[----:B------:R-:W-:Y:S02]  /*1040*/  IMAD.MOV R18, RZ, RZ, -R18 ;  /* 0x000000ffff127224 */ /* 0x000fe400078e0a12 */
[----:B------:R-:W-:Y:S01]  /*1050*/  @!P2 IMAD.MOV R12, RZ, RZ, -R12 ;  /* 0x000000ffff0ca224 */ /* 0x000fe200078e0a0c */
[C---:B------:R-:W-:Y:S01]  /*1060*/  ISETP.GT.U32.AND P2, PT, R4.reuse, R5, PT ;  /* 0x000000050400720c */ /* 0x040fe20003f44070 */
[----:B------:R-:W-:Y:S02]  /*1070*/  IMAD.MOV R10, RZ, RZ, -R10 ;  /* 0x000000ffff0a7224 */ /* 0x000fe400078e0a0a */
[----:B------:R-:W-:Y:S02]  /*1080*/  IMAD R22, R4, R15, R22 ;  /* 0x0000000f04167224 */ /* 0x000fe400078e0216 */
[----:B------:R-:W-:Y:S01]  /*1090*/  IMAD.MOV.U32 R20, RZ, RZ, R13 ;  /* 0x000000ffff147224 */ /* 0x000fe200078e000d */
[----:B------:R-:W-:Y:S01]  /*10a0*/  LOP3.LUT R13, R2, 0x44, RZ, 0xfc, !PT ;  /* 0x00000044020d7812 */ /* 0x000fe200078efcff */
[----:B------:R-:W-:Y:S01]  /*10b0*/  IMAD R23, R4, R18, R23 ;  /* 0x0000001204177224 */ /* 0x000fe200078e0217 */
[----:B------:R-:W-:Y:S01]  /*10c0*/  LOP3.LUT R18, R2, 0x3c, RZ, 0xfc, !PT ;  /* 0x0000003c02127812 */ /* 0x000fe200078efcff */
[C---:B------:R-:W-:Y:S01]  /*10d0*/  IMAD R21, R4.reuse, R10, R21 ;  /* 0x0000000a04157224 */ /* 0x040fe200078e0215 */
[----:B------:R-:W-:Y:S01]  /*10e0*/  IABS R25, R13 ;  /* 0x0000000d00197213 */ /* 0x000fe20000000000 */
[----:B------:R-:W-:Y:S01]  /*10f0*/  @!P1 IMAD.MOV R20, RZ, RZ, -R20 ;  /* 0x000000ffff149224 */ /* 0x000fe200078e0a14 */
[----:B------:R-:W-:Y:S01]  /*1100*/  ISETP.GT.U32.AND P1, PT, R4, R22, PT ;  /* 0x000000160400720c */ /* 0x000fe20003f24070 */
[--C-:B------:R-:W-:Y:S01]  /*1110*/  @!P5 IMAD.IADD R24, R24, 0x1, -R4.reuse ;  /* 0x000000011818d824 */ /* 0x100fe200078e0a04 */
[C---:B------:R-:W-:Y:S01]  /*1120*/  ISETP.GT.U32.AND P6, PT, R4.reuse, R23, PT ;  /* 0x000000170400720c */ /* 0x040fe20003fc4070 */
[----:B------:R-:W-:Y:S01]  /*1130*/  @!P2 IMAD.IADD R5, R5, 0x1, -R4 ;  /* 0x000000010505a824 */ /* 0x000fe200078e0a04 */
[----:B------:R-:W-:Y:S01]  /*1140*/  ISETP.GT.U32.AND P5, PT, R4, R21, PT ;  /* 0x000000150400720c */ /* 0x000fe20003fa4070 */
[----:B------:R-:W-:Y:S01]  /*1150*/  IMAD.HI.U32 R26, R0, R25, RZ ;  /* 0x00000019001a7227 */ /* 0x000fe200078e00ff */
[----:B------:R-:W-:Y:S01]  /*1160*/  ISETP.GE.AND P2, PT, R9, RZ, PT ;  /* 0x000000ff0900720c */ /* 0x000fe20003f46270 */
[----:B------:R2:W-:Y:S01]  /*1170*/  STL [R1+0x78], R20 ;  /* 0x0000781401007387 */ /* 0x0005e20000100800 */
[----:B------:R-:W-:Y:S01]  /*1180*/  LOP3.LUT R9, R2, 0x40, RZ, 0xfc, !PT ;  /* 0x0000004002097812 */ /* 0x000fe200078efcff */
[----:B-1----:R-:W-:Y:S01]  /*1190*/  IMAD.MOV.U32 R7, RZ, RZ, R5 ;  /* 0x000000ffff077224 */ /* 0x002fe200078e0005 */
[----:B------:R-:W-:Y:S01]  /*11a0*/  IABS R15, R18 ;  /* 0x00000012000f7213 */ /* 0x000fe20000000000 */
[----:B------:R-:W-:Y:S01]  /*11b0*/  IMAD.MOV R26, RZ, RZ, -R26 ;  /* 0x000000ffff1a7224 */ /* 0x000fe200078e0a1a */
[----:B------:R-:W-:Y:S01]  /*11c0*/  IABS R10, R9 ;  /* 0x00000009000a7213 */ /* 0x000fe20000000000 */
[----:B------:R-:W-:-:S02]  /*11d0*/  @!P1 IMAD.IADD R22, R22, 0x1, -R4 ;  /* 0x0000000116169824 */ /* 0x000fc400078e0a04 */
[--C-:B------:R-:W-:Y:S01]  /*11e0*/  @!P6 IMAD.IADD R23, R23, 0x1, -R4.reuse ;  /* 0x000000011717e824 */ /* 0x100fe200078e0a04 */
[----:B------:R-:W-:Y:S01]  /*11f0*/  ISETP.GE.AND P6, PT, R3, RZ, PT ;  /* 0x000000ff0300720c */ /* 0x000fe20003fc6270 */
[----:B------:R-:W-:Y:S01]  /*1200*/  @!P5 IMAD.IADD R21, R21, 0x1, -R4 ;  /* 0x000000011515d824 */ /* 0x000fe200078e0a04 */
[----:B------:R-:W-:Y:S01]  /*1210*/  ISETP.GT.U32.AND P5, PT, R4, R22, PT ;  /* 0x000000160400720c */ /* 0x000fe20003fa4070 */
[----:B------:R-:W-:Y:S01]  /*1220*/  IMAD.HI.U32 R5, R0, R10, RZ ;  /* 0x0000000a00057227 */ /* 0x000fe200078e00ff */
[----:B------:R-:W-:-:S03]  /*1230*/  ISETP.GT.U32.AND P1, PT, R4, R23, PT ;  /* 0x000000170400720c */ /* 0x000fc60003f24070 */
[----:B------:R-:W-:-:S04]  /*1240*/  IMAD.HI.U32 R3, R0, R15, RZ ;  /* 0x0000000f00037227 */ /* 0x000fc800078e00ff */
[----:B------:R-:W-:Y:S02]  /*1250*/  IMAD.MOV R5, RZ, RZ, -R5 ;  /* 0x000000ffff057224 */ /* 0x000fe400078e0a05 */
[----:B------:R-:W-:Y:S02]  /*1260*/  IMAD.MOV R3, RZ, RZ, -R3 ;  /* 0x000000ffff037224 */ /* 0x000fe400078e0a03 */
[----:B------:R-:W-:Y:S01]  /*1270*/  IMAD R10, R4, R5, R10 ;  /* 0x00000005040a7224 */ /* 0x000fe200078e020a */
[----:B------:R-:W-:Y:S01]  /*1280*/  LOP3.LUT R5, R2, 0x4c, RZ, 0xfc, !PT ;  /* 0x0000004c02057812 */ /* 0x000fe200078efcff */
[----:B------:R-:W-:Y:S01]  /*1290*/  IMAD R15, R4, R3, R15 ;  /* 0x00000003040f7224 */ /* 0x000fe200078e020f */
[----:B------:R-:W-:Y:S01]  /*12a0*/  LOP3.LUT R3, R2, 0x48, RZ, 0xfc, !PT ;  /* 0x0000004802037812 */ /* 0x000fe200078efcff */
[--C-:B------:R-:W-:Y:S01]  /*12b0*/  @!P5 IMAD.IADD R22, R22, 0x1, -R4.reuse ;  /* 0x000000011616d824 */ /* 0x100fe200078e0a04 */
[C---:B------:R-:W-:Y:S01]  /*12c0*/  ISETP.GT.U32.AND P5, PT, R4.reuse, R10, PT ;  /* 0x0000000a0400720c */ /* 0x040fe20003fa4070 */
[----:B------:R-:W-:Y:S01]  /*12d0*/  @!P1 IMAD.IADD R23, R23, 0x1, -R4 ;  /* 0x0000000117179824 */ /* 0x000fe200078e0a04 */
[C---:B------:R-:W-:Y:S01]  /*12e0*/  ISETP.GT.U32.AND P1, PT, R4.reuse, R15, PT ;  /* 0x0000000f0400720c */ /* 0x040fe20003f24070 */
[----:B------:R-:W-:Y:S01]  /*12f0*/  @!P3 IMAD.MOV R7, RZ, RZ, -R7 ;  /* 0x000000ffff07b224 */ /* 0x000fe200078e0a07 */
[----:B------:R-:W-:Y:S01]  /*1300*/  ISETP.GT.U32.AND P3, PT, R4, R21, PT ;  /* 0x000000150400720c */ /* 0x000fe20003f64070 */
[----:B------:R-:W-:Y:S01]  /*1310*/  IMAD.MOV.U32 R17, RZ, RZ, R23 ;  /* 0x000000ffff117224 */ /* 0x000fe200078e0017 */
[----:B------:R-:W-:Y:S01]  /*1320*/  IABS R19, R3 ;  /* 0x0000000300137213 */ /* 0x000fe20000000000 */
[----:B------:R-:W-:Y:S01]  /*1330*/  IMAD.MOV.U32 R11, RZ, RZ, R22 ;  /* 0x000000ffff0b7224 */ /* 0x000fe200078e0016 */
[----:B------:R1:W-:Y:S01]  /*1340*/  STL [R1+0x7c], R7 ;  /* 0x00007c0701007387 */ /* 0x0003e20000100800 */
[----:B------:R-:W-:-:S02]  /*1350*/  @!P2 IMAD.MOV R17, RZ, RZ, -R17 ;  /* 0x000000ffff11a224 */ /* 0x000fc400078e0a11 */
[----:B--2---:R-:W-:-:S04]  /*1360*/  IMAD.HI.U32 R20, R0, R19, RZ ;  /* 0x0000001300147227 */ /* 0x004fc800078e00ff */
[--C-:B------:R-:W-:Y:S02]  /*1370*/  @!P5 IMAD.IADD R10, R10, 0x1, -R4.reuse ;  /* 0x000000010a0ad824 */ /* 0x100fe400078e0a04 */
[----:B------:R-:W-:Y:S01]  /*1380*/  @!P1 IMAD.IADD R15, R15, 0x1, -R4 ;  /* 0x000000010f0f9824 */ /* 0x000fe200078e0a04 */
[----:B------:R-:W-:Y:S01]  /*1390*/  ISETP.GE.AND P1, PT, R18, RZ, PT ;  /* 0x000000ff1200720c */ /* 0x000fe20003f26270 */
[----:B-1----:R-:W-:Y:S02]  /*13a0*/  IMAD.MOV.U32 R7, RZ, RZ, R24 ;  /* 0x000000ffff077224 */ /* 0x002fe400078e0018 */
[C---:B------:R-:W-:Y:S01]  /*13b0*/  IMAD R18, R4.reuse, R26, R25 ;  /* 0x0000001a04127224 */ /* 0x040fe200078e0219 */
[C---:B------:R-:W-:Y:S01]  /*13c0*/  ISETP.GT.U32.AND P5, PT, R4.reuse, R15, PT ;  /* 0x0000000f0400720c */ /* 0x040fe20003fa4070 */
[----:B------:R-:W-:Y:S01]  /*13d0*/  @!P4 IMAD.MOV R7, RZ, RZ, -R7 ;  /* 0x000000ffff07c224 */ /* 0x000fe200078e0a07 */
[C---:B------:R-:W-:Y:S01]  /*13e0*/  ISETP.GT.U32.AND P4, PT, R4.reuse, R10, PT ;  /* 0x0000000a0400720c */ /* 0x040fe20003f84070 */
[----:B------:R-:W-:Y:S01]  /*13f0*/  IMAD.MOV R20, RZ, RZ, -R20 ;  /* 0x000000ffff147224 */ /* 0x000fe200078e0a14 */
[----:B------:R-:W-:Y:S01]  /*1400*/  ISETP.GT.U32.AND P2, PT, R4, R18, PT ;  /* 0x000000120400720c */ /* 0x000fe20003f44070 */
[----:B------:R-:W-:Y:S01]  /*1410*/  @!P6 IMAD.MOV R11, RZ, RZ, -R11 ;  /* 0x000000ffff0be224 */ /* 0x000fe200078e0a0b */
[----:B------:R-:W-:Y:S01]  /*1420*/  ISETP.GE.AND P6, PT, R9, RZ, PT ;  /* 0x000000ff0900720c */ /* 0x000fe20003fc6270 */
[----:B------:R-:W-:Y:S01]  /*1430*/  @!P3 IMAD.IADD R21, R21, 0x1, -R4 ;  /* 0x000000011515b824 */ /* 0x000fe200078e0a04 */
[----:B------:R-:W-:Y:S01]  /*1440*/  ISETP.GE.AND P3, PT, R16, RZ, PT ;  /* 0x000000ff1000720c */ /* 0x000fe20003f66270 */
[----:B------:R-:W-:Y:S01]  /*1450*/  IMAD R9, R4, R20, R19 ;  /* 0x0000001404097224 */ /* 0x000fe200078e0213 */
[----:B------:R1:W-:Y:S01]  /*1460*/  STL [R1+0x3c], R7 ;  /* 0x00003c0701007387 */ /* 0x0003e20000100800 */
[----:B------:R-:W-:-:S02]  /*1470*/  IABS R16, R5 ;  /* 0x0000000500107213 */ /* 0x000fc40000000000 */
[--C-:B------:R-:W-:Y:S01]  /*1480*/  @!P5 IMAD.IADD R15, R15, 0x1, -R4.reuse ;  /* 0x000000010f0fd824 */ /* 0x100fe200078e0a04 */
[----:B------:R-:W-:Y:S01]  /*1490*/  STL [R1+0x50], R17 ;  /* 0x0000501101007387 */ /* 0x000fe20000100800 */
[--C-:B------:R-:W-:Y:S01]  /*14a0*/  @!P4 IMAD.IADD R10, R10, 0x1, -R4.reuse ;  /* 0x000000010a0ac824 */ /* 0x100fe200078e0a04 */
[----:B------:R-:W-:Y:S01]  /*14b0*/  ISETP.GT.U32.AND P4, PT, R4, R9, PT ;  /* 0x000000090400720c */ /* 0x000fe20003f84070 */
[----:B------:R-:W-:Y:S01]  /*14c0*/  @!P2 IMAD.IADD R18, R18, 0x1, -R4 ;  /* 0x000000011212a824 */ /* 0x000fe200078e0a04 */
[----:B------:R2:W-:Y:S01]  /*14d0*/  STL [R1+0x5c], R11 ;  /* 0x00005c0b01007387 */ /* 0x0005e20000100800 */
[----:B------:R-:W-:Y:S01]  /*14e0*/  ISETP.GE.AND P5, PT, R3, RZ, PT ;  /* 0x000000ff0300720c */ /* 0x000fe20003fa6270 */
[----:B-1----:R-:W-:Y:S02]  /*14f0*/  IMAD.MOV.U32 R7, RZ, RZ, R21 ;  /* 0x000000ffff077224 */ /* 0x002fe400078e0015 */
[----:B------:R-:W-:Y:S01]  /*1500*/  ISETP.GT.U32.AND P2, PT, R4, R18, PT ;  /* 0x000000120400720c */ /* 0x000fe20003f44070 */
[----:B------:R-:W-:-:S04]  /*1510*/  IMAD.HI.U32 R21, R0, R16, RZ ;  /* 0x0000001000157227 */ /* 0x000fc800078e00ff */
[----:B------:R-:W-:Y:S01]  /*1520*/  @!P3 IMAD.MOV R7, RZ, RZ, -R7 ;  /* 0x000000ffff07b224 */ /* 0x000fe200078e0a07 */
[----:B------:R-:W-:Y:S01]  /*1530*/  ISETP.GE.AND P3, PT, R13, RZ, PT ;  /* 0x000000ff0d00720c */ /* 0x000fe20003f66270 */
[----:B------:R-:W-:Y:S01]  /*1540*/  @!P4 IMAD.IADD R9, R9, 0x1, -R4 ;  /* 0x000000010909c824 */ /* 0x000fe200078e0a04 */
[----:B------:R-:W-:Y:S01]  /*1550*/  LOP3.LUT R13, R2, 0x50, RZ, 0xfc, !PT ;  /* 0x00000050020d7812 */ /* 0x000fe200078efcff */
[----:B--2---:R-:W-:Y:S01]  /*1560*/  IMAD.MOV.U32 R11, RZ, RZ, R15 ;  /* 0x000000ffff0b7224 */ /* 0x004fe200078e000f */
[----:B------:R1:W-:Y:S01]  /*1570*/  STL [R1+0x60], R7 ;  /* 0x0000600701007387 */ /* 0x0003e20000100800 */
[----:B------:R-:W-:Y:S01]  /*1580*/  IMAD.MOV R21, RZ, RZ, -R21 ;  /* 0x000000ffff157224 */ /* 0x000fe200078e0a15 */
[C---:B------:R-:W-:Y:S01]  /*1590*/  ISETP.GT.U32.AND P4, PT, R4.reuse, R9, PT ;  /* 0x000000090400720c */ /* 0x040fe20003f84070 */
[----:B------:R-:W-:Y:S01]  /*15a0*/  @!P1 IMAD.MOV R11, RZ, RZ, -R11 ;  /* 0x000000ffff0b9224 */ /* 0x000fe200078e0a0b */
[----:B------:R-:W-:Y:S01]  /*15b0*/  IABS R23, R13 ;  /* 0x0000000d00177213 */ /* 0x000fe20000000000 */
[----:B------:R-:W-:Y:S01]  /*15c0*/  IMAD R3, R4, R21, R16 ;  /* 0x0000001504037224 */ /* 0x000fe200078e0210 */
[----:B------:R-:W-:Y:S01]  /*15d0*/  ISETP.GE.AND P1, PT, R5, RZ, PT ;  /* 0x000000ff0500720c */ /* 0x000fe20003f26270 */
[----:B------:R-:W-:Y:S01]  /*15e0*/  @!P2 IMAD.IADD R18, R18, 0x1, -R4 ;  /* 0x000000011212a824 */ /* 0x000fe200078e0a04 */
[----:B------:R-:W-:Y:S01]  /*15f0*/  STL [R1+0x64], R11 ;  /* 0x0000640b01007387 */ /* 0x000fe20000100800 */
[----:B------:R-:W-:Y:S01]  /*1600*/  ISETP.GE.AND P2, PT, R13, RZ, PT ;  /* 0x000000ff0d00720c */ /* 0x000fe20003f46270 */
[----:B-1----:R-:W-:Y:S01]  /*1610*/  IMAD.MOV.U32 R7, RZ, RZ, R10 ;  /* 0x000000ffff077224 */ /* 0x002fe200078e000a */
[----:B------:R-:W-:Y:S01]  /*1620*/  LOP3.LUT R10, R2, 0x54, RZ, 0xfc, !PT ;  /* 0x00000054020a7812 */ /* 0x000fe200078efcff */
[----:B------:R-:W-:Y:S01]  /*1630*/  IMAD.HI.U32 R15, R0, R23, RZ ;  /* 0x00000017000f7227 */ /* 0x000fe200078e00ff */
[----:B------:R-:W-:-:S02]  /*1640*/  LOP3.LUT R5, R2, 0x58, RZ, 0xfc, !PT ;  /* 0x0000005802057812 */ /* 0x000fc400078efcff */
[----:B------:R-:W-:Y:S01]  /*1650*/  IABS R16, R10 ;  /* 0x0000000a00107213 */ /* 0x000fe20000000000 */
[----:B------:R-:W-:Y:S01]  /*1660*/  @!P6 IMAD.MOV R7, RZ, RZ, -R7 ;  /* 0x000000ffff07e224 */ /* 0x000fe200078e0a07 */
[----:B------:R-:W-:Y:S01]  /*1670*/  ISETP.GT.U32.AND P6, PT, R4, R3, PT ;  /* 0x000000030400720c */ /* 0x000fe20003fc4070 */
[----:B------:R-:W-:Y:S01]  /*1680*/  @!P4 IMAD.IADD R9, R9, 0x1, -R4 ;  /* 0x000000010909c824 */ /* 0x000fe200078e0a04 */
[----:B------:R-:W-:Y:S01]  /*1690*/  IABS R22, R5 ;  /* 0x0000000500167213 */ /* 0x000fe20000000000 */
[----:B------:R-:W-:Y:S01]  /*16a0*/  IMAD.HI.U32 R13, R0, R16, RZ ;  /* 0x00000010000d7227 */ /* 0x000fe200078e00ff */
[----:B------:R1:W-:Y:S01]  /*16b0*/  STL [R1+0x68], R7 ;  /* 0x0000680701007387 */ /* 0x0003e20000100800 */
[----:B------:R-:W-:Y:S02]  /*16c0*/  ISETP.GE.AND P4, PT, R10, RZ, PT ;  /* 0x000000ff0a00720c */ /* 0x000fe40003f86270 */
[----:B------:R-:W-:Y:S02]  /*16d0*/  IMAD.MOV R13, RZ, RZ, -R13 ;  /* 0x000000ffff0d7224 */ /* 0x000fe400078e0a0d */
[----:B------:R-:W-:-:S02]  /*16e0*/  IMAD.MOV R15, RZ, RZ, -R15 ;  /* 0x000000ffff0f7224 */ /* 0x000fc400078e0a0f */
[----:B------:R-:W-:Y:S02]  /*16f0*/  IMAD R16, R4, R13, R16 ;  /* 0x0000000d04107224 */ /* 0x000fe400078e0210 */
[----:B------:R-:W-:Y:S02]  /*1700*/  @!P6 IMAD.IADD R3, R3, 0x1, -R4 ;  /* 0x000000010303e824 */ /* 0x000fe400078e0a04 */
[----:B-1----:R-:W-:Y:S01]  /*1710*/  IMAD.MOV.U32 R7, RZ, RZ, R18 ;  /* 0x000000ffff077224 */ /* 0x002fe200078e0012 */
[----:B------:R-:W-:Y:S01]  /*1720*/  LOP3.LUT R18, R2, 0x6c, RZ, 0xfc, !PT ;  /* 0x0000006c02127812 */ /* 0x000fe200078efcff */
[C---:B------:R-:W-:Y:S01]  /*1730*/  IMAD R23, R4.reuse, R15, R23 ;  /* 0x0000000f04177224 */ /* 0x040fe200078e0217 */
[----:B------:R-:W-:Y:S01]  /*1740*/  ISETP.GT.U32.AND P6, PT, R4, R3, PT ;  /* 0x000000030400720c */ /* 0x000fe20003fc4070 */
[----:B------:R-:W-:Y:S01]  /*1750*/  @!P3 IMAD.MOV R7, RZ, RZ, -R7 ;  /* 0x000000ffff07b224 */ /* 0x000fe200078e0a07 */
[----:B------:R-:W-:Y:S01]  /*1760*/  LOP3.LUT R15, R2, 0x5c, RZ, 0xfc, !PT ;  /* 0x0000005c020f7812 */ /* 0x000fe200078efcff */
[----:B------:R-:W-:Y:S01]  /*1770*/  IMAD.HI.U32 R10, R0, R22, RZ ;  /* 0x00000016000a7227 */ /* 0x000fe200078e00ff */
[----:B------:R-:W-:-:S02]  /*1780*/  ISETP.GT.U32.AND P3, PT, R4, R23, PT ;  /* 0x000000170400720c */ /* 0x000fc40003f64070 */
[----:B------:R1:W-:Y:S01]  /*1790*/  STL [R1+0x70], R7 ;  /* 0x0000700701007387 */ /* 0x0003e20000100800 */
[----:B------:R-:W-:Y:S01]  /*17a0*/  IMAD.MOV R10, RZ, RZ, -R10 ;  /* 0x000000ffff0a7224 */ /* 0x000fe200078e0a0a */
[----:B------:R-:W-:-:S03]  /*17b0*/  IABS R21, R15 ;  /* 0x0000000f00157213 */ /* 0x000fc60000000000 */
[----:B------:R-:W-:Y:S02]  /*17c0*/  IMAD R22, R4, R10, R22 ;  /* 0x0000000a04167224 */ /* 0x000fe400078e0216 */
[----:B------:R-:W-:Y:S01]  /*17d0*/  @!P6 IMAD.IADD R3, R3, 0x1, -R4 ;  /* 0x000000010303e824 */ /* 0x000fe200078e0a04 */
[----:B------:R-:W-:Y:S01]  /*17e0*/  ISETP.GE.AND P6, PT, R5, RZ, PT ;  /* 0x000000ff0500720c */ /* 0x000fe20003fc6270 */
[----:B------:R-:W-:-:S04]  /*17f0*/  IMAD.HI.U32 R5, R0, R21, RZ ;  /* 0x0000001500057227 */ /* 0x000fc800078e00ff */
[----:B-1----:R-:W-:Y:S01]  /*1800*/  IMAD.MOV.U32 R7, RZ, RZ, R9 ;  /* 0x000000ffff077224 */ /* 0x002fe200078e0009 */
[----:B------:R-:W-:Y:S01]  /*1810*/  LOP3.LUT R9, R2, 0x60, RZ, 0xfc, !PT ;  /* 0x0000006002097812 */ /* 0x000fe200078efcff */
[----:B------:R-:W-:Y:S02]  /*1820*/  @!P3 IMAD.IADD R23, R23, 0x1, -R4 ;  /* 0x000000011717b824 */ /* 0x000fe400078e0a04 */
[----:B------:R-:W-:Y:S01]  /*1830*/  @!P5 IMAD.MOV R7, RZ, RZ, -R7 ;  /* 0x000000ffff07d224 */ /* 0x000fe200078e0a07 */
[C---:B------:R-:W-:Y:S01]  /*1840*/  ISETP.GT.U32.AND P5, PT, R4.reuse, R16, PT ;  /* 0x000000100400720c */ /* 0x040fe20003fa4070 */
[----:B------:R-:W-:Y:S01]  /*1850*/  IMAD.MOV R5, RZ, RZ, -R5 ;  /* 0x000000ffff057224 */ /* 0x000fe200078e0a05 */
[----:B------:R-:W-:Y:S02]  /*1860*/  IABS R20, R9 ;  /* 0x0000000900147213 */ /* 0x000fe40000000000 */
[----:B------:R1:W-:Y:S01]  /*1870*/  STL [R1+0x6c], R7 ;  /* 0x00006c0701007387 */ /* 0x0003e20000100800 */
[C---:B------:R-:W-:Y:S01]  /*1880*/  ISETP.GT.U32.AND P3, PT, R4.reuse, R23, PT ;  /* 0x000000170400720c */ /* 0x040fe20003f64070 */
[----:B------:R-:W-:Y:S01]  /*1890*/  IMAD R21, R4, R5, R21 ;  /* 0x0000000504157224 */ /* 0x000fe200078e0215 */
[----:B------:R-:W-:Y:S01]  /*18a0*/  LOP3.LUT R5, R2, 0x68, RZ, 0xfc, !PT ;  /* 0x0000006802057812 */ /* 0x000fe200078efcff */
[----:B------:R-:W-:-:S03]  /*18b0*/  IMAD.HI.U32 R10, R0, R20, RZ ;  /* 0x00000014000a7227 */ /* 0x000fc600078e00ff */
[----:B------:R-:W-:Y:S01]  /*18c0*/  IABS R13, R5 ;  /* 0x00000005000d7213 */ /* 0x000fe20000000000 */
[----:B------:R-:W-:Y:S02]  /*18d0*/  IMAD.MOV R10, RZ, RZ, -R10 ;  /* 0x000000ffff0a7224 */ /* 0x000fe400078e0a0a */
[----:B------:R-:W-:Y:S02]  /*18e0*/  @!P5 IMAD.IADD R16, R16, 0x1, -R4 ;  /* 0x000000011010d824 */ /* 0x000fe400078e0a04 */
[----:B-1----:R-:W-:Y:S01]  /*18f0*/  IMAD.MOV.U32 R7, RZ, RZ, R3 ;  /* 0x000000ffff077224 */ /* 0x002fe200078e0003 */
[----:B------:R-:W-:Y:S01]  /*1900*/  LOP3.LUT R3, R2, 0x64, RZ, 0xfc, !PT ;  /* 0x0000006402037812 */ /* 0x000fe200078efcff */
[C---:B------:R-:W-:Y:S01]  /*1910*/  IMAD R20, R4.reuse, R10, R20 ;  /* 0x0000000a04147224 */ /* 0x040fe200078e0214 */
[C---:B------:R-:W-:Y:S01]  /*1920*/  ISETP.GT.U32.AND P5, PT, R4.reuse, R16, PT ;  /* 0x000000100400720c */ /* 0x040fe20003fa4070 */
[----:B------:R-:W-:Y:S01]  /*1930*/  @!P1 IMAD.MOV R7, RZ, RZ, -R7 ;  /* 0x000000ffff079224 */ /* 0x000fe200078e0a07 */
[----:B------:R-:W-:Y:S01]  /*1940*/  ISETP.GT.U32.AND P1, PT, R4, R22, PT ;  /* 0x000000160400720c */ /* 0x000fe20003f24070 */
[----:B------:R-:W-:Y:S01]  /*1950*/  @!P3 IMAD.IADD R23, R23, 0x1, -R4 ;  /* 0x000000011717b824 */ /* 0x000fe200078e0a04 */
[----:B------:R-:W-:-:S02]  /*1960*/  IABS R19, R3 ;  /* 0x0000000300137213 */ /* 0x000fc40000000000 */
[----:B------:R-:W-:Y:S01]  /*1970*/  ISETP.GT.U32.AND P3, PT, R4, R21, PT ;  /* 0x000000150400720c */ /* 0x000fe20003f64070 */
[----:B------:R1:W-:Y:S01]  /*1980*/  STL [R1+0xf0], R7 ;  /* 0x0000f00701007387 */ /* 0x0003e20000100800 */
[----:B------:R-:W-:Y:S01]  /*1990*/  IABS R10, R18 ;  /* 0x00000012000a7213 */ /* 0x000fe20000000000 */
[----:B------:R-:W-:-:S04]  /*19a0*/  IMAD.HI.U32 R24, R0, R19, RZ ;  /* 0x0000001300187227 */ /* 0x000fc800078e00ff */
[--C-:B------:R-:W-:Y:S01]  /*19b0*/  @!P5 IMAD.IADD R16, R16, 0x1, -R4.reuse ;  /* 0x000000011010d824 */ /* 0x100fe200078e0a04 */
[----:B------:R-:W-:Y:S01]  /*19c0*/  ISETP.GT.U32.AND P5, PT, R4, R20, PT ;  /* 0x000000140400720c */ /* 0x000fe20003fa4070 */
[----:B------:R-:W-:Y:S02]  /*19d0*/  @!P1 IMAD.IADD R22, R22, 0x1, -R4 ;  /* 0x0000000116169824 */ /* 0x000fe400078e0a04 */
[----:B-1----:R-:W-:Y:S02]  /*19e0*/  IMAD.MOV.U32 R7, RZ, RZ, R23 ;  /* 0x000000ffff077224 */ /* 0x002fe400078e0017 */
[----:B------:R-:W-:Y:S01]  /*19f0*/  IMAD.MOV R24, RZ, RZ, -R24 ;  /* 0x000000ffff187224 */ /* 0x000fe200078e0a18 */
[C---:B------:R-:W-:Y:S01]  /*1a00*/  ISETP.GT.U32.AND P1, PT, R4.reuse, R22, PT ;  /* 0x000000160400720c */ /* 0x040fe20003f24070 */
[----:B------:R-:W-:Y:S01]  /*1a10*/  @!P2 IMAD.MOV R7, RZ, RZ, -R7 ;  /* 0x000000ffff07a224 */ /* 0x000fe200078e0a07 */
[----:B------:R-:W-:Y:S01]  /*1a20*/  ISETP.GE.AND P2, PT, R15, RZ, PT ;  /* 0x000000ff0f00720c */ /* 0x000fe20003f46270 */
[----:B------:R-:W-:-:S02]  /*1a30*/  IMAD R15, R4, R24, R19 ;  /* 0x00000018040f7224 */ /* 0x000fc400078e0213 */
[----:B------:R-:W-:Y:S01]  /*1a40*/  IMAD.HI.U32 R19, R0, R13, RZ ;  /* 0x0000000d00137227 */ /* 0x000fe200078e00ff */
[----:B------:R1:W-:Y:S03]  /*1a50*/  STL [R1+0xec], R7 ;  /* 0x0000ec0701007387 */ /* 0x0003e60000100800 */
[--C-:B------:R-:W-:Y:S02]  /*1a60*/  @!P5 IMAD.IADD R20, R20, 0x1, -R4.reuse ;  /* 0x000000011414d824 */ /* 0x100fe400078e0a04 */
[--C-:B------:R-:W-:Y:S02]  /*1a70*/  @!P3 IMAD.IADD R21, R21, 0x1, -R4.reuse ;  /* 0x000000011515b824 */ /* 0x100fe400078e0a04 */
[----:B------:R-:W-:Y:S01]  /*1a80*/  @!P1 IMAD.IADD R22, R22, 0x1, -R4 ;  /* 0x0000000116169824 */ /* 0x000fe200078e0a04 */
[C---:B------:R-:W-:Y:S01]  /*1a90*/  ISETP.GT.U32.AND P5, PT, R4.reuse, R20, PT ;  /* 0x000000140400720c */ /* 0x040fe20003fa4070 */
[----:B-1----:R-:W-:Y:S01]  /*1aa0*/  IMAD.MOV.U32 R7, RZ, RZ, R16 ;  /* 0x000000ffff077224 */ /* 0x002fe200078e0010 */
[C---:B------:R-:W-:Y:S01]  /*1ab0*/  ISETP.GT.U32.AND P3, PT, R4.reuse, R21, PT ;  /* 0x000000150400720c */ /* 0x040fe20003f64070 */
[----:B------:R-:W-:Y:S01]  /*1ac0*/  IMAD.MOV R16, RZ, RZ, -R19 ;  /* 0x000000ffff107224 */ /* 0x000fe200078e0a13 */
[C---:B------:R-:W-:Y:S01]  /*1ad0*/  ISETP.GT.U32.AND P1, PT, R4.reuse, R15, PT ;  /* 0x0000000f0400720c */ /* 0x040fe20003f24070 */
[----:B------:R-:W-:Y:S01]  /*1ae0*/  @!P4 IMAD.MOV R7, RZ, RZ, -R7 ;  /* 0x000000ffff07c224 */ /* 0x000fe200078e0a07 */
[----:B------:R-:W-:Y:S01]  /*1af0*/  ISETP.GE.AND P4, PT, R9, RZ, PT ;  /* 0x000000ff0900720c */ /* 0x000fe20003f86270 */
[----:B------:R-:W-:Y:S01]  /*1b00*/  IMAD R13, R4, R16, R13 ;  /* 0x00000010040d7224 */ /* 0x000fe200078e020d */
[----:B------:R-:W-:Y:S01]  /*1b10*/  LOP3.LUT R16, R2, 0x74, RZ, 0xfc, !PT ;  /* 0x0000007402107812 */ /* 0x000fe200078efcff */
[----:B------:R-:W-:Y:S01]  /*1b20*/  IMAD.HI.U32 R9, R0, R10, RZ ;  /* 0x0000000a00097227 */ /* 0x000fe200078e00ff */
[----:B------:R1:W-:Y:S03]  /*1b30*/  STL [R1+0x54], R7 ;  /* 0x0000540701007387 */ /* 0x0003e60000100800 */
[----:B------:R-:W-:Y:S01]  /*1b40*/  @!P5 IMAD.IADD R20, R20, 0x1, -R4 ;  /* 0x000000011414d824 */ /* 0x000fe200078e0a04 */
[----:B------:R-:W-:Y:S01]  /*1b50*/  ISETP.GT.U32.AND P5, PT, R4, R13, PT ;  /* 0x0000000d0400720c */ /* 0x000fe20003fa4070 */
[----:B------:R-:W-:-:S02]  /*1b60*/  IMAD.MOV R19, RZ, RZ, -R9 ;  /* 0x000000ffff137224 */ /* 0x000fc400078e0a09 */
[----:B------:R-:W-:Y:S02]  /*1b70*/  IMAD.MOV.U32 R17, RZ, RZ, R22 ;  /* 0x000000ffff117224 */ /* 0x000fe400078e0016 */
[----:B------:R-:W-:Y:S01]  /*1b80*/  IMAD R10, R4, R19, R10 ;  /* 0x00000013040a7224 */ /* 0x000fe200078e020a */
[----:B------:R-:W-:Y:S01]  /*1b90*/  IABS R19, R16 ;  /* 0x0000001000137213 */ /* 0x000fe20000000000 */
[--C-:B------:R-:W-:Y:S01]  /*1ba0*/  @!P3 IMAD.IADD R21, R21, 0x1, -R4.reuse ;  /* 0x000000011515b824 */ /* 0x100fe200078e0a04 */
[----:B------:R-:W-:Y:S01]  /*1bb0*/  ISETP.GE.AND P3, PT, R3, RZ, PT ;  /* 0x000000ff0300720c */ /* 0x000fe20003f66270 */
[--C-:B------:R-:W-:Y:S01]  /*1bc0*/  @!P1 IMAD.IADD R15, R15, 0x1, -R4.reuse ;  /* 0x000000010f0f9824 */ /* 0x100fe200078e0a04 */
[----:B------:R-:W-:Y:S01]  /*1bd0*/  LOP3.LUT R3, R2, 0x70, RZ, 0xfc, !PT ;  /* 0x0000007002037812 */ /* 0x000fe200078efcff */
[----:B------:R-:W-:Y:S01]  /*1be0*/  @!P6 IMAD.MOV R17, RZ, RZ, -R17 ;  /* 0x000000ffff11e224 */ /* 0x000fe200078e0a11 */
[C---:B------:R-:W-:Y:S01]  /*1bf0*/  ISETP.GT.U32.AND P6, PT, R4.reuse, R10, PT ;  /* 0x0000000a0400720c */ /* 0x040fe20003fc4070 */
[----:B------:R-:W-:Y:S01]  /*1c00*/  IMAD.MOV.U32 R11, RZ, RZ, R21 ;  /* 0x000000ffff0b7224 */ /* 0x000fe200078e0015 */
[C---:B------:R-:W-:Y:S01]  /*1c10*/  ISETP.GT.U32.AND P1, PT, R4.reuse, R15, PT ;  /* 0x0000000f0400720c */ /* 0x040fe20003f24070 */
[----:B------:R-:W-:Y:S01]  /*1c20*/  @!P5 IMAD.IADD R13, R13, 0x1, -R4 ;  /* 0x000000010d0dd824 */ /* 0x000fe200078e0a04 */
[----:B------:R-:W-:Y:S01]  /*1c30*/  IABS R9, R3 ;  /* 0x0000000300097213 */ /* 0x000fe20000000000 */
[----:B------:R-:W-:Y:S01]  /*1c40*/  @!P2 IMAD.MOV R11, RZ, RZ, -R11 ;  /* 0x000000ffff0ba224 */ /* 0x000fe200078e0a0b */
[----:B------:R-:W-:Y:S01]  /*1c50*/  ISETP.GE.AND P2, PT, R5, RZ, PT ;  /* 0x000000ff0500720c */ /* 0x000fe20003f46270 */
[----:B-1----:R-:W-:Y:S01]  /*1c60*/  IMAD.MOV.U32 R7, RZ, RZ, R20 ;  /* 0x000000ffff077224 */ /* 0x002fe200078e0014 */
[----:B------:R-:W-:Y:S01]  /*1c70*/  ISETP.GT.U32.AND P5, PT, R4, R13, PT ;  /* 0x0000000d0400720c */ /* 0x000fe20003fa4070 */
[----:B------:R-:W-:Y:S01]  /*1c80*/  IMAD.MOV.U32 R5, RZ, RZ, R19 ;  /* 0x000000ffff057224 */ /* 0x000fe200078e0013 */
[----:B------:R1:W-:Y:S01]  /*1c90*/  STL [R1+0x58], R17 ;  /* 0x0000581101007387 */ /* 0x0003e20000100800 */
[----:B------:R-:W-:Y:S01]  /*1ca0*/  IMAD.HI.U32 R19, R0, R9, RZ ;  /* 0x0000000900137227 */ /* 0x000fe200078e00ff */
[----:B------:R-:W-:-:S02]  /*1cb0*/  LOP3.LUT R21, R2, 0x84, RZ, 0xfc, !PT ;  /* 0x0000008402157812 */ /* 0x000fc400078efcff */
[----:B------:R-:W-:Y:S01]  /*1cc0*/  STL [R1+0xe4], R11 ;  /* 0x0000e40b01007387 */ /* 0x000fe20000100800 */
[----:B------:R-:W-:Y:S01]  /*1cd0*/  @!P4 IMAD.MOV R7, RZ, RZ, -R7 ;  /* 0x000000ffff07c224 */ /* 0x000fe200078e0a07 */
[----:B------:R-:W-:Y:S01]  /*1ce0*/  ISETP.GE.AND P4, PT, R18, RZ, PT ;  /* 0x000000ff1200720c */ /* 0x000fe20003f86270 */
[----:B------:R-:W-:Y:S01]  /*1cf0*/  IMAD.MOV R19, RZ, RZ, -R19 ;  /* 0x000000ffff137224 */ /* 0x000fe200078e0a13 */
[----:B------:R-:W-:Y:S01]  /*1d00*/  LOP3.LUT R18, R2, 0x78, RZ, 0xfc, !PT ;  /* 0x0000007802127812 */ /* 0x000fe200078efcff */
[--C-:B------:R-:W-:Y:S01]  /*1d10*/  @!P6 IMAD.IADD R10, R10, 0x1, -R4.reuse ;  /* 0x000000010a0ae824 */ /* 0x100fe200078e0a04 */
[----:B------:R2:W-:Y:S01]  /*1d20*/  STL [R1+0xe8], R7 ;  /* 0x0000e80701007387 */ /* 0x0005e20000100800 */
[----:B------:R-:W-:Y:S01]  /*1d30*/  @!P1 IMAD.IADD R15, R15, 0x1, -R4 ;  /* 0x000000010f0f9824 */ /* 0x000fe200078e0a04 */
[----:B------:R-:W-:Y:S01]  /*1d40*/  ISETP.GE.AND P1, PT, R3, RZ, PT ;  /* 0x000000ff0300720c */ /* 0x000fe20003f26270 */
[----:B------:R-:W-:Y:S01]  /*1d50*/  IMAD R9, R4, R19, R9 ;  /* 0x0000001304097224 */ /* 0x000fe200078e0209 */
[----:B------:R-:W-:Y:S01]  /*1d60*/  IABS R3, R18 ;  /* 0x0000001200037213 */ /* 0x000fe20000000000 */
[----:B------:R-:W-:Y:S01]  /*1d70*/  IMAD.HI.U32 R20, R0, R5, RZ ;  /* 0x0000000500147227 */ /* 0x000fe200078e00ff */
[----:B------:R-:W-:-:S02]  /*1d80*/  ISETP.GT.U32.AND P6, PT, R4, R10, PT ;  /* 0x0000000a0400720c */ /* 0x000fc40003fc4070 */
[----:B------:R-:W-:Y:S01]  /*1d90*/  LOP3.LUT R19, R2, 0x7c, RZ, 0xfc, !PT ;  /* 0x0000007c02137812 */ /* 0x000fe200078efcff */
[----:B------:R-:W-:Y:S01]  /*1da0*/  @!P5 IMAD.IADD R13, R13, 0x1, -R4 ;  /* 0x000000010d0dd824 */ /* 0x000fe200078e0a04 */
[----:B------:R-:W-:Y:S01]  /*1db0*/  ISETP.GT.U32.AND P5, PT, R4, R9, PT ;  /* 0x000000090400720c */ /* 0x000fe20003fa4070 */
[----:B------:R-:W-:Y:S01]  /*1dc0*/  IMAD.MOV R20, RZ, RZ, -R20 ;  /* 0x000000ffff147224 */ /* 0x000fe200078e0a14 */
[----:B------:R-:W-:Y:S01]  /*1dd0*/  IABS R25, R21 ;  /* 0x0000001500197213 */ /* 0x000fe20000000000 */
[----:B------:R-:W-:Y:S01]  /*1de0*/  IMAD.HI.U32 R24, R0, R3, RZ ;  /* 0x0000000300187227 */ /* 0x000fe200078e00ff */
[----:B------:R-:W-:Y:S02]  /*1df0*/  IABS R22, R19 ;  /* 0x0000001300167213 */ /* 0x000fe40000000000 */
[----:B-1----:R-:W-:Y:S01]  /*1e00*/  LOP3.LUT R17, R2, 0xe4, RZ, 0xfc, !PT ;  /* 0x000000e402117812 */ /* 0x002fe200078efcff */
[----:B------:R-:W-:Y:S01]  /*1e10*/  IMAD R5, R4, R20, R5 ;  /* 0x0000001404057224 */ /* 0x000fe200078e0205 */
[----:B------:R-:W-:Y:S01]  /*1e20*/  LOP3.LUT R20, R2, 0x80, RZ, 0xfc, !PT ;  /* 0x0000008002147812 */ /* 0x000fe200078efcff */
[----:B------:R-:W-:-:S02]  /*1e30*/  IMAD.MOV R24, RZ, RZ, -R24 ;  /* 0x000000ffff187224 */ /* 0x000fc400078e0a18 */
[--C-:B------:R-:W-:Y:S01]  /*1e40*/  @!P6 IMAD.IADD R10, R10, 0x1, -R4.reuse ;  /* 0x000000010a0ae824 */ /* 0x100fe200078e0a04 */
[C---:B------:R-:W-:Y:S01]  /*1e50*/  ISETP.GT.U32.AND P6, PT, R4.reuse, R5, PT ;  /* 0x000000050400720c */ /* 0x040fe20003fc4070 */
[----:B------:R-:W-:Y:S01]  /*1e60*/  IMAD R3, R4, R24, R3 ;  /* 0x0000001804037224 */ /* 0x000fe200078e0203 */
[----:B------:R-:W-:Y:S01]  /*1e70*/  IABS R23, R20 ;  /* 0x0000001400177213 */ /* 0x000fe20000000000 */
[----:B------:R-:W-:Y:S01]  /*1e80*/  @!P5 IMAD.IADD R9, R9, 0x1, -R4 ;  /* 0x000000010909d824 */ /* 0x000fe200078e0a04 */
[----:B------:R-:W-:Y:S01]  /*1e90*/  LOP3.LUT R24, R2, 0x88, RZ, 0xfc, !PT ;  /* 0x0000008802187812 */ /* 0x000fe200078efcff */
[----:B--2---:R-:W-:Y:S01]  /*1ea0*/  IMAD.MOV.U32 R7, RZ, RZ, R15 ;  /* 0x000000ffff077224 */ /* 0x004fe200078e000f */
[----:B------:R-:W-:Y:S01]  /*1eb0*/  ISETP.GT.U32.AND P5, PT, R4, R3, PT ;  /* 0x000000030400720c */ /* 0x000fe20003fa4070 */
[----:B------:R-:W-:Y:S01]  /*1ec0*/  IMAD.HI.U32 R26, R0, R22, RZ ;  /* 0x00000016001a7227 */ /* 0x000fe200078e00ff */
[----:B------:R-:W-:-:S03]  /*1ed0*/  IABS R15, R24 ;  /* 0x00000018000f7213 */ /* 0x000fc60000000000 */
[----:B------:R-:W-:Y:S01]  /*1ee0*/  @!P3 IMAD.MOV R7, RZ, RZ, -R7 ;  /* 0x000000ffff07b224 */ /* 0x000fe200078e0a07 */
[----:B------:R-:W-:Y:S01]  /*1ef0*/  ISETP.GE.AND P3, PT, R16, RZ, PT ;  /* 0x000000ff1000720c */ /* 0x000fe20003f66270 */
[--C-:B------:R-:W-:Y:S01]  /*1f00*/  @!P6 IMAD.IADD R5, R5, 0x1, -R4.reuse ;  /* 0x000000010505e824 */ /* 0x100fe200078e0a04 */
[----:B------:R-:W-:Y:S01]  /*1f10*/  ISETP.GT.U32.AND P6, PT, R4, R9, PT ;  /* 0x000000090400720c */ /* 0x000fe20003fc4070 */
[----:B------:R-:W-:Y:S01]  /*1f20*/  IMAD.HI.U32 R16, R0, R25, RZ ;  /* 0x0000001900107227 */ /* 0x000fe200078e00ff */
[----:B------:R1:W-:Y:S03]  /*1f30*/  STL [R1+0xe0], R7 ;  /* 0x0000e00701007387 */ /* 0x0003e60000100800 */
[----:B------:R-:W-:Y:S01]  /*1f40*/  @!P5 IMAD.IADD R3, R3, 0x1, -R4 ;  /* 0x000000010303d824 */ /* 0x000fe200078e0a04 */
[----:B------:R-:W-:Y:S01]  /*1f50*/  ISETP.GT.U32.AND P5, PT, R4, R5, PT ;  /* 0x000000050400720c */ /* 0x000fe20003fa4070 */
[----:B------:R-:W-:-:S02]  /*1f60*/  IMAD.MOV R16, RZ, RZ, -R16 ;  /* 0x000000ffff107224 */ /* 0x000fc400078e0a10 */
[----:B------:R-:W-:-:S04]  /*1f70*/  IMAD.HI.U32 R27, R0, R23, RZ ;  /* 0x00000017001b7227 */ /* 0x000fc800078e00ff */
[----:B------:R-:W-:Y:S02]  /*1f80*/  IMAD.MOV R26, RZ, RZ, -R26 ;  /* 0x000000ffff1a7224 */ /* 0x000fe400078e0a1a */
[----:B------:R-:W-:Y:S01]  /*1f90*/  IMAD R25, R4, R16, R25 ;  /* 0x0000001004197224 */ /* 0x000fe200078e0219 */
[----:B------:R-:W-:Y:S01]  /*1fa0*/  LOP3.LUT R16, R2, 0x90, RZ, 0xfc, !PT ;  /* 0x0000009002107812 */ /* 0x000fe200078efcff */
[----:B------:R-:W-:Y:S02]  /*1fb0*/  IMAD.MOV R27, RZ, RZ, -R27 ;  /* 0x000000ffff1b7224 */ /* 0x000fe400078e0a1b */
[----:B-1----:R-:W-:Y:S02]  /*1fc0*/  IMAD.MOV.U32 R7, RZ, RZ, R13 ;  /* 0x000000ffff077224 */ /* 0x002fe400078e000d */
[C---:B------:R-:W-:Y:S02]  /*1fd0*/  IMAD R22, R4.reuse, R26, R22 ;  /* 0x0000001a04167224 */ /* 0x040fe400078e0216 */
[----:B------:R-:W-:Y:S01]  /*1fe0*/  @!P5 IMAD.IADD R5, R5, 0x1, -R4 ;  /* 0x000000010505d824 */ /* 0x000fe200078e0a04 */
[C---:B------:R-:W-:Y:S01]  /*1ff0*/  ISETP.GT.U32.AND P5, PT, R4.reuse, R25, PT ;  /* 0x000000190400720c */ /* 0x040fe20003fa4070 */
[----:B------:R-:W-:-:S02]  /*2000*/  IMAD R23, R4, R27, R23 ;  /* 0x0000001b04177224 */ /* 0x000fc400078e0217 */
[----:B------:R-:W-:Y:S01]  /*2010*/  @!P2 IMAD.MOV R7, RZ, RZ, -R7 ;  /* 0x000000ffff07a224 */ /* 0x000fe200078e0a07 */
[C---:B------:R-:W-:Y:S01]  /*2020*/  ISETP.GT.U32.AND P2, PT, R4.reuse, R3, PT ;  /* 0x000000030400720c */ /* 0x040fe20003f44070 */
[----:B------:R-:W-:Y:S01]  /*2030*/  @!P6 IMAD.IADD R9, R9, 0x1, -R4 ;  /* 0x000000010909e824 */ /* 0x000fe200078e0a04 */
[C---:B------:R-:W-:Y:S01]  /*2040*/  ISETP.GT.U32.AND P6, PT, R4.reuse, R22, PT ;  /* 0x000000160400720c */ /* 0x040fe20003fc4070 */
[----:B------:R-:W-:Y:S01]  /*2050*/  @!P4 IMAD.MOV R10, RZ, RZ, -R10 ;  /* 0x000000ffff0ac224 */ /* 0x000fe200078e0a0a */
[----:B------:R1:W-:Y:S01]  /*2060*/  STL [R1+0x4c], R7 ;  /* 0x00004c0701007387 */ /* 0x0003e20000100800 */
[----:B------:R-:W-:-:S03]  /*2070*/  ISETP.GT.U32.AND P4, PT, R4, R23, PT ;  /* 0x000000170400720c */ /* 0x000fc60003f84070 */
[----:B------:R2:W-:Y:S01]  /*2080*/  STL [R1+0x48], R10 ;  /* 0x0000480a01007387 */ /* 0x0005e20000100800 */
[----:B------:R-:W-:-:S04]  /*2090*/  @!P5 IMAD.IADD R25, R25, 0x1, -R4 ;  /* 0x000000011919d824 */ /* 0x000fc800078e0a04 */
[--C-:B------:R-:W-:Y:S01]  /*20a0*/  @!P2 IMAD.IADD R3, R3, 0x1, -R4.reuse ;  /* 0x000000010303a824 */ /* 0x100fe200078e0a04 */
[----:B------:R-:W-:Y:S01]  /*20b0*/  ISETP.GT.U32.AND P5, PT, R4, R25, PT ;  /* 0x000000190400720c */ /* 0x000fe20003fa4070 */
[----:B-1----:R-:W-:Y:S01]  /*20c0*/  IMAD.MOV.U32 R7, RZ, RZ, R9 ;  /* 0x000000ffff077224 */ /* 0x002fe200078e0009 */
[----:B------:R-:W-:Y:S01]  /*20d0*/  ISETP.GE.AND P2, PT, R19, RZ, PT ;  /* 0x000000ff1300720c */ /* 0x000fe20003f46270 */
[----:B------:R-:W-:Y:S01]  /*20e0*/  IMAD.HI.U32 R9, R0, R15, RZ ;  /* 0x0000000f00097227 */ /* 0x000fe200078e00ff */
[----:B--2---:R-:W-:Y:S02]  /*20f0*/  LOP3.LUT R10, R2, 0x8c, RZ, 0xfc, !PT ;  /* 0x0000008c020a7812 */ /* 0x004fe400078efcff */
[----:B------:R-:W-:Y:S01]  /*2100*/  IABS R19, R16 ;  /* 0x0000001000137213 */ /* 0x000fe20000000000 */
[----:B------:R-:W-:Y:S01]  /*2110*/  @!P1 IMAD.MOV R7, RZ, RZ, -R7 ;  /* 0x000000ffff079224 */ /* 0x000fe200078e0a07 */
[----:B------:R-:W-:Y:S01]  /*2120*/  ISETP.GE.AND P1, PT, R18, RZ, PT ;  /* 0x000000ff1200720c */ /* 0x000fe20003f26270 */
[--C-:B------:R-:W-:Y:S01]  /*2130*/  @!P6 IMAD.IADD R22, R22, 0x1, -R4.reuse ;  /* 0x000000011616e824 */ /* 0x100fe200078e0a04 */
[----:B------:R-:W-:Y:S01]  /*2140*/  IABS R18, R10 ;  /* 0x0000000a00127213 */ /* 0x000fe20000000000 */
[----:B------:R-:W-:Y:S01]  /*2150*/  IMAD.MOV R9, RZ, RZ, -R9 ;  /* 0x000000ffff097224 */ /* 0x000fe200078e0a09 */
[----:B------:R1:W-:Y:S01]  /*2160*/  STL [R1+0xdc], R7 ;  /* 0x0000dc0701007387 */ /* 0x0003e20000100800 */
[--C-:B------:R-:W-:Y:S01]  /*2170*/  @!P4 IMAD.IADD R23, R23, 0x1, -R4.reuse ;  /* 0x000000011717c824 */ /* 0x100fe200078e0a04 */
[C---:B------:R-:W-:Y:S01]  /*2180*/  ISETP.GT.U32.AND P4, PT, R4.reuse, R22, PT ;  /* 0x000000160400720c */ /* 0x040fe20003f84070 */
[----:B------:R-:W-:Y:S01]  /*2190*/  IMAD R9, R4, R9, R15 ;  /* 0x0000000904097224 */ /* 0x000fe200078e020f */
[----:B------:R-:W-:Y:S01]  /*21a0*/  ISETP.GE.AND P6, PT, R20, RZ, PT ;  /* 0x000000ff1400720c */ /* 0x000fe20003fc6270 */
[----:B------:R-:W-:Y:S01]  /*21b0*/  @!P5 IMAD.IADD R25, R25, 0x1, -R4 ;  /* 0x000000011919d824 */ /* 0x000fe200078e0a04 */
[----:B------:R-:W-:Y:S01]  /*21c0*/  LOP3.LUT R15, R2, 0xa0, RZ, 0xfc, !PT ;  /* 0x000000a0020f7812 */ /* 0x000fe200078efcff */
[----:B------:R-:W-:-:S04]  /*21d0*/  IMAD.HI.U32 R13, R0, R19, RZ ;  /* 0x00000013000d7227 */ /* 0x000fc800078e00ff */
[----:B-1----:R-:W-:Y:S02]  /*21e0*/  IMAD.MOV.U32 R7, RZ, RZ, R5 ;  /* 0x000000ffff077224 */ /* 0x002fe400078e0005 */
[----:B------:R-:W-:-:S04]  /*21f0*/  IMAD.HI.U32 R5, R0, R18, RZ ;  /* 0x0000001200057227 */ /* 0x000fc800078e00ff */
[----:B------:R-:W-:Y:S02]  /*2200*/  IMAD.MOV R5, RZ, RZ, -R5 ;  /* 0x000000ffff057224 */ /* 0x000fe400078e0a05 */
[----:B------:R-:W-:Y:S01]  /*2210*/  @!P3 IMAD.MOV R7, RZ, RZ, -R7 ;  /* 0x000000ffff07b224 */ /* 0x000fe200078e0a07 */
[C---:B------:R-:W-:Y:S01]  /*2220*/  ISETP.GT.U32.AND P3, PT, R4.reuse, R23, PT ;  /* 0x000000170400720c */ /* 0x040fe20003f64070 */
[----:B------:R-:W-:Y:S01]  /*2230*/  @!P1 IMAD.MOV R3, RZ, RZ, -R3 ;  /* 0x000000ffff039224 */ /* 0x000fe200078e0a03 */
[C---:B------:R-:W-:Y:S01]  /*2240*/  ISETP.GT.U32.AND P1, PT, R4.reuse, R9, PT ;  /* 0x000000090400720c */ /* 0x040fe20003f24070 */
[----:B------:R-:W-:Y:S01]  /*2250*/  IMAD R18, R4, R5, R18 ;  /* 0x0000000504127224 */ /* 0x000fe200078e0212 */
[----:B------:R1:W-:Y:S01]  /*2260*/  STL [R1+0x38], R7 ;  /* 0x0000380701007387 */ /* 0x0003e20000100800 */
[--C-:B------:R-:W-:Y:S01]  /*2270*/  @!P4 IMAD.IADD R22, R22, 0x1, -R4.reuse ;  /* 0x000000011616c824 */ /* 0x100fe200078e0a04 */
[----:B------:R-:W-:Y:S01]  /*2280*/  ISETP.GE.AND P4, PT, R21, RZ, PT ;  /* 0x000000ff1500720c */ /* 0x000fe20003f86270 */
[----:B------:R-:W-:Y:S01]  /*2290*/  IMAD.MOV R13, RZ, RZ, -R13 ;  /* 0x000000ffff0d7224 */ /* 0x000fe200078e0a0d */
[C---:B------:R-:W-:Y:S01]  /*22a0*/  ISETP.GT.U32.AND P5, PT, R4.reuse, R18, PT ;  /* 0x000000120400720c */ /* 0x040fe20003fa4070 */
[----:B------:R2:W-:Y:S01]  /*22b0*/  STL [R1+0xd8], R3 ;  /* 0x0000d80301007387 */ /* 0x0005e20000100800 */
[----:B------:R-:W-:Y:S01]  /*22c0*/  IABS R5, R15 ;  /* 0x0000000f00057213 */ /* 0x000fe20000000000 */
[----:B------:R-:W-:Y:S01]  /*22d0*/  IMAD R19, R4, R13, R19 ;  /* 0x0000000d04137224 */ /* 0x000fe200078e0213 */
[----:B------:R-:W-:Y:S01]  /*22e0*/  LOP3.LUT R13, R2, 0x98, RZ, 0xfc, !PT ;  /* 0x00000098020d7812 */ /* 0x000fe200078efcff */
[----:B------:R-:W-:Y:S01]  /*22f0*/  @!P3 IMAD.IADD R23, R23, 0x1, -R4 ;  /* 0x000000011717b824 */ /* 0x000fe200078e0a04 */
[----:B------:R-:W-:Y:S01]  /*2300*/  ISETP.GE.AND P3, PT, R24, RZ, PT ;  /* 0x000000ff1800720c */ /* 0x000fe20003f66270 */
[----:B-1----:R-:W-:Y:S01]  /*2310*/  IMAD.MOV.U32 R7, RZ, RZ, R22 ;  /* 0x000000ffff077224 */ /* 0x002fe200078e0016 */
[----:B------:R-:W-:Y:S01]  /*2320*/  IABS R24, R13 ;  /* 0x0000000d00187213 */ /* 0x000fe20000000000 */
[--C-:B------:R-:W-:Y:S01]  /*2330*/  @!P1 IMAD.IADD R9, R9, 0x1, -R4.reuse ;  /* 0x0000000109099824 */ /* 0x100fe200078e0a04 */
[----:B------:R-:W-:Y:S01]  /*2340*/  ISETP.GE.AND P1, PT, R10, RZ, PT ;  /* 0x000000ff0a00720c */ /* 0x000fe20003f26270 */
[----:B------:R-:W-:Y:S01]  /*2350*/  IMAD.MOV.U32 R11, RZ, RZ, R23 ;  /* 0x000000ffff0b7224 */ /* 0x000fe200078e0017 */
[C---:B--2---:R-:W-:Y:S01]  /*2360*/  LOP3.LUT R3, R2.reuse, 0x94, RZ, 0xfc, !PT ;  /* 0x0000009402037812 */ /* 0x044fe200078efcff */
[----:B------:R-:W-:Y:S01]  /*2370*/  @!P2 IMAD.MOV R7, RZ, RZ, -R7 ;  /* 0x000000ffff07a224 */ /* 0x000fe200078e0a07 */
[----:B------:R-:W-:Y:S01]  /*2380*/  LOP3.LUT R10, R2, 0x9c, RZ, 0xfc, !PT ;  /* 0x0000009c020a7812 */ /* 0x000fe200078efcff */
[----:B------:R-:W-:Y:S01]  /*2390*/  @!P5 IMAD.IADD R18, R18, 0x1, -R4 ;  /* 0x000000011212d824 */ /* 0x000fe200078e0a04 */
[----:B------:R-:W-:Y:S01]  /*23a0*/  IABS R20, R3 ;  /* 0x0000000300147213 */ /* 0x000fe20000000000 */
[----:B------:R-:W-:Y:S01]  /*23b0*/  @!P6 IMAD.MOV R11, RZ, RZ, -R11 ;  /* 0x000000ffff0be224 */ /* 0x000fe200078e0a0b */
[C---:B------:R-:W-:Y:S01]  /*23c0*/  ISETP.GT.U32.AND P5, PT, R4.reuse, R9, PT ;  /* 0x000000090400720c */ /* 0x040fe20003fa4070 */
[----:B------:R1:W-:Y:S01]  /*23d0*/  STL [R1+0xd4], R7 ;  /* 0x0000d40701007387 */ /* 0x0003e20000100800 */
[----:B------:R-:W-:Y:S01]  /*23e0*/  ISETP.GT.U32.AND P6, PT, R4, R19, PT ;  /* 0x000000130400720c */ /* 0x000fe20003fc4070 */
[----:B------:R-:W-:Y:S01]  /*23f0*/  IMAD.HI.U32 R26, R0, R20, RZ ;  /* 0x00000014001a7227 */ /* 0x000fe200078e00ff */
[----:B------:R-:W-:Y:S01]  /*2400*/  ISETP.GT.U32.AND P2, PT, R4, R18, PT ;  /* 0x000000120400720c */ /* 0x000fe20003f44070 */
[----:B------:R-:W-:Y:S01]  /*2410*/  STL [R1+0xd0], R11 ;  /* 0x0000d00b01007387 */ /* 0x000fe20000100800 */
[----:B------:R-:W-:Y:S01]  /*2420*/  IABS R21, R10 ;  /* 0x0000000a00157213 */ /* 0x000fe20000000000 */
[----:B------:R-:W-:-:S02]  /*2430*/  IMAD.MOV R22, RZ, RZ, -R26 ;  /* 0x000000ffff167224 */ /* 0x000fc400078e0a1a */
[----:B------:R-:W-:-:S04]  /*2440*/  IMAD.HI.U32 R26, R0, R24, RZ ;  /* 0x00000018001a7227 */ /* 0x000fc800078e00ff */
[----:B-1----:R-:W-:Y:S02]  /*2450*/  IMAD.MOV.U32 R7, RZ, RZ, R25 ;  /* 0x000000ffff077224 */ /* 0x002fe400078e0019 */
[----:B------:R-:W-:Y:S02]  /*2460*/  @!P5 IMAD.IADD R9, R9, 0x1, -R4 ;  /* 0x000000010909d824 */ /* 0x000fe400078e0a04 */
[----:B------:R-:W-:Y:S01]  /*2470*/  @!P4 IMAD.MOV R7, RZ, RZ, -R7 ;  /* 0x000000ffff07c224 */ /* 0x000fe200078e0a07 */
[----:B------:R-:W-:Y:S01]  /*2480*/  ISETP.GE.AND P4, PT, R16, RZ, PT ;  /* 0x000000ff1000720c */ /* 0x000fe20003f86270 */
[C---:B------:R-:W-:Y:S02]  /*2490*/  IMAD R16, R4.reuse, R22, R20 ;  /* 0x0000001604107224 */ /* 0x040fe400078e0214 */
[----:B------:R-:W-:Y:S01]  /*24a0*/  @!P6 IMAD.IADD R19, R19, 0x1, -R4 ;  /* 0x000000011313e824 */ /* 0x000fe200078e0a04 */
[----:B------:R1:W-:Y:S01]  /*24b0*/  STL [R1+0xcc], R7 ;  /* 0x0000cc0701007387 */ /* 0x0003e20000100800 */
[----:B------:R-:W-:Y:S01]  /*24c0*/  IMAD.MOV.U32 R23, RZ, RZ, R21 ;  /* 0x000000ffff177224 */ /* 0x000fe200078e0015 */
[C---:B------:R-:W-:Y:S01]  /*24d0*/  ISETP.GT.U32.AND P5, PT, R4.reuse, R16, PT ;  /* 0x000000100400720c */ /* 0x040fe20003fa4070 */
[----:B------:R-:W-:Y:S01]  /*24e0*/  IMAD.MOV.U32 R20, RZ, RZ, R5 ;  /* 0x000000ffff147224 */ /* 0x000fe200078e0005 */
[----:B------:R-:W-:Y:S01]  /*24f0*/  ISETP.GT.U32.AND P6, PT, R4, R19, PT ;  /* 0x000000130400720c */ /* 0x000fe20003fc4070 */
[----:B------:R-:W-:Y:S01]  /*2500*/  IMAD.HI.U32 R5, R0, R23, RZ ;  /* 0x0000001700057227 */ /* 0x000fe200078e00ff */
[----:B------:R-:W-:-:S03]  /*2510*/  LOP3.LUT R21, R2, 0xa4, RZ, 0xfc, !PT ;  /* 0x000000a402157812 */ /* 0x000fc600078efcff */
[----:B------:R-:W-:Y:S01]  /*2520*/  @!P2 IMAD.IADD R18, R18, 0x1, -R4 ;  /* 0x000000011212a824 */ /* 0x000fe200078e0a04 */
[----:B------:R-:W-:Y:S01]  /*2530*/  ISETP.GE.AND P2, PT, R3, RZ, PT ;  /* 0x000000ff0300720c */ /* 0x000fe20003f46270 */
[----:B------:R-:W-:Y:S01]  /*2540*/  IMAD.MOV R26, RZ, RZ, -R26 ;  /* 0x000000ffff1a7224 */ /* 0x000fe200078e0a1a */
[----:B------:R-:W-:Y:S01]  /*2550*/  IABS R22, R21 ;  /* 0x0000001500167213 */ /* 0x000fe20000000000 */
[----:B------:R-:W-:-:S04]  /*2560*/  IMAD.HI.U32 R3, R0, R20, RZ ;  /* 0x0000001400037227 */ /* 0x000fc800078e00ff */
[----:B------:R-:W-:Y:S02]  /*2570*/  @!P5 IMAD.IADD R16, R16, 0x1, -R4 ;  /* 0x000000011010d824 */ /* 0x000fe400078e0a04 */
[----:B------:R-:W-:Y:S02]  /*2580*/  IMAD.MOV R5, RZ, RZ, -R5 ;  /* 0x000000ffff057224 */ /* 0x000fe400078e0a05 */
[C---:B------:R-:W-:Y:S02]  /*2590*/  IMAD R26, R4.reuse, R26, R24 ;  /* 0x0000001a041a7224 */ /* 0x040fe400078e0218 */
[----:B------:R-:W-:Y:S01]  /*25a0*/  @!P3 IMAD.MOV R9, RZ, RZ, -R9 ;  /* 0x000000ffff09b224 */ /* 0x000fe200078e0a09 */
[C---:B------:R-:W-:Y:S01]  /*25b0*/  ISETP.GT.U32.AND P3, PT, R4.reuse, R16, PT ;  /* 0x000000100400720c */ /* 0x040fe20003f64070 */
[----:B------:R-:W-:Y:S01]  /*25c0*/  IMAD.MOV R3, RZ, RZ, -R3 ;  /* 0x000000ffff037224 */ /* 0x000fe200078e0a03 */
[C---:B------:R-:W-:Y:S01]  /*25d0*/  ISETP.GT.U32.AND P5, PT, R4.reuse, R26, PT ;  /* 0x0000001a0400720c */ /* 0x040fe20003fa4070 */
[----:B------:R-:W-:Y:S01]  /*25e0*/  IMAD R5, R4, R5, R23 ;  /* 0x0000000504057224 */ /* 0x000fe200078e0217 */
[----:B------:R-:W-:Y:S01]  /*25f0*/  STL [R1+0x1224], R9 ;  /* 0x0012240901007387 */ /* 0x000fe20000100800 */
[----:B------:R-:W-:-:S02]  /*2600*/  @!P6 IMAD.IADD R19, R19, 0x1, -R4 ;  /* 0x000000011313e824 */ /* 0x000fc400078e0a04 */
[C---:B------:R-:W-:Y:S01]  /*2610*/  IMAD R3, R4.reuse, R3, R20 ;  /* 0x0000000304037224 */ /* 0x040fe200078e0214 */
[----:B------:R-:W-:Y:S01]  /*2620*/  ISETP.GT.U32.AND P6, PT, R4, R5, PT ;  /* 0x000000050400720c */ /* 0x000fe20003fc4070 */
[----:B-1----:R-:W-:Y:S01]  /*2630*/  IMAD.MOV.U32 R7, RZ, RZ, R19 ;  /* 0x000000ffff077224 */ /* 0x002fe200078e0013 */
[----:B------:R-:W-:Y:S01]  /*2640*/  LOP3.LUT R19, R2, 0xb0, RZ, 0xfc, !PT ;  /* 0x000000b002137812 */ /* 0x000fe200078efcff */
[----:B------:R-:W-:Y:S02]  /*2650*/  IMAD.MOV.U32 R23, RZ, RZ, R18 ;  /* 0x000000ffff177224 */ /* 0x000fe400078e0012 */
[----:B------:R-:W-:Y:S01]  /*2660*/  IMAD.MOV.U32 R20, RZ, RZ, R22 ;  /* 0x000000ffff147224 */ /* 0x000fe200078e0016 */
[----:B------:R-:W-:Y:S01]  /*2670*/  IABS R27, R19 ;  /* 0x00000013001b7213 */ /* 0x000fe20000000000 */
[----:B------:R-:W-:Y:S01]  /*2680*/  @!P4 IMAD.MOV R7, RZ, RZ, -R7 ;  /* 0x000000ffff07c224 */ /* 0x000fe200078e0a07 */
[----:B------:R-:W-:Y:S01]  /*2690*/  ISETP.GT.U32.AND P4, PT, R4, R3, PT ;  /* 0x000000030400720c */ /* 0x000fe20003f84070 */
[----:B------:R-:W-:Y:S01]  /*26a0*/  @!P1 IMAD.MOV R23, RZ, RZ, -R23 ;  /* 0x000000ffff179224 */ /* 0x000fe200078e0a17 */
[----:B------:R-:W-:Y:S01]  /*26b0*/  ISETP.GE.AND P1, PT, R13, RZ, PT ;  /* 0x000000ff0d00720c */ /* 0x000fe20003f26270 */
[----:B------:R-:W-:Y:S01]  /*26c0*/  IMAD.HI.U32 R18, R0, R20, RZ ;  /* 0x0000001400127227 */ /* 0x000fe200078e00ff */
[----:B------:R-:W-:-:S02]  /*26d0*/  LOP3.LUT R13, R2, 0xa8, RZ, 0xfc, !PT ;  /* 0x000000a8020d7812 */ /* 0x000fc400078efcff */
[----:B------:R1:W-:Y:S01]  /*26e0*/  STL [R1+0x1228], R23 ;  /* 0x0012281701007387 */ /* 0x0003e20000100800 */
[----:B------:R-:W-:Y:S01]  /*26f0*/  @!P3 IMAD.IADD R16, R16, 0x1, -R4 ;  /* 0x000000011010b824 */ /* 0x000fe200078e0a04 */
[----:B------:R-:W-:Y:S01]  /*2700*/  ISETP.GE.AND P3, PT, R10, RZ, PT ;  /* 0x000000ff0a00720c */ /* 0x000fe20003f66270 */
[----:B------:R-:W-:Y:S01]  /*2710*/  IMAD.MOV R18, RZ, RZ, -R18 ;  /* 0x000000ffff127224 */ /* 0x000fe200078e0a12 */
[----:B------:R-:W-:Y:S01]  /*2720*/  IABS R10, R13 ;  /* 0x0000000d000a7213 */ /* 0x000fe20000000000 */
[--C-:B------:R-:W-:Y:S01]  /*2730*/  @!P5 IMAD.IADD R26, R26, 0x1, -R4.reuse ;  /* 0x000000011a1ad824 */ /* 0x100fe200078e0a04 */
[----:B------:R-:W-:Y:S01]  /*2740*/  ISETP.GE.AND P5, PT, R15, RZ, PT ;  /* 0x000000ff0f00720c */ /* 0x000fe20003fa6270 */
[----:B------:R-:W-:Y:S01]  /*2750*/  @!P6 IMAD.IADD R5, R5, 0x1, -R4 ;  /* 0x000000010505e824 */ /* 0x000fe200078e0a04 */
[----:B------:R2:W-:Y:S01]  /*2760*/  STL [R1+0xc0], R7 ;  /* 0x0000c00701007387 */ /* 0x0005e20000100800 */
[C---:B------:R-:W-:Y:S01]  /*2770*/  IMAD R15, R4.reuse, R18, R20 ;  /* 0x00000012040f7224 */ /* 0x040fe200078e0214 */
[----:B------:R-:W-:Y:S01]  /*2780*/  ISETP.GT.U32.AND P6, PT, R4, R26, PT ;  /* 0x0000001a0400720c */ /* 0x000fe20003fc4070 */
[----:B------:R-:W-:Y:S01]  /*2790*/  IMAD.MOV.U32 R18, RZ, RZ, R10 ;  /* 0x000000ffff127224 */ /* 0x000fe200078e000a */
[----:B------:R-:W-:Y:S01]  /*27a0*/  LOP3.LUT R10, R2, 0xac, RZ, 0xfc, !PT ;  /* 0x000000ac020a7812 */ /* 0x000fe200078efcff */
[----:B------:R-:W-:Y:S01]  /*27b0*/  @!P4 IMAD.IADD R3, R3, 0x1, -R4 ;  /* 0x000000010303c824 */ /* 0x000fe200078e0a04 */
[----:B------:R-:W-:Y:S01]  /*27c0*/  ISETP.GT.U32.AND P4, PT, R4, R5, PT ;  /* 0x000000050400720c */ /* 0x000fe20003f84070 */
[----:B------:R-:W-:Y:S01]  /*27d0*/  IMAD.HI.U32 R20, R0, R18, RZ ;  /* 0x0000001200147227 */ /* 0x000fe200078e00ff */
[----:B------:R-:W-:-:S02]  /*27e0*/  IABS R25, R10 ;  /* 0x0000000a00197213 */ /* 0x000fc40000000000 */
[C---:B-1----:R-:W-:Y:S01]  /*27f0*/  LOP3.LUT R23, R2.reuse, 0xe8, RZ, 0xfc, !PT ;  /* 0x000000e802177812 */ /* 0x042fe200078efcff */
[----:B------:R-:W-:Y:S02]  /*2800*/  IMAD.MOV R20, RZ, RZ, -R20 ;  /* 0x000000ffff147224 */ /* 0x000fe400078e0a14 */
[----:B--2---:R-:W-:Y:S01]  /*2810*/  IMAD.MOV.U32 R7, RZ, RZ, R16 ;  /* 0x000000ffff077224 */ /* 0x004fe200078e0010 */
[----:B------:R-:W-:Y:S01]  /*2820*/  LOP3.LUT R16, R2, 0xb4, RZ, 0xfc, !PT ;  /* 0x000000b402107812 */ /* 0x000fe200078efcff */
[----:B------:R-:W-:Y:S02]  /*2830*/  IMAD R18, R4, R20, R18 ;  /* 0x0000001404127224 */ /* 0x000fe400078e0212 */
[--C-:B------:R-:W-:Y:S01]  /*2840*/  @!P6 IMAD.IADD R26, R26, 0x1, -R4.reuse ;  /* 0x000000011a1ae824 */ /* 0x100fe200078e0a04 */
[C---:B------:R-:W-:Y:S01]  /*2850*/  ISETP.GT.U32.AND P6, PT, R4.reuse, R15, PT ;  /* 0x0000000f0400720c */ /* 0x040fe20003fc4070 */
[----:B------:R-:W-:Y:S01]  /*2860*/  @!P4 IMAD.IADD R5, R5, 0x1, -R4 ;  /* 0x000000010505c824 */ /* 0x000fe200078e0a04 */
[C---:B------:R-:W-:Y:S01]  /*2870*/  ISETP.GT.U32.AND P4, PT, R4.reuse, R18, PT ;  /* 0x000000120400720c */ /* 0x040fe20003f84070 */
[----:B------:R-:W-:Y:S01]  /*2880*/  @!P2 IMAD.MOV R7, RZ, RZ, -R7 ;  /* 0x000000ffff07a224 */ /* 0x000fe200078e0a07 */
[----:B------:R-:W-:Y:S01]  /*2890*/  ISETP.GT.U32.AND P2, PT, R4, R3, PT ;  /* 0x000000030400720c */ /* 0x000fe20003f44070 */
[----:B------:R-:W-:Y:S01]  /*28a0*/  @!P3 IMAD.MOV R5, RZ, RZ, -R5 ;  /* 0x000000ffff05b224 */ /* 0x000fe200078e0a05 */
[----:B------:R-:W-:Y:S01]  /*28b0*/  IABS R20, R16 ;  /* 0x0000001000147213 */ /* 0x000fe20000000000 */
[----:B------:R-:W-:Y:S01]  /*28c0*/  IMAD.HI.U32 R22, R0, R25, RZ ;  /* 0x0000001900167227 */ /* 0x000fe200078e00ff */
[----:B------:R1:W-:Y:S03]  /*28d0*/  STL [R1+0xc8], R7 ;  /* 0x0000c80701007387 */ /* 0x0003e60000100800 */
[----:B------:R-:W-:-:S02]  /*28e0*/  @!P1 IMAD.MOV R26, RZ, RZ, -R26 ;  /* 0x000000ffff1a9224 */ /* 0x000fc400078e0a1a */
[--C-:B------:R-:W-:Y:S01]  /*28f0*/  @!P6 IMAD.IADD R15, R15, 0x1, -R4.reuse ;  /* 0x000000010f0fe824 */ /* 0x100fe200078e0a04 */
[----:B------:R-:W-:Y:S01]  /*2900*/  ISETP.GE.AND P6, PT, R13, RZ, PT ;  /* 0x000000ff0d00720c */ /* 0x000fe20003fc6270 */
[--C-:B------:R-:W-:Y:S01]  /*2910*/  @!P4 IMAD.IADD R18, R18, 0x1, -R4.reuse ;  /* 0x000000011212c824 */ /* 0x100fe200078e0a04 */
[----:B------:R-:W-:Y:S01]  /*2920*/  STL [R1+0x122c], R26 ;  /* 0x00122c1a01007387 */ /* 0x000fe20000100800 */
[----:B------:R-:W-:Y:S01]  /*2930*/  IMAD.HI.U32 R13, R0, R20, RZ ;  /* 0x00000014000d7227 */ /* 0x000fe200078e00ff */
[C---:B------:R-:W-:Y:S02]  /*2940*/  ISETP.GT.U32.AND P1, PT, R4.reuse, R15, PT ;  /* 0x0000000f0400720c */ /* 0x040fe40003f24070 */
[C---:B------:R-:W-:Y:S01]  /*2950*/  ISETP.GT.U32.AND P3, PT, R4.reuse, R18, PT ;  /* 0x000000120400720c */ /* 0x040fe20003f64070 */
[----:B------:R-:W-:Y:S01]  /*2960*/  IMAD.MOV R13, RZ, RZ, -R13 ;  /* 0x000000ffff0d7224 */ /* 0x000fe200078e0a0d */
[----:B------:R2:W-:Y:S01]  /*2970*/  STL [R1+0x1230], R5 ;  /* 0x0012300501007387 */ /* 0x0005e20000100800 */
[----:B------:R-:W-:Y:S01]  /*2980*/  @!P2 IMAD.IADD R3, R3, 0x1, -R4 ;  /* 0x000000010303a824 */ /* 0x000fe200078e0a04 */
[----:B------:R-:W-:Y:S01]  /*2990*/  ISETP.GE.AND P2, PT, R21, RZ, PT ;  /* 0x000000ff1500720c */ /* 0x000fe20003f46270 */
[----:B------:R-:W-:Y:S01]  /*29a0*/  IMAD R20, R4, R13, R20 ;  /* 0x0000000d04147224 */ /* 0x000fe200078e0214 */
[----:B------:R-:W-:Y:S01]  /*29b0*/  LOP3.LUT R13, R2, 0xbc, RZ, 0xfc, !PT ;  /* 0x000000bc020d7812 */ /* 0x000fe200078efcff */
[----:B------:R-:W-:-:S02]  /*29c0*/  IMAD.MOV R22, RZ, RZ, -R22 ;  /* 0x000000ffff167224 */ /* 0x000fc400078e0a16 */
[----:B------:R-:W-:-:S04]  /*29d0*/  IMAD.HI.U32 R21, R0, R27, RZ ;  /* 0x0000001b00157227 */ /* 0x000fc800078e00ff */
[----:B------:R-:W-:Y:S01]  /*29e0*/  @!P3 IMAD.IADD R18, R18, 0x1, -R4 ;  /* 0x000000011212b824 */ /* 0x000fe200078e0a04 */
[C---:B------:R-:W-:Y:S01]  /*29f0*/  ISETP.GT.U32.AND P3, PT, R4.reuse, R20, PT ;  /* 0x000000140400720c */ /* 0x040fe20003f64070 */
[C---:B------:R-:W-:Y:S02]  /*2a00*/  IMAD R25, R4.reuse, R22, R25 ;  /* 0x0000001604197224 */ /* 0x040fe400078e0219 */
[----:B------:R-:W-:Y:S02]  /*2a10*/  IMAD.MOV R21, RZ, RZ, -R21 ;  /* 0x000000ffff157224 */ /* 0x000fe400078e0a15 */
[----:B-1----:R-:W-:Y:S01]  /*2a20*/  IMAD.MOV.U32 R7, RZ, RZ, R3 ;  /* 0x000000ffff077224 */ /* 0x002fe200078e0003 */
[C---:B------:R-:W-:Y:S01]  /*2a30*/  ISETP.GT.U32.AND P4, PT, R4.reuse, R25, PT ;  /* 0x000000190400720c */ /* 0x040fe20003f84070 */
[----:B------:R-:W-:Y:S01]  /*2a40*/  IMAD R27, R4, R21, R27 ;  /* 0x00000015041b7224 */ /* 0x000fe200078e021b */
[----:B------:R-:W-:Y:S01]  /*2a50*/  LOP3.LUT R3, R2, 0xb8, RZ, 0xfc, !PT ;  /* 0x000000b802037812 */ /* 0x000fe200078efcff */
[----:B------:R-:W-:-:S02]  /*2a60*/  @!P5 IMAD.MOV R7, RZ, RZ, -R7 ;  /* 0x000000ffff07d224 */ /* 0x000fc400078e0a07 */
[--C-:B------:R-:W-:Y:S01]  /*2a70*/  @!P1 IMAD.IADD R15, R15, 0x1, -R4.reuse ;  /* 0x000000010f0f9824 */ /* 0x100fe200078e0a04 */
[----:B------:R-:W-:Y:S01]  /*2a80*/  ISETP.GT.U32.AND P5, PT, R4, R27, PT ;  /* 0x0000001b0400720c */ /* 0x000fe20003fa4070 */
[----:B------:R-:W-:Y:S01]  /*2a90*/  @!P3 IMAD.IADD R20, R20, 0x1, -R4 ;  /* 0x000000011414b824 */ /* 0x000fe200078e0a04 */
[----:B------:R-:W-:Y:S01]  /*2aa0*/  IABS R21, R3 ;  /* 0x0000000300157213 */ /* 0x000fe20000000000 */
[----:B--2---:R-:W-:Y:S01]  /*2ab0*/  IMAD.MOV.U32 R5, RZ, RZ, R15 ;  /* 0x000000ffff057224 */ /* 0x004fe200078e000f */
[----:B------:R-:W-:Y:S01]  /*2ac0*/  ISETP.GE.AND P1, PT, R10, RZ, PT ;  /* 0x000000ff0a00720c */ /* 0x000fe20003f26270 */
[----:B------:R-:W-:Y:S01]  /*2ad0*/  STL [R1+0x98], R7 ;  /* 0x0000980701007387 */ /* 0x000fe20000100800 */
[----:B------:R-:W-:Y:S01]  /*2ae0*/  IABS R10, R13 ;  /* 0x0000000d000a7213 */ /* 0x000fe20000000000 */
[----:B------:R-:W-:Y:S01]  /*2af0*/  IMAD.HI.U32 R22, R0, R21, RZ ;  /* 0x0000001500167227 */ /* 0x000fe200078e00ff */
[----:B------:R-:W-:-:S03]  /*2b00*/  ISETP.GT.U32.AND P3, PT, R4, R20, PT ;  /* 0x000000140400720c */ /* 0x000fc60003f64070 */
[----:B------:R-:W-:Y:S02]  /*2b10*/  @!P2 IMAD.MOV R5, RZ, RZ, -R5 ;  /* 0x000000ffff05a224 */ /* 0x000fe400078e0a05 */
[----:B------:R-:W-:Y:S01]  /*2b20*/  @!P4 IMAD.IADD R25, R25, 0x1, -R4 ;  /* 0x000000011919c824 */ /* 0x000fe200078e0a04 */
[----:B------:R-:W-:Y:S01]  /*2b30*/  ISETP.GE.AND P4, PT, R19, RZ, PT ;  /* 0x000000ff1300720c */ /* 0x000fe20003f86270 */
[----:B------:R-:W-:Y:S01]  /*2b40*/  IMAD.HI.U32 R15, R0, R10, RZ ;  /* 0x0000000a000f7227 */ /* 0x000fe200078e00ff */
[----:B------:R1:W-:Y:S01]  /*2b50*/  STL [R1+0x9c], R5 ;  /* 0x00009c0501007387 */ /* 0x0003e20000100800 */
[----:B------:R-:W-:Y:S02]  /*2b60*/  LOP3.LUT R19, R2, 0xc0, RZ, 0xfc, !PT ;  /* 0x000000c002137812 */ /* 0x000fe400078efcff */
[----:B------:R-:W-:Y:S02]  /*2b70*/  IMAD.MOV R22, RZ, RZ, -R22 ;  /* 0x000000ffff167224 */ /* 0x000fe400078e0a16 */
[----:B------:R-:W-:Y:S01]  /*2b80*/  @!P5 IMAD.IADD R27, R27, 0x1, -R4 ;  /* 0x000000011b1bd824 */ /* 0x000fe200078e0a04 */
[----:B------:R-:W-:Y:S01]  /*2b90*/  ISETP.GT.U32.AND P5, PT, R4, R25, PT ;  /* 0x000000190400720c */ /* 0x000fe20003fa4070 */
[----:B------:R-:W-:-:S02]  /*2ba0*/  IMAD.MOV R15, RZ, RZ, -R15 ;  /* 0x000000ffff0f7224 */ /* 0x000fc400078e0a0f */
[C---:B------:R-:W-:Y:S01]  /*2bb0*/  IMAD R21, R4.reuse, R22, R21 ;  /* 0x0000001604157224 */ /* 0x040fe200078e0215 */
[C---:B------:R-:W-:Y:S01]  /*2bc0*/  ISETP.GT.U32.AND P2, PT, R4.reuse, R27, PT ;  /* 0x0000001b0400720c */ /* 0x040fe20003f44070 */
[----:B-1----:R-:W-:Y:S01]  /*2bd0*/  IMAD.MOV.U32 R5, RZ, RZ, R18 ;  /* 0x000000ffff057224 */ /* 0x002fe200078e0012 */
[----:B------:R-:W-:Y:S01]  /*2be0*/  IABS R18, R19 ;  /* 0x0000001300127213 */ /* 0x000fe20000000000 */
[----:B------:R-:W-:Y:S01]  /*2bf0*/  IMAD R10, R4, R15, R10 ;  /* 0x0000000f040a7224 */ /* 0x000fe200078e020a */
[----:B------:R-:W-:Y:S01]  /*2c00*/  LOP3.LUT R15, R2, 0xc4, RZ, 0xfc, !PT ;  /* 0x000000c4020f7812 */ /* 0x000fe200078efcff */
[----:B------:R-:W-:Y:S01]  /*2c10*/  @!P6 IMAD.MOV R5, RZ, RZ, -R5 ;  /* 0x000000ffff05e224 */ /* 0x000fe200078e0a05 */
[----:B------:R-:W-:Y:S01]  /*2c20*/  ISETP.GT.U32.AND P6, PT, R4, R21, PT ;  /* 0x000000150400720c */ /* 0x000fe20003fc4070 */
[--C-:B------:R-:W-:Y:S01]  /*2c30*/  @!P3 IMAD.IADD R20, R20, 0x1, -R4.reuse ;  /* 0x000000011414b824 */ /* 0x100fe200078e0a04 */
[----:B------:R-:W-:Y:S01]  /*2c40*/  ISETP.GT.U32.AND P3, PT, R4, R10, PT ;  /* 0x0000000a0400720c */ /* 0x000fe20003f64070 */
[----:B------:R-:W-:Y:S01]  /*2c50*/  @!P5 IMAD.IADD R25, R25, 0x1, -R4 ;  /* 0x000000011919d824 */ /* 0x000fe200078e0a04 */
[----:B------:R-:W-:Y:S01]  /*2c60*/  ISETP.GE.AND P5, PT, R16, RZ, PT ;  /* 0x000000ff1000720c */ /* 0x000fe20003fa6270 */
[----:B------:R-:W-:Y:S01]  /*2c70*/  IMAD.MOV.U32 R16, RZ, RZ, R18 ;  /* 0x000000ffff107224 */ /* 0x000fe200078e0012 */
[----:B------:R1:W-:Y:S01]  /*2c80*/  STL [R1+0x74], R5 ;  /* 0x0000740501007387 */ /* 0x0003e20000100800 */
[----:B------:R-:W-:Y:S01]  /*2c90*/  @!P2 IMAD.IADD R27, R27, 0x1, -R4 ;  /* 0x000000011b1ba824 */ /* 0x000fe200078e0a04 */
[----:B------:R-:W-:Y:S01]  /*2ca0*/  ISETP.GE.AND P2, PT, R3, RZ, PT ;  /* 0x000000ff0300720c */ /* 0x000fe20003f46270 */
[----:B------:R-:W-:Y:S01]  /*2cb0*/  IMAD.HI.U32 R24, R0, R16, RZ ;  /* 0x0000001000187227 */ /* 0x000fe200078e00ff */
[----:B------:R-:W-:-:S02]  /*2cc0*/  LOP3.LUT R3, R2, 0xc8, RZ, 0xfc, !PT ;  /* 0x000000c802037812 */ /* 0x000fc400078efcff */
[----:B------:R-:W-:Y:S01]  /*2cd0*/  IABS R18, R15 ;  /* 0x0000000f00127213 */ /* 0x000fe20000000000 */
[--C-:B------:R-:W-:Y:S01]  /*2ce0*/  @!P6 IMAD.IADD R21, R21, 0x1, -R4.reuse ;  /* 0x000000011515e824 */ /* 0x100fe200078e0a04 */
[----:B------:R-:W-:Y:S01]  /*2cf0*/  IABS R22, R3 ;  /* 0x0000000300167213 */ /* 0x000fe20000000000 */
[----:B------:R-:W-:Y:S01]  /*2d00*/  @!P3 IMAD.IADD R10, R10, 0x1, -R4 ;  /* 0x000000010a0ab824 */ /* 0x000fe200078e0a04 */
[----:B------:R-:W-:Y:S01]  /*2d10*/  ISETP.GE.AND P6, PT, R13, RZ, PT ;  /* 0x000000ff0d00720c */ /* 0x000fe20003fc6270 */
[----:B-1----:R-:W-:Y:S01]  /*2d20*/  IMAD.MOV.U32 R5, RZ, RZ, R25 ;  /* 0x000000ffff057224 */ /* 0x002fe200078e0019 */
[----:B------:R-:W-:Y:S01]  /*2d30*/  LOP3.LUT R13, R2, 0xcc, RZ, 0xfc, !PT ;  /* 0x000000cc020d7812 */ /* 0x000fe200078efcff */
[----:B------:R-:W-:Y:S01]  /*2d40*/  IMAD.MOV R24, RZ, RZ, -R24 ;  /* 0x000000ffff187224 */ /* 0x000fe200078e0a18 */
[C---:B------:R-:W-:Y:S01]  /*2d50*/  ISETP.GT.U32.AND P3, PT, R4.reuse, R10, PT ;  /* 0x0000000a0400720c */ /* 0x040fe20003f64070 */
[----:B------:R-:W-:Y:S01]  /*2d60*/  @!P1 IMAD.MOV R5, RZ, RZ, -R5 ;  /* 0x000000ffff059224 */ /* 0x000fe200078e0a05 */
[C---:B------:R-:W-:Y:S01]  /*2d70*/  ISETP.GT.U32.AND P1, PT, R4.reuse, R21, PT ;  /* 0x000000150400720c */ /* 0x040fe20003f24070 */
[----:B------:R-:W-:Y:S01]  /*2d80*/  IMAD R16, R4, R24, R16 ;  /* 0x0000001804107224 */ /* 0x000fe200078e0210 */
[----:B------:R-:W-:Y:S01]  /*2d90*/  IABS R24, R13 ;  /* 0x0000000d00187213 */ /* 0x000fe20000000000 */
[----:B------:R-:W-:Y:S01]  /*2da0*/  IMAD.HI.U32 R25, R0, R18, RZ ;  /* 0x0000001200197227 */ /* 0x000fe200078e00ff */
[----:B------:R1:W-:Y:S03]  /*2db0*/  STL [R1+0x44], R5 ;  /* 0x0000440501007387 */ /* 0x0003e60000100800 */
[----:B------:R-:W-:Y:S01]  /*2dc0*/  @!P5 IMAD.MOV R20, RZ, RZ, -R20 ;  /* 0x000000ffff14d224 */ /* 0x000fe200078e0a14 */
[----:B------:R-:W-:Y:S01]  /*2dd0*/  ISETP.GE.AND P5, PT, R19, RZ, PT ;  /* 0x000000ff1300720c */ /* 0x000fe20003fa6270 */
[----:B------:R-:W-:-:S02]  /*2de0*/  IMAD.MOV R25, RZ, RZ, -R25 ;  /* 0x000000ffff197224 */ /* 0x000fc400078e0a19 */
[----:B------:R-:W-:Y:S02]  /*2df0*/  @!P3 IMAD.IADD R10, R10, 0x1, -R4 ;  /* 0x000000010a0ab824 */ /* 0x000fe400078e0a04 */
[----:B------:R-:W-:Y:S02]  /*2e00*/  IMAD R18, R4, R25, R18 ;  /* 0x0000001904127224 */ /* 0x000fe400078e0212 */
[----:B-1----:R-:W-:Y:S02]  /*2e10*/  IMAD.MOV.U32 R5, RZ, RZ, R27 ;  /* 0x000000ffff057224 */ /* 0x002fe400078e001b */
[----:B------:R-:W-:Y:S01]  /*2e20*/  IMAD.HI.U32 R27, R0, R22, RZ ;  /* 0x00000016001b7227 */ /* 0x000fe200078e00ff */
[----:B------:R-:W-:-:S03]  /*2e30*/  ISETP.GT.U32.AND P3, PT, R4, R18, PT ;  /* 0x000000120400720c */ /* 0x000fc60003f64070 */
[----:B------:R-:W-:Y:S01]  /*2e40*/  @!P4 IMAD.MOV R5, RZ, RZ, -R5 ;  /* 0x000000ffff05c224 */ /* 0x000fe200078e0a05 */
[C---:B------:R-:W-:Y:S01]  /*2e50*/  ISETP.GT.U32.AND P4, PT, R4.reuse, R16, PT ;  /* 0x000000100400720c */ /* 0x040fe20003f84070 */
[----:B------:R-:W-:Y:S02]  /*2e60*/  IMAD.MOV R19, RZ, RZ, -R27 ;  /* 0x000000ffff137224 */ /* 0x000fe400078e0a1b */
[----:B------:R-:W-:Y:S01]  /*2e70*/  @!P1 IMAD.IADD R21, R21, 0x1, -R4 ;  /* 0x0000000115159824 */ /* 0x000fe200078e0a04 */
[----:B------:R1:W-:Y:S01]  /*2e80*/  STL [R1+0x40], R5 ;  /* 0x0000400501007387 */ /* 0x0003e20000100800 */
[----:B------:R-:W-:Y:S01]  /*2e90*/  IMAD R22, R4, R19, R22 ;  /* 0x0000001304167224 */ /* 0x000fe200078e0216 */
[----:B------:R-:W-:Y:S01]  /*2ea0*/  ISETP.GE.AND P1, PT, R15, RZ, PT ;  /* 0x000000ff0f00720c */ /* 0x000fe20003f26270 */
[----:B------:R-:W-:Y:S01]  /*2eb0*/  @!P2 IMAD.MOV R21, RZ, RZ, -R21 ;  /* 0x000000ffff15a224 */ /* 0x000fe200078e0a15 */
[----:B------:R-:W-:Y:S01]  /*2ec0*/  STL [R1+0x1234], R20 ;  /* 0x0012341401007387 */ /* 0x000fe20000100800 */
[--C-:B------:R-:W-:Y:S01]  /*2ed0*/  @!P3 IMAD.IADD R18, R18, 0x1, -R4.reuse ;  /* 0x000000011212b824 */ /* 0x100fe200078e0a04 */
[----:B------:R-:W-:Y:S01]  /*2ee0*/  ISETP.GT.U32.AND P2, PT, R4, R22, PT ;  /* 0x000000160400720c */ /* 0x000fe20003f44070 */
[----:B------:R-:W-:Y:S01]  /*2ef0*/  IMAD.HI.U32 R15, R0, R24, RZ ;  /* 0x00000018000f7227 */ /* 0x000fe200078e00ff */
[----:B------:R-:W-:Y:S02]  /*2f00*/  STL [R1+0x1238], R21 ;  /* 0x0012381501007387 */ /* 0x000fe40000100800 */
[----:B------:R-:W-:Y:S01]  /*2f10*/  ISETP.GT.U32.AND P3, PT, R4, R18, PT ;  /* 0x000000120400720c */ /* 0x000fe20003f64070 */
[----:B------:R-:W-:-:S02]  /*2f20*/  @!P4 IMAD.IADD R16, R16, 0x1, -R4 ;  /* 0x000000011010c824 */ /* 0x000fc400078e0a04 */
[----:B-1----:R-:W-:Y:S01]  /*2f30*/  IMAD.MOV.U32 R5, RZ, RZ, R10 ;  /* 0x000000ffff057224 */ /* 0x002fe200078e000a */
[----:B------:R-:W-:Y:S01]  /*2f40*/  LOP3.LUT R10, R2, 0xd8, RZ, 0xfc, !PT ;  /* 0x000000d8020a7812 */ /* 0x000fe200078efcff */
[----:B------:R-:W-:Y:S01]  /*2f50*/  IMAD.MOV R15, RZ, RZ, -R15 ;  /* 0x000000ffff0f7224 */ /* 0x000fe200078e0a0f */
[----:B------:R-:W-:Y:S01]  /*2f60*/  ISETP.GT.U32.AND P4, PT, R4, R16, PT ;  /* 0x000000100400720c */ /* 0x000fe20003f84070 */
[----:B------:R-:W-:Y:S01]  /*2f70*/  @!P6 IMAD.MOV R5, RZ, RZ, -R5 ;  /* 0x000000ffff05e224 */ /* 0x000fe200078e0a05 */
[----:B------:R-:W-:Y:S01]  /*2f80*/  ISETP.GE.AND P6, PT, R3, RZ, PT ;  /* 0x000000ff0300720c */ /* 0x000fe20003fc6270 */
[----:B------:R-:W-:Y:S01]  /*2f90*/  @!P2 IMAD.IADD R22, R22, 0x1, -R4 ;  /* 0x000000011616a824 */ /* 0x000fe200078e0a04 */
[----:B------:R-:W-:Y:S01]  /*2fa0*/  LOP3.LUT R3, R2, 0xd4, RZ, 0xfc, !PT ;  /* 0x000000d402037812 */ /* 0x000fe200078efcff */
[----:B------:R-:W-:Y:S01]  /*2fb0*/  IMAD R24, R4, R15, R24 ;  /* 0x0000000f04187224 */ /* 0x000fe200078e0218 */
[----:B------:R1:W-:Y:S01]  /*2fc0*/  STL [R1+0xc], R5 ;  /* 0x00000c0501007387 */ /* 0x0003e20000100800 */
[----:B------:R-:W-:Y:S01]  /*2fd0*/  @!P3 IMAD.IADD R18, R18, 0x1, -R4 ;  /* 0x000000011212b824 */ /* 0x000fe200078e0a04 */
[----:B------:R-:W-:-:S02]  /*2fe0*/  ISETP.GT.U32.AND P2, PT, R4, R22, PT ;  /* 0x000000160400720c */ /* 0x000fc40003f44070 */
[----:B------:R-:W-:Y:S01]  /*2ff0*/  IABS R25, R3 ;  /* 0x0000000300197213 */ /* 0x000fe20000000000 */
[----:B------:R-:W-:Y:S01]  /*3000*/  @!P1 IMAD.MOV R18, RZ, RZ, -R18 ;  /* 0x000000ffff129224 */ /* 0x000fe200078e0a12 */
[----:B------:R-:W-:Y:S01]  /*3010*/  ISETP.GE.AND P1, PT, R3, RZ, PT ;  /* 0x000000ff0300720c */ /* 0x000fe20003f26270 */
[----:B------:R-:W-:Y:S01]  /*3020*/  @!P4 IMAD.IADD R16, R16, 0x1, -R4 ;  /* 0x000000011010c824 */ /* 0x000fe200078e0a04 */
[C---:B------:R-:W-:Y:S02]  /*3030*/  LOP3.LUT R3, R2.reuse, 0xe0, RZ, 0xfc, !PT ;  /* 0x000000e002037812 */ /* 0x040fe400078efcff */
[----:B------:R-:W-:Y:S01]  /*3040*/  LOP3.LUT R15, R2, 0xd0, RZ, 0xfc, !PT ;  /* 0x000000d0020f7812 */ /* 0x000fe200078efcff */
[----:B-1----:R-:W-:Y:S01]  /*3050*/  IMAD.MOV.U32 R5, RZ, RZ, R16 ;  /* 0x000000ffff057224 */ /* 0x002fe200078e0010 */
[----:B------:R-:W-:Y:S02]  /*3060*/  ISETP.GT.U32.AND P4, PT, R4, R24, PT ;  /* 0x000000180400720c */ /* 0x000fe40003f84070 */
[----:B------:R-:W-:Y:S01]  /*3070*/  IABS R27, R15 ;  /* 0x0000000f001b7213 */ /* 0x000fe20000000000 */
[----:B------:R-:W-:Y:S01]  /*3080*/  @!P5 IMAD.MOV R5, RZ, RZ, -R5 ;  /* 0x000000ffff05d224 */ /* 0x000fe200078e0a05 */
[----:B------:R-:W-:Y:S01]  /*3090*/  ISETP.GE.AND P5, PT, R13, RZ, PT ;  /* 0x000000ff0d00720c */ /* 0x000fe20003fa6270 */
[----:B------:R-:W-:Y:S01]  /*30a0*/  @!P2 IMAD.IADD R22, R22, 0x1, -R4 ;  /* 0x000000011616a824 */ /* 0x000fe200078e0a04 */
[----:B------:R-:W-:Y:S01]  /*30b0*/  ISETP.GE.AND P3, PT, R15, RZ, PT ;  /* 0x000000ff0f00720c */ /* 0x000fe20003f66270 */
[----:B------:R-:W-:Y:S01]  /*30c0*/  IMAD.HI.U32 R19, R0, R27, RZ ;  /* 0x0000001b00137227 */ /* 0x000fe200078e00ff */
[----:B------:R1:W-:Y:S01]  /*30d0*/  STL [R1+0x14], R5 ;  /* 0x0000140501007387 */ /* 0x0003e20000100800 */
[----:B------:R-:W-:-:S02]  /*30e0*/  IABS R16, R10 ;  /* 0x0000000a00107213 */ /* 0x000fc40000000000 */
[----:B------:R-:W-:Y:S01]  /*30f0*/  @!P6 IMAD.MOV R22, RZ, RZ, -R22 ;  /* 0x000000ffff16e224 */ /* 0x000fe200078e0a16 */
[----:B------:R-:W-:Y:S01]  /*3100*/  STL [R1+0x123c], R18 ;  /* 0x00123c1201007387 */ /* 0x000fe20000100800 */
[----:B------:R-:W-:Y:S02]  /*3110*/  IMAD.MOV R19, RZ, RZ, -R19 ;  /* 0x000000ffff137224 */ /* 0x000fe400078e0a13 */
[----:B------:R-:W-:Y:S01]  /*3120*/  IMAD.HI.U32 R13, R0, R25, RZ ;  /* 0x00000019000d7227 */ /* 0x000fe200078e00ff */
[----:B------:R2:W-:Y:S01]  /*3130*/  STL [R1+0x1240], R22 ;  /* 0x0012401601007387 */ /* 0x0005e20000100800 */
[----:B-1----:R-:W-:Y:S02]  /*3140*/  LOP3.LUT R5, R2, 0xdc, RZ, 0xfc, !PT ;  /* 0x000000dc02057812 */ /* 0x002fe400078efcff */
[C---:B------:R-:W-:Y:S02]  /*3150*/  IMAD R27, R4.reuse, R19, R27 ;  /* 0x00000013041b7224 */ /* 0x040fe400078e021b */
[----:B------:R-:W-:Y:S01]  /*3160*/  IMAD.MOV R15, RZ, RZ, -R13 ;  /* 0x000000ffff0f7224 */ /* 0x000fe200078e0a0d */
[----:B------:R-:W-:Y:S02]  /*3170*/  STL [R1+0x28], R5 ;  /* 0x0000280501007387 */ /* 0x000fe40000100800 */
[----:B------:R-:W-:Y:S01]  /*3180*/  ISETP.GT.U32.AND P2, PT, R4, R27, PT ;  /* 0x0000001b0400720c */ /* 0x000fe20003f44070 */
[----:B------:R-:W-:Y:S01]  /*3190*/  @!P4 IMAD.IADD R24, R24, 0x1, -R4 ;  /* 0x000000011818c824 */ /* 0x000fe200078e0a04 */
[----:B------:R1:W-:Y:S01]  /*31a0*/  STL [R1+0x24], R3 ;  /* 0x0000240301007387 */ /* 0x0003e20000100800 */
[----:B------:R-:W-:Y:S01]  /*31b0*/  IMAD R25, R4, R15, R25 ;  /* 0x0000000f04197224 */ /* 0x000fe200078e0219 */
[----:B------:R-:W-:Y:S01]  /*31c0*/  IABS R15, R3 ;  /* 0x00000003000f7213 */ /* 0x000fe20000000000 */
[----:B------:R-:W-:Y:S01]  /*31d0*/  IMAD.HI.U32 R13, R0, R16, RZ ;  /* 0x00000010000d7227 */ /* 0x000fe200078e00ff */
[----:B--2---:R-:W2:Y:S01]  /*31e0*/  LDL.LU R22, [R1+0x80] ;  /* 0x0000800001167983 */ /* 0x004ea20000300800 */
[----:B------:R-:W-:-:S02]  /*31f0*/  ISETP.GT.U32.AND P4, PT, R4, R24, PT ;  /* 0x000000180400720c */ /* 0x000fc40003f84070 */
[----:B------:R-:W-:Y:S01]  /*3200*/  ISETP.GT.U32.AND P6, PT, R4, R25, PT ;  /* 0x000000190400720c */ /* 0x000fe20003fc4070 */
[----:B------:R-:W-:Y:S01]  /*3210*/  IMAD.MOV R13, RZ, RZ, -R13 ;  /* 0x000000ffff0d7224 */ /* 0x000fe200078e0a0d */
[----:B------:R-:W-:Y:S02]  /*3220*/  IABS R19, R17 ;  /* 0x0000001100137213 */ /* 0x000fe40000000000 */
[----:B------:R-:W-:Y:S01]  /*3230*/  @!P2 IMAD.IADD R27, R27, 0x1, -R4 ;  /* 0x000000011b1ba824 */ /* 0x000fe200078e0a04 */
[----:B------:R-:W-:Y:S01]  /*3240*/  LOP3.LUT R21, R2, 0xec, RZ, 0xfc, !PT ;  /* 0x000000ec02157812 */ /* 0x000fe200078efcff */
[C---:B------:R-:W-:Y:S01]  /*3250*/  IMAD R16, R4.reuse, R13, R16 ;  /* 0x0000000d04107224 */ /* 0x040fe200078e0210 */
[----:B------:R-:W4:Y:S02]  /*3260*/  S2R R26, SR_TID.X ;  /* 0x00000000001a7919 */ /* 0x000f240000002100 */
[----:B------:R-:W-:Y:S01]  /*3270*/  ISETP.GT.U32.AND P2, PT, R4, R27, PT ;  /* 0x0000001b0400720c */ /* 0x000fe20003f44070 */
[----:B------:R-:W-:Y:S01]  /*3280*/  IMAD.HI.U32 R28, R0, R15, RZ ;  /* 0x0000000f001c7227 */ /* 0x000fe200078e00ff */
[----:B------:R-:W-:Y:S01]  /*3290*/  LOP3.LUT R20, R2, 0xf0, RZ, 0xfc, !PT ;  /* 0x000000f002147812 */ /* 0x000fe200078efcff */
[----:B------:R-:W3:Y:S02]  /*32a0*/  LDL.LU R9, [R1+0x84] ;  /* 0x0000840001097983 */ /* 0x000ee40000300800 */
[--C-:B------:R-:W-:Y:S01]  /*32b0*/  @!P4 IMAD.IADD R24, R24, 0x1, -R4.reuse ;  /* 0x000000011818c824 */ /* 0x100fe200078e0a04 */
[----:B------:R-:W-:Y:S01]  /*32c0*/  ISETP.GE.AND P4, PT, R10, RZ, PT ;  /* 0x000000ff0a00720c */ /* 0x000fe20003f86270 */
[----:B------:R-:W-:Y:S01]  /*32d0*/  @!P6 IMAD.IADD R25, R25, 0x1, -R4 ;  /* 0x000000011919e824 */ /* 0x000fe200078e0a04 */
[----:B------:R-:W-:-:S04]  /*32e0*/  IABS R10, R5 ;  /* 0x00000005000a7213 */ /* 0x000fc80000000000 */
[C---:B------:R-:W-:Y:S01]  /*32f0*/  ISETP.GT.U32.AND P6, PT, R4.reuse, R25, PT ;  /* 0x000000190400720c */ /* 0x040fe20003fc4070 */
[----:B------:R-:W-:Y:S01]  /*3300*/  @!P2 IMAD.IADD R27, R27, 0x1, -R4 ;  /* 0x000000011b1ba824 */ /* 0x000fe200078e0a04 */
[----:B------:R-:W-:Y:S01]  /*3310*/  ISETP.GT.U32.AND P2, PT, R4, R16, PT ;  /* 0x000000100400720c */ /* 0x000fe20003f44070 */
[----:B-1----:R-:W-:-:S04]  /*3320*/  IMAD.HI.U32 R3, R0, R10, RZ ;  /* 0x0000000a00037227 */ /* 0x002fc800078e00ff */
[----:B------:R-:W-:Y:S02]  /*3330*/  IMAD.MOV R3, RZ, RZ, -R3 ;  /* 0x000000ffff037224 */ /* 0x000fe400078e0a03 */
[----:B------:R-:W-:Y:S01]  /*3340*/  IMAD.MOV R28, RZ, RZ, -R28 ;  /* 0x000000ffff1c7224 */ /* 0x000fe200078e0a1c */
[----:B------:R-:W-:Y:S01]  /*3350*/  IABS R13, R23 ;  /* 0x00000017000d7213 */ /* 0x000fe20000000000 */
[C---:B------:R-:W-:Y:S02]  /*3360*/  IMAD R10, R4.reuse, R3, R10 ;  /* 0x00000003040a7224 */ /* 0x040fe400078e020a */
[C---:B------:R-:W-:Y:S02]  /*3370*/  IMAD R15, R4.reuse, R28, R15 ;  /* 0x0000001c040f7224 */ /* 0x040fe400078e020f */
[--C-:B------:R-:W-:Y:S01]  /*3380*/  @!P6 IMAD.IADD R25, R25, 0x1, -R4.reuse ;  /* 0x000000011919e824 */ /* 0x100fe200078e0a04 */
[----:B------:R-:W-:Y:S01]  /*3390*/  ISETP.GT.U32.AND P6, PT, R4, R10, PT ;  /* 0x0000000a0400720c */ /* 0x000fe20003fc4070 */
[----:B------:R-:W-:Y:S01]  /*33a0*/  @!P2 IMAD.IADD R16, R16, 0x1, -R4 ;  /* 0x000000011010a824 */ /* 0x000fe200078e0a04 */
[----:B------:R-:W-:Y:S01]  /*33b0*/  ISETP.GT.U32.AND P2, PT, R4, R15, PT ;  /* 0x0000000f0400720c */ /* 0x000fe20003f44070 */
[----:B------:R-:W-:-:S02]  /*33c0*/  IMAD.MOV.U32 R3, RZ, RZ, R13 ;  /* 0x000000ffff037224 */ /* 0x000fc400078e000d */
[----:B------:R-:W-:Y:S01]  /*33d0*/  IMAD.HI.U32 R13, R0, R19, RZ ;  /* 0x00000013000d7227 */ /* 0x000fe200078e00ff */
[----:B------:R-:W-:-:S03]  /*33e0*/  IABS R29, R21 ;  /* 0x00000015001d7213 */ /* 0x000fc60000000000 */
[----:B------:R-:W-:Y:S02]  /*33f0*/  IMAD.MOV R13, RZ, RZ, -R13 ;  /* 0x000000ffff0d7224 */ /* 0x000fe400078e0a0d */
[----:B------:R-:W-:-:S04]  /*3400*/  IMAD.HI.U32 R28, R0, R3, RZ ;  /* 0x00000003001c7227 */ /* 0x000fc800078e00ff */
[----:B------:R-:W-:Y:S02]  /*3410*/  IMAD R19, R4, R13, R19 ;  /* 0x0000000d04137224 */ /* 0x000fe400078e0213 */
[----:B------:R-:W-:Y:S02]  /*3420*/  IMAD.MOV R13, RZ, RZ, -R28 ;  /* 0x000000ffff0d7224 */ /* 0x000fe400078e0a1c */
[----:B------:R-:W-:-:S04]  /*3430*/  IMAD.HI.U32 R5, R0, R29, RZ ;  /* 0x0000001d00057227 */ /* 0x000fc800078e00ff */
[--C-:B------:R-:W-:Y:S02]  /*3440*/  @!P6 IMAD.IADD R10, R10, 0x1, -R4.reuse ;  /* 0x000000010a0ae824 */ /* 0x100fe400078e0a04 */
[----:B------:R-:W-:Y:S02]  /*3450*/  @!P2 IMAD.IADD R15, R15, 0x1, -R4 ;  /* 0x000000010f0fa824 */ /* 0x000fe400078e0a04 */
[C---:B------:R-:W-:Y:S01]  /*3460*/  IMAD R13, R4.reuse, R13, R3 ;  /* 0x0000000d040d7224 */ /* 0x040fe200078e0203 */
[----:B------:R-:W-:Y:S01]  /*3470*/  IABS R3, R20 ;  /* 0x0000001400037213 */ /* 0x000fe20000000000 */
[----:B------:R-:W-:Y:S02]  /*3480*/  IMAD.MOV R28, RZ, RZ, -R5 ;  /* 0x000000ffff1c7224 */ /* 0x000fe400078e0a05 */
[----:B------:R-:W-:Y:S01]  /*3490*/  @!P5 IMAD.MOV R24, RZ, RZ, -R24 ;  /* 0x000000ffff18d224 */ /* 0x000fe200078e0a18 */
[C---:B------:R-:W-:Y:S01]  /*34a0*/  ISETP.GT.U32.AND P5, PT, R4.reuse, R16, PT ;  /* 0x000000100400720c */ /* 0x040fe20003fa4070 */
[C---:B------:R-:W-:Y:S01]  /*34b0*/  IMAD R29, R4.reuse, R28, R29 ;  /* 0x0000001c041d7224 */ /* 0x040fe200078e021d */
[----:B------:R-:W-:-:S02]  /*34c0*/  ISETP.GT.U32.AND P6, PT, R4, R10, PT ;  /* 0x0000000a0400720c */ /* 0x000fc40003fc4070 */
[----:B------:R-:W-:Y:S01]  /*34d0*/  ISETP.GT.U32.AND P2, PT, R4, R15, PT ;  /* 0x0000000f0400720c */ /* 0x000fe20003f44070 */
[----:B------:R-:W-:Y:S01]  /*34e0*/  IMAD.MOV.U32 R28, RZ, RZ, R3 ;  /* 0x000000ffff1c7224 */ /* 0x000fe200078e0003 */
[C---:B------:R-:W-:Y:S02]  /*34f0*/  LOP3.LUT R18, R2.reuse, 0xf4, RZ, 0xfc, !PT ;  /* 0x000000f402127812 */ /* 0x040fe400078efcff */
[----:B------:R-:W-:Y:S01]  /*3500*/  LOP3.LUT R5, R2, 0xf8, RZ, 0xfc, !PT ;  /* 0x000000f802057812 */ /* 0x000fe200078efcff */
[----:B------:R-:W-:Y:S01]  /*3510*/  IMAD.HI.U32 R2, R0, R28, RZ ;  /* 0x0000001c00027227 */ /* 0x000fe200078e00ff */
[----:B------:R4:W-:Y:S02]  /*3520*/  STL [R1+0x1244], R24 ;  /* 0x0012441801007387 */ /* 0x0009e40000100800 */
[----:B------:R-:W-:Y:S01]  /*3530*/  IABS R7, R5 ;  /* 0x0000000500077213 */ /* 0x000fe20000000000 */
[----:B------:R-:W-:Y:S02]  /*3540*/  IMAD.MOV R11, RZ, RZ, -R2 ;  /* 0x000000ffff0b7224 */ /* 0x000fe400078e0a02 */
[--C-:B------:R-:W-:Y:S01]  /*3550*/  @!P5 IMAD.IADD R16, R16, 0x1, -R4.reuse ;  /* 0x000000011010d824 */ /* 0x100fe200078e0a04 */
[----:B------:R-:W-:Y:S01]  /*3560*/  ISETP.GT.U32.AND P5, PT, R4, R19, PT ;  /* 0x000000130400720c */ /* 0x000fe20003fa4070 */
[--C-:B------:R-:W-:Y:S01]  /*3570*/  @!P6 IMAD.IADD R10, R10, 0x1, -R4.reuse ;  /* 0x000000010a0ae824 */ /* 0x100fe200078e0a04 */
[----:B----4-:R-:W-:Y:S01]  /*3580*/  LOP3.LUT R24, R26, 0x1ff, RZ, 0xc0, !PT ;  /* 0x000001ff1a187812 */ /* 0x010fe200078ec0ff */
[----:B------:R-:W-:Y:S01]  /*3590*/  @!P2 IMAD.IADD R15, R15, 0x1, -R4 ;  /* 0x000000010f0fa824 */ /* 0x000fe200078e0a04 */
[----:B------:R-:W-:Y:S01]  /*35a0*/  IABS R3, R18 ;  /* 0x0000001200037213 */ /* 0x000fe20000000000 */
[C---:B------:R-:W-:Y:S01]  /*35b0*/  IMAD R28, R4.reuse, R11, R28 ;  /* 0x0000000b041c7224 */ /* 0x040fe200078e021c */
[C---:B------:R-:W-:Y:S01]  /*35c0*/  ISETP.GT.U32.AND P6, PT, R4.reuse, R13, PT ;  /* 0x0000000d0400720c */ /* 0x040fe20003fc4070 */
[----:B------:R-:W-:Y:S01]  /*35d0*/  IMAD.MOV.U32 R2, RZ, RZ, R7 ;  /* 0x000000ffff027224 */ /* 0x000fe200078e0007 */
[----:B------:R-:W-:Y:S01]  /*35e0*/  ISETP.GT.U32.AND P2, PT, R4, R29, PT ;  /* 0x0000001d0400720c */ /* 0x000fe20003f44070 */
[----:B------:R-:W4:Y:S04]  /*35f0*/  LDL.LU R7, [R1+0x1264] ;  /* 0x0012640001077983 */ /* 0x000f280000300800 */
[----:B------:R-:W3:Y:S01]  /*3600*/  LDL.LU R11, [R1+0x1260] ;  /* 0x00126000010b7983 */ /* 0x000ee20000300800 */
[----:B--2---:R-:W-:-:S02]  /*3610*/  IMAD R4, R22, 0x200, R24 ;  /* 0x0000020016047824 */ /* 0x004fc400078e0218 */
[----:B------:R-:W-:-:S03]  /*3620*/  IMAD.HI.U32 R24, R0, R3, RZ ;  /* 0x0000000300187227 */ /* 0x000fc600078e00ff */
[----:B------:R1:W-:Y:S01]  /*3630*/  STL [R1+0xdf0], R4 ;  /* 0x000df00401007387 */ /* 0x0003e20000100800 */
[----:B------:R-:W-:-:S04]  /*3640*/  IMAD.HI.U32 R22, R0, R2, RZ ;  /* 0x0000000200167227 */ /* 0x000fc800078e00ff */
[----:B------:R-:W-:Y:S01]  /*3650*/  IMAD.MOV.U32 R0, RZ, RZ, R4 ;  /* 0x000000ffff007224 */ /* 0x000fe200078e0004 */
[----:B-1----:R-:W-:-:S05]  /*3660*/  IABS R4, c[0x0][0x17c] ;  /* 0x00005f0000047a13 */ /* 0x002fca0000000000 */
[--C-:B------:R-:W-:Y:S01]  /*3670*/  @!P5 IMAD.IADD R19, R19, 0x1, -R4.reuse ;  /* 0x000000011313d824 */ /* 0x100fe200078e0a04 */
[----:B------:R-:W-:Y:S01]  /*3680*/  ISETP.GT.U32.AND P5, PT, R4, R28, PT ;  /* 0x0000001c0400720c */ /* 0x000fe20003fa4070 */
[----:B------:R-:W-:Y:S02]  /*3690*/  @!P6 IMAD.IADD R13, R13, 0x1, -R4 ;  /* 0x000000010d0de824 */ /* 0x000fe400078e0a04 */
[----:B------:R-:W2:Y:S02]  /*36a0*/  LDL.LU R4, [R1+0x28] ;  /* 0x0000280001047983 */ /* 0x000ea40000300800 */
[----:B--2---:R-:W-:Y:S02]  /*36b0*/  ISETP.GE.AND P6, PT, R4, RZ, PT ;  /* 0x000000ff0400720c */ /* 0x004fe40003fc6270 */
[----:B------:R-:W-:-:S05]  /*36c0*/  IABS R4, c[0x0][0x17c] ;  /* 0x00005f0000047a13 */ /* 0x000fca0000000000 */
[----:B------:R-:W-:Y:S02]  /*36d0*/  @!P2 IMAD.IADD R29, R29, 0x1, -R4 ;  /* 0x000000011d1da824 */ /* 0x000fe400078e0a04 */
[----:B------:R-:W2:Y:S01]  /*36e0*/  LDL.LU R4, [R1+0x24] ;  /* 0x0000240001047983 */ /* 0x000ea20000300800 */
[----:B------:R-:W-:Y:S02]  /*36f0*/  @!P3 IMAD.MOV R27, RZ, RZ, -R27 ;  /* 0x000000ffff1bb224 */ /* 0x000fe400078e0a1b */
[----:B------:R-:W-:Y:S02]  /*3700*/  @!P4 IMAD.MOV R16, RZ, RZ, -R16 ;  /* 0x000000ffff10c224 */ /* 0x000fe400078e0a10 */
[----:B------:R-:W-:Y:S02]  /*3710*/  IMAD.MOV R24, RZ, RZ, -R24 ;  /* 0x000000ffff187224 */ /* 0x000fe400078e0a18 */
[----:B------:R-:W-:Y:S01]  /*3720*/  @!P1 IMAD.MOV R25, RZ, RZ, -R25 ;  /* 0x000000ffff199224 */ /* 0x000fe200078e0a19 */
[----:B------:R-:W-:Y:S01]  /*3730*/  IABS R0, R0 ;  /* 0x0000000000007213 */ /* 0x000fe20000000000 */
[----:B------:R-:W-:Y:S01]  /*3740*/  @!P6 IMAD.MOV R10, RZ, RZ, -R10 ;  /* 0x000000ffff0ae224 */ /* 0x000fe200078e0a0a */
[----:B------:R-:W-:Y:S01]  /*3750*/  STL [R1+0x1248], R27 ;  /* 0x0012481b01007387 */ /* 0x000fe20000100800 */
[----:B------:R-:W-:-:S03]  /*3760*/  IMAD.MOV R22, RZ, RZ, -R22 ;  /* 0x000000ffff167224 */ /* 0x000fc600078e0a16 */
[----:B------:R-:W-:Y:S01]  /*3770*/  STL [R1+0x124c], R25 ;  /* 0x00124c1901007387 */ /* 0x000fe20000100800 */
[----:B---3--:R-:W-:-:S03]  /*3780*/  IMAD.HI.U32 R9, R9, R0, RZ ;  /* 0x0000000009097227 */ /* 0x008fc600078e00ff */
[----:B------:R-:W-:Y:S04]  /*3790*/  STL [R1+0x1250], R16 ;  /* 0x0012501001007387 */ /* 0x000fe80000100800 */
[----:B------:R1:W-:Y:S01]  /*37a0*/  STL [R1+0x1254], R10 ;  /* 0x0012540a01007387 */ /* 0x0003e20000100800 */
[----:B--2---:R-:W-:Y:S02]  /*37b0*/  ISETP.GE.AND P2, PT, R4, RZ, PT ;  /* 0x000000ff0400720c */ /* 0x004fe40003f46270 */
[----:B------:R-:W-:-:S05]  /*37c0*/  IABS R4, c[0x0][0x17c] ;  /* 0x00005f0000047a13 */ /* 0x000fca0000000000 */
[----:B------:R-:W-:Y:S01]  /*37d0*/  @!P5 IMAD.IADD R28, R28, 0x1, -R4 ;  /* 0x000000011c1cd824 */ /* 0x000fe200078e0a04 */
[C---:B------:R-:W-:Y:S02]  /*37e0*/  ISETP.GT.U32.AND P3, PT, R4.reuse, R19, PT ;  /* 0x000000130400720c */ /* 0x040fe40003f64070 */
[C---:B------:R-:W-:Y:S02]  /*37f0*/  ISETP.GT.U32.AND P4, PT, R4.reuse, R29, PT ;  /* 0x0000001d0400720c */ /* 0x040fe40003f84070 */
[C---:B------:R-:W-:Y:S01]  /*3800*/  ISETP.GT.U32.AND P5, PT, R4.reuse, R28, PT ;  /* 0x0000001c0400720c */ /* 0x040fe20003fa4070 */
[----:B------:R-:W-:Y:S02]  /*3810*/  IMAD R3, R4, R24, R3 ;  /* 0x0000001804037224 */ /* 0x000fe400078e0203 */
[----:B------:R-:W-:-:S03]  /*3820*/  @!P2 IMAD.MOV R15, RZ, RZ, -R15 ;  /* 0x000000ffff0fa224 */ /* 0x000fc600078e0a0f */
[C---:B------:R-:W-:Y:S02]  /*3830*/  ISETP.GT.U32.AND P6, PT, R4.reuse, R3, PT ;  /* 0x000000030400720c */ /* 0x040fe40003fc4070 */
[----:B------:R2:W-:Y:S01]  /*3840*/  STL [R1+0x1258], R15 ;  /* 0x0012580f01007387 */ /* 0x0005e20000100800 */
[--C-:B------:R-:W-:Y:S01]  /*3850*/  @!P3 IMAD.IADD R19, R19, 0x1, -R4.reuse ;  /* 0x000000011313b824 */ /* 0x100fe200078e0a04 */
[----:B------:R-:W-:Y:S01]  /*3860*/  ISETP.GE.AND P3, PT, R17, RZ, PT ;  /* 0x000000ff1100720c */ /* 0x000fe20003f66270 */
[----:B------:R-:W-:Y:S01]  /*3870*/  @!P4 IMAD.IADD R29, R29, 0x1, -R4 ;  /* 0x000000011d1dc824 */ /* 0x000fe200078e0a04 */
[----:B------:R-:W3:Y:S01]  /*3880*/  LDL.LU R17, [R1+0x125c] ;  /* 0x00125c0001117983 */ /* 0x000ee20000300800 */
[----:B------:R-:W-:Y:S01]  /*3890*/  ISETP.GE.AND P4, PT, R21, RZ, PT ;  /* 0x000000ff1500720c */ /* 0x000fe20003f86270 */
[----:B------:R-:W-:Y:S02]  /*38a0*/  IMAD R2, R4, R22, R2 ;  /* 0x0000001604027224 */ /* 0x000fe400078e0202 */
[----:B------:R-:W-:Y:S01]  /*38b0*/  @!P5 IMAD.IADD R28, R28, 0x1, -R4 ;  /* 0x000000011c1cd824 */ /* 0x000fe200078e0a04 */
[----:B------:R-:W4:Y:S01]  /*38c0*/  LDL.LU R21, [R1+0x1c] ;  /* 0x00001c0001157983 */ /* 0x000f220000300800 */
[----:B------:R-:W-:Y:S01]  /*38d0*/  IMAD.MOV R22, RZ, RZ, -R9 ;  /* 0x000000ffff167224 */ /* 0x000fe200078e0a09 */
[----:B------:R-:W-:-:S02]  /*38e0*/  ISETP.GE.AND P5, PT, R20, RZ, PT ;  /* 0x000000ff1400720c */ /* 0x000fc40003fa6270 */
[----:B------:R-:W-:Y:S01]  /*38f0*/  IABS R9, c[0x0][0x178] ;  /* 0x00005e0000097a13 */ /* 0x000fe20000000000 */
[----:B------:R-:W4:Y:S01]  /*3900*/  LDL.LU R20, [R1] ;  /* 0x0000000001147983 */ /* 0x000f220000300800 */
[----:B------:R-:W-:-:S03]  /*3910*/  ISETP.GT.U32.AND P1, PT, R4, R13, PT ;  /* 0x0000000d0400720c */ /* 0x000fc60003f24070 */
[----:B------:R-:W-:Y:S02]  /*3920*/  IMAD R0, R9, R22, R0 ;  /* 0x0000001609007224 */ /* 0x000fe400078e0200 */
[----:B------:R-:W-:-:S03]  /*3930*/  @!P6 IMAD.IADD R3, R3, 0x1, -R4 ;  /* 0x000000010303e824 */ /* 0x000fc600078e0a04 */
[----:B------:R-:W-:-:S05]  /*3940*/  ISETP.GT.U32.AND P6, PT, R9, R0, PT ;  /* 0x000000000900720c */ /* 0x000fca0003fc4070 */
[----:B------:R-:W-:Y:S01]  /*3950*/  @!P1 IMAD.IADD R13, R13, 0x1, -R4 ;  /* 0x000000010d0d9824 */ /* 0x000fe200078e0a04 */
[----:B------:R-:W-:Y:S01]  /*3960*/  ISETP.GE.AND P1, PT, R23, RZ, PT ;  /* 0x000000ff1700720c */ /* 0x000fe20003f26270 */
[----:B------:R-:W-:-:S06]  /*3970*/  IMAD.MOV.U32 R23, RZ, RZ, c[0x0][0x180] ;  /* 0x00006000ff177624 */ /* 0x000fcc00078e00ff */
[----:B------:R-:W-:Y:S01]  /*3980*/  @!P6 IMAD.IADD R0, R0, 0x1, -R9 ;  /* 0x000000010000e824 */ /* 0x000fe200078e0a09 */
[----:B-1----:R-:W-:-:S04]  /*3990*/  IADD3 R10, R23, -0x5, RZ ;  /* 0xfffffffb170a7810 */ /* 0x002fc80007ffe0ff */
[----:B------:R-:W-:Y:S01]  /*39a0*/  ISETP.GT.U32.AND P6, PT, R9, R0, PT ;  /* 0x000000000900720c */ /* 0x000fe20003fc4070 */
[----:B------:R-:W-:Y:S01]  /*39b0*/  @!P5 IMAD.MOV R28, RZ, RZ, -R28 ;  /* 0x000000ffff1cd224 */ /* 0x000fe200078e0a1c */
[----:B------:R-:W-:Y:S01]  /*39c0*/  ISETP.GE.AND P5, PT, R5, RZ, PT ;  /* 0x000000ff0500720c */ /* 0x000fe20003fa6270 */
[----:B------:R-:W-:Y:S01]  /*39d0*/  @!P1 IMAD.MOV R13, RZ, RZ, -R13 ;  /* 0x000000ffff0d9224 */ /* 0x000fe200078e0a0d */
[----:B------:R-:W-:Y:S02]  /*39e0*/  LOP3.LUT R5, R26, 0x7f, RZ, 0xc0, !PT ;  /* 0x0000007f1a057812 */ /* 0x000fe400078ec0ff */
[----:B------:R-:W-:Y:S01]  /*39f0*/  ISETP.GE.U32.AND P1, PT, R10, 0x7fffff7c, PT ;  /* 0x7fffff7c0a00780c */ /* 0x000fe20003f26070 */
[----:B------:R-:W4:Y:S01]  /*3a00*/  LDL.LU R26, [R1+0x78] ;  /* 0x00007800011a7983 */ /* 0x000f220000300800 */
[C---:B--2---:R-:W-:Y:S02]  /*3a10*/  IADD3 R15, R23.reuse, -0x9, RZ ;  /* 0xfffffff7170f7810 */ /* 0x044fe40007ffe0ff */
[----:B------:R-:W-:-:S02]  /*3a20*/  IADD3 R10, R23, -0xd, RZ ;  /* 0xfffffff3170a7810 */ /* 0x000fc40007ffe0ff */
[----:B------:R-:W2:Y:S01]  /*3a30*/  LDL.LU R23, [R1+0x7c] ;  /* 0x00007c0001177983 */ /* 0x000ea20000300800 */
[----:B------:R-:W-:-:S03]  /*3a40*/  @!P6 IMAD.IADD R0, R0, 0x1, -R9 ;  /* 0x000000010000e824 */ /* 0x000fc600078e0a09 */
[----:B------:R-:W2:Y:S01]  /*3a50*/  LDL.LU R9, [R1+0x3c] ;  /* 0x00003c0001097983 */ /* 0x000ea20000300800 */
[----:B------:R-:W-:Y:S01]  /*3a60*/  ISETP.GT.U32.AND P2, PT, R4, R2, PT ;  /* 0x000000020400720c */ /* 0x000fe20003f44070 */
[----:B------:R-:W-:Y:S02]  /*3a70*/  @!P3 IMAD.MOV R19, RZ, RZ, -R19 ;  /* 0x000000ffff13b224 */ /* 0x000fe400078e0a13 */
[----:B------:R-:W-:Y:S01]  /*3a80*/  @!P4 IMAD.MOV R29, RZ, RZ, -R29 ;  /* 0x000000ffff1dc224 */ /* 0x000fe200078e0a1d */
[----:B------:R-:W-:-:S09]  /*3a90*/  ISETP.GE.AND P4, PT, R18, RZ, PT ;  /* 0x000000ff1200720c */ /* 0x000fd20003f86270 */
[----:B------:R-:W-:Y:S01]  /*3aa0*/  @!P2 IMAD.IADD R2, R2, 0x1, -R4 ;  /* 0x000000010202a824 */ /* 0x000fe200078e0a04 */
[----:B------:R-:W-:-:S04]  /*3ab0*/  ISETP.GT.U32.AND P2, PT, R4, R3, PT ;  /* 0x000000030400720c */ /* 0x000fc80003f44070 */
[----:B------:R-:W-:Y:S01]  /*3ac0*/  ISETP.GT.U32.AND P3, PT, R4, R2, PT ;  /* 0x000000020400720c */ /* 0x000fe20003f64070 */
[----:B------:R-:W-:Y:S08]  /*3ad0*/  STL [R1+0x1170], R0 ;  /* 0x0011700001007387 */ /* 0x000ff00000100800 */
[----:B------:R-:W-:-:S04]  /*3ae0*/  @!P2 IMAD.IADD R3, R3, 0x1, -R4 ;  /* 0x000000010303a824 */ /* 0x000fc800078e0a04 */
[----:B------:R-:W-:Y:S02]  /*3af0*/  @!P3 IMAD.IADD R2, R2, 0x1, -R4 ;  /* 0x000000010202b824 */ /* 0x000fe400078e0a04 */
[----:B------:R-:W-:Y:S01]  /*3b00*/  IMAD R4, R5, c[0x0][0x18c], RZ ;  /* 0x0000630005047a24 */ /* 0x000fe200078e02ff */
[----:B------:R-:W-:Y:S01]  /*3b10*/  LOP3.LUT R5, RZ, c[0x0][0x17c], RZ, 0x33, !PT ;  /* 0x00005f00ff057a12 */ /* 0x000fe200078e33ff */
[----:B------:R-:W-:Y:S01]  /*3b20*/  @!P4 IMAD.MOV R3, RZ, RZ, -R3 ;  /* 0x000000ffff03c224 */ /* 0x000fe200078e0a03 */
[----:B------:R-:W-:Y:S01]  /*3b30*/  ISETP.NE.AND P4, PT, RZ, c[0x0][0x17c], PT ;  /* 0x00005f00ff007a0c */ /* 0x000fe20003f85270 */
[----:B------:R-:W-:Y:S01]  /*3b40*/  @!P5 IMAD.MOV R2, RZ, RZ, -R2 ;  /* 0x000000ffff02d224 */ /* 0x000fe200078e0a02 */
[----:B------:R-:W-:Y:S02]  /*3b50*/  LEA R4, P5, R4, c[0x0][0x168], 0x2 ;  /* 0x00005a0004047a11 */ /* 0x000fe400078a10ff */
[----:B------:R-:W-:-:S03]  /*3b60*/  ISETP.GE.U32.AND P3, PT, R10, 0x7fffff74, PT ;  /* 0x7fffff740a00780c */ /* 0x000fc60003f66070 */
[----:B------:R3:W-:Y:S01]  /*3b70*/  STL [R1+0x11a4], R4 ;  /* 0x0011a40401007387 */ /* 0x0007e20000100800 */
[----:B------:R-:W-:Y:S02]  /*3b80*/  ISETP.GE.U32.AND P2, PT, R15, 0x7fffff78, PT ;  /* 0x7fffff780f00780c */ /* 0x000fe40003f46070 */
[C---:B---3--:R-:W-:Y:S02]  /*3b90*/  SEL R4, R5.reuse, R17, !P4 ;  /* 0x0000001105047207 */ /* 0x048fe40006000000 */
[C---:B----4-:R-:W-:Y:S02]  /*3ba0*/  SEL R0, R5.reuse, R21, !P4 ;  /* 0x0000001505007207 */ /* 0x050fe40006000000 */
[----:B------:R-:W-:-:S03]  /*3bb0*/  SEL R10, R5, R20, !P4 ;  /* 0x00000014050a7207 */ /* 0x000fc60006000000 */
[----:B------:R1:W-:Y:S04]  /*3bc0*/  STL [R1+0xc4], R0 ;  /* 0x0000c40001007387 */ /* 0x0003e80000100800 */
[----:B------:R3:W-:Y:S04]  /*3bd0*/  STL [R1+0xbc], R10 ;  /* 0x0000bc0a01007387 */ /* 0x0007e80000100800 */
[----:B------:R-:W4:Y:S01]  /*3be0*/  LDL.LU R15, [R1+0x50] ;  /* 0x00005000010f7983 */ /* 0x000f220000300800 */
[----:B-1----:R-:W-:Y:S02]  /*3bf0*/  SEL R0, R5, R11, !P4 ;  /* 0x0000000b05007207 */ /* 0x002fe40006000000 */
[----:B------:R-:W-:Y:S01]  /*3c00*/  LOP3.LUT R11, RZ, c[0x0][0x17c], RZ, 0x33, !PT ;  /* 0x00005f00ff0b7a12 */ /* 0x000fe200078e33ff */
[----:B------:R1:W-:Y:S03]  /*3c10*/  STL [R1+0xb8], R4 ;  /* 0x0000b80401007387 */ /* 0x0003e60000100800 */
[C---:B------:R-:W-:Y:S01]  /*3c20*/  SEL R5, R11.reuse, R7, !P4 ;  /* 0x000000070b057207 */ /* 0x040fe20006000000 */
[----:B---3--:R-:W3:Y:S04]  /*3c30*/  LDL.LU R10, [R1+0x5c] ;  /* 0x00005c00010a7983 */ /* 0x008ee80000300800 */
[----:B------:R1:W-:Y:S02]  /*3c40*/  STL [R1+0xb4], R0 ;  /* 0x0000b40001007387 */ /* 0x0003e40000100800 */
[----:B-1----:R-:W-:-:S02]  /*3c50*/  SEL R4, R11, R6, !P4 ;  /* 0x000000060b047207 */ /* 0x002fc40006000000 */
[----:B------:R-:W3:Y:S04]  /*3c60*/  LDL.LU R16, [R1+0x60] ;  /* 0x0000600001107983 */ /* 0x000ee80000300800 */
[----:B------:R-:W3:Y:S04]  /*3c70*/  LDL.LU R25, [R1+0x64] ;  /* 0x0000640001197983 */ /* 0x000ee80000300800 */
[----:B------:R-:W3:Y:S04]  /*3c80*/  LDL.LU R0, [R1+0x68] ;  /* 0x0000680001007983 */ /* 0x000ee80000300800 */
[----:B------:R-:W3:Y:S04]  /*3c90*/  LDL.LU R6, [R1+0xf0] ;  /* 0x0000f00001067983 */ /* 0x000ee80000300800 */
[----:B------:R1:W-:Y:S04]  /*3ca0*/  STL [R1+0xb0], R5 ;  /* 0x0000b00501007387 */ /* 0x0003e80000100800 */
[----:B------:R2:W-:Y:S04]  /*3cb0*/  STL [R1+0xac], R4 ;  /* 0x0000ac0401007387 */ /* 0x0005e80000100800 */
[----:B------:R-:W3:Y:S01]  /*3cc0*/  LDL.LU R7, [R1+0xec] ;  /* 0x0000ec0001077983 */ /* 0x000ee20000300800 */
[----:B-1----:R-:W-:-:S02]  /*3cd0*/  SEL R5, R11, R8, !P4 ;  /* 0x000000080b057207 */ /* 0x002fc40006000000 */
[----:B--2---:R-:W-:-:S03]  /*3ce0*/  SEL R4, R11, R12, !P4 ;  /* 0x0000000c0b047207 */ /* 0x004fc60006000000 */
[----:B------:R-:W-:Y:S04]  /*3cf0*/  STL [R1+0xa8], R5 ;  /* 0x0000a80501007387 */ /* 0x000fe80000100800 */
[----:B------:R-:W2:Y:S01]  /*3d00*/  LDL.LU R12, [R1+0x6c] ;  /* 0x00006c00010c7983 */ /* 0x000ea20000300800 */
[----:B------:R-:W-:-:S03]  /*3d10*/  SEL R8, R11, R14, !P4 ;  /* 0x0000000e0b087207 */ /* 0x000fc60006000000 */
[----:B------:R-:W2:Y:S04]  /*3d20*/  LDL.LU R27, [R1+0x54] ;  /* 0x00005400011b7983 */ /* 0x000ea80000300800 */
[----:B------:R1:W-:Y:S04]  /*3d30*/  STL [R1+0xa4], R4 ;  /* 0x0000a40401007387 */ /* 0x0003e80000100800 */
[----:B------:R-:W2:Y:S04]  /*3d40*/  LDL.LU R24, [R1+0x58] ;  /* 0x0000580001187983 */ /* 0x000ea80000300800 */
[----:B-1----:R-:W2:Y:S04]  /*3d50*/  LDL.LU R4, [R1+0xe4] ;  /* 0x0000e40001047983 */ /* 0x002ea80000300800 */
[----:B------:R-:W2:Y:S01]  /*3d60*/  LDL.LU R14, [R1+0x70] ;  /* 0x00007000010e7983 */ /* 0x000ea20000300800 */
[----:B------:R-:W-:-:S02]  /*3d70*/  SEL R5, R11, R26, !P4 ;  /* 0x0000001a0b057207 */ /* 0x000fc40006000000 */
[C---:B------:R-:W-:Y:S01]  /*3d80*/  SEL R18, R11.reuse, R23, !P4 ;  /* 0x000000170b127207 */ /* 0x040fe20006000000 */
[----:B------:R1:W-:Y:S04]  /*3d90*/  STL [R1+0xa0], R8 ;  /* 0x0000a00801007387 */ /* 0x0003e80000100800 */
[----:B-1----:R-:W2:Y:S04]  /*3da0*/  LDL.LU R8, [R1+0xe8] ;  /* 0x0000e80001087983 */ /* 0x002ea80000300800 */
[----:B------:R1:W-:Y:S04]  /*3db0*/  STL [R1+0x94], R5 ;  /* 0x0000940501007387 */ /* 0x0003e80000100800 */
[----:B------:R-:W2:Y:S04]  /*3dc0*/  LDL.LU R17, [R1+0xe0] ;  /* 0x0000e00001117983 */ /* 0x000ea80000300800 */
[----:B------:R1:W-:Y:S02]  /*3dd0*/  STL [R1+0x90], R18 ;  /* 0x0000901201007387 */ /* 0x0003e40000100800 */
[----:B-1----:R-:W-:-:S02]  /*3de0*/  SEL R5, R11, R9, !P4 ;  /* 0x000000090b057207 */ /* 0x002fc40006000000 */
[----:B------:R-:W2:Y:S04]  /*3df0*/  LDL.LU R22, [R1+0x4c] ;  /* 0x00004c0001167983 */ /* 0x000ea80000300800 */
[----:B------:R-:W2:Y:S04]  /*3e00*/  LDL.LU R18, [R1+0x48] ;  /* 0x0000480001127983 */ /* 0x000ea80000300800 */
[----:B------:R1:W-:Y:S04]  /*3e10*/  STL [R1+0x8c], R5 ;  /* 0x00008c0501007387 */ /* 0x0003e80000100800 */
[----:B------:R-:W2:Y:S04]  /*3e20*/  LDL.LU R21, [R1+0xdc] ;  /* 0x0000dc0001157983 */ /* 0x000ea80000300800 */
[----:B------:R-:W2:Y:S04]  /*3e30*/  LDL.LU R20, [R1+0x38] ;  /* 0x0000380001147983 */ /* 0x000ea80000300800 */
[----:B-1----:R-:W2:Y:S04]  /*3e40*/  LDL.LU R5, [R1+0xd8] ;  /* 0x0000d80001057983 */ /* 0x002ea80000300800 */
[----:B------:R-:W2:Y:S04]  /*3e50*/  LDL.LU R26, [R1+0xd4] ;  /* 0x0000d400011a7983 */ /* 0x000ea80000300800 */
[----:B------:R-:W2:Y:S04]  /*3e60*/  LDL.LU R23, [R1+0xd0] ;  /* 0x0000d00001177983 */ /* 0x000ea80000300800 */
[----:B------:R-:W2:Y:S01]  /*3e70*/  LDL.LU R9, [R1+0xcc] ;  /* 0x0000cc0001097983 */ /* 0x000ea20000300800 */
[----:B----4-:R-:W-:-:S05]  /*3e80*/  SEL R15, R11, R15, !P4 ;  /* 0x0000000f0b0f7207 */ /* 0x010fca0006000000 */
[----:B------:R1:W-:Y:S01]  /*3e90*/  STL [R1+0x88], R15 ;  /* 0x0000880f01007387 */ /* 0x0003e20000100800 */
[----:B---3--:R-:W-:-:S03]  /*3ea0*/  SEL R10, R11, R10, !P4 ;  /* 0x0000000a0b0a7207 */ /* 0x008fc60006000000 */
[----:B-1----:R-:W3:Y:S01]  /*3eb0*/  LDL.LU R15, [R1+0x1258] ;  /* 0x00125800010f7983 */ /* 0x002ee20000300800 */
[----:B------:R-:W-:-:S03]  /*3ec0*/  SEL R16, R11, R16, !P4 ;  /* 0x000000100b107207 */ /* 0x000fc60006000000 */
[----:B------:R1:W-:Y:S01]  /*3ed0*/  STL [R1+0x84], R10 ;  /* 0x0000840a01007387 */ /* 0x0003e20000100800 */
[C---:B------:R-:W-:Y:S02]  /*3ee0*/  SEL R25, R11.reuse, R25, !P4 ;  /* 0x000000190b197207 */ /* 0x040fe40006000000 */
[C---:B------:R-:W-:Y:S01]  /*3ef0*/  SEL R0, R11.reuse, R0, !P4 ;  /* 0x000000000b007207 */ /* 0x040fe20006000000 */
[----:B-1----:R-:W4:Y:S04]  /*3f00*/  LDL.LU R10, [R1+0x1254] ;  /* 0x00125400010a7983 */ /* 0x002f280000300800 */
[----:B------:R1:W-:Y:S01]  /*3f10*/  STL [R1+0x80], R16 ;  /* 0x0000801001007387 */ /* 0x0003e20000100800 */
[----:B------:R-:W-:-:S03]  /*3f20*/  SEL R6, R11, R6, !P4 ;  /* 0x000000060b067207 */ /* 0x000fc60006000000 */
[----:B-1----:R-:W3:Y:S04]  /*3f30*/  LDL.LU R16, [R1+0x1250] ;  /* 0x0012500001107983 */ /* 0x002ee80000300800 */
[----:B------:R1:W-:Y:S01]  /*3f40*/  STL [R1+0x7c], R25 ;  /* 0x00007c1901007387 */ /* 0x0003e20000100800 */
[C---:B------:R-:W-:Y:S02]  /*3f50*/  SEL R7, R11.reuse, R7, !P4 ;  /* 0x000000070b077207 */ /* 0x040fe40006000000 */
[C---:B--2---:R-:W-:Y:S01]  /*3f60*/  SEL R12, R11.reuse, R12, !P4 ;  /* 0x0000000c0b0c7207 */ /* 0x044fe20006000000 */
[----:B-1----:R-:W2:Y:S04]  /*3f70*/  LDL.LU R25, [R1+0x124c] ;  /* 0x00124c0001197983 */ /* 0x002ea80000300800 */
[----:B------:R1:W-:Y:S01]  /*3f80*/  STL [R1+0x78], R0 ;  /* 0x0000780001007387 */ /* 0x0003e20000100800 */
[----:B------:R-:W-:-:S02]  /*3f90*/  SEL R27, R11, R27, !P4 ;  /* 0x0000001b0b1b7207 */ /* 0x000fc40006000000 */
[C---:B------:R-:W-:Y:S01]  /*3fa0*/  SEL R24, R11.reuse, R24, !P4 ;  /* 0x000000180b187207 */ /* 0x040fe20006000000 */
[----:B-1----:R-:W2:Y:S01]  /*3fb0*/  LDL.LU R0, [R1+0x98] ;  /* 0x0000980001007983 */ /* 0x002ea20000300800 */
[----:B------:R-:W-:-:S05]  /*3fc0*/  SEL R14, R11, R14, !P4 ;  /* 0x0000000e0b0e7207 */ /* 0x000fca0006000000 */
[----:B------:R1:W-:Y:S01]  /*3fd0*/  STL [R1+0x70], R14 ;  /* 0x0000700e01007387 */ /* 0x0003e20000100800 */
[----:B------:R-:W-:-:S03]  /*3fe0*/  SEL R4, R11, R4, !P4 ;  /* 0x000000040b047207 */ /* 0x000fc60006000000 */
[----:B-1----:R-:W2:Y:S04]  /*3ff0*/  LDL.LU R14, [R1+0x9c] ;  /* 0x00009c00010e7983 */ /* 0x002ea80000300800 */
        /* <DEDUP_REMOVED lines=30> */
[----:B------:R1:W-:Y:S04]  /*41e0*/  STL [R1+0x3c], R21 ;  /* 0x00003c1501007387 */ /* 0x0003e80000100800 */
        /* <DEDUP_REMOVED lines=10> */
[----:B-1----:R-:W2:Y:S02]  /*4290*/  LDL.LU R9, [R1+0x1224] ;  /* 0x0012240001097983 */ /* 0x002ea40000300800 */
[----:B--2---:R-:W-:-:S05]  /*42a0*/  SEL R9, R11, R9, !P4 ;  /* 0x000000090b097207 */ /* 0x004fca0006000000 */
[----:B------:R1:W-:Y:S04]  /*42b0*/  STL [R1+0x20], R9 ;  /* 0x0000200901007387 */ /* 0x0003e80000100800 */
[----:B-1----:R-:W2:Y:S01]  /*42c0*/  LDL.LU R9, [R1+0xc0] ;  /* 0x0000c00001097983 */ /* 0x002ea20000300800 */
[C---:B------:R-:W-:Y:S02]  /*42d0*/  SEL R23, R11.reuse, R23, !P4 ;  /* 0x000000170b177207 */ /* 0x040fe40006000000 */
[----:B------:R-:W-:-:S03]  /*42e0*/  SEL R0, R11, R0, !P4 ;  /* 0x000000000b007207 */ /* 0x000fc60006000000 */
[----:B------:R1:W-:Y:S01]  /*42f0*/  STL [R1+0x1c], R23 ;  /* 0x00001c1701007387 */ /* 0x0003e20000100800 */
[C---:B------:R-:W-:Y:S02]  /*4300*/  SEL R6, R11.reuse, R6, !P4 ;  /* 0x000000060b067207 */ /* 0x040fe40006000000 */
[C---:B------:R-:W-:Y:S02]  /*4310*/  SEL R7, R11.reuse, R7, !P4 ;  /* 0x000000070b077207 */ /* 0x040fe40006000000 */
[C---:B-1----:R-:W-:Y:S02]  /*4320*/  SEL R23, R11.reuse, R4, !P4 ;  /* 0x000000040b177207 */ /* 0x042fe40006000000 */
[C---:B------:R-:W-:Y:S02]  /*4330*/  SEL R4, R11.reuse, R5, !P4 ;  /* 0x000000050b047207 */ /* 0x040fe40006000000 */
[C---:B------:R-:W-:Y:S02]  /*4340*/  SEL R5, R11.reuse, R12, !P4 ;  /* 0x0000000c0b057207 */ /* 0x040fe40006000000 */
[----:B------:R-:W-:-:S02]  /*4350*/  SEL R20, R11, R20, !P4 ;  /* 0x000000140b147207 */ /* 0x000fc40006000000 */
[C---:B------:R-:W-:Y:S02]  /*4360*/  SEL R21, R11.reuse, R21, !P4 ;  /* 0x000000150b157207 */ /* 0x040fe40006000000 */
[C---:B------:R-:W-:Y:S02]  /*4370*/  SEL R8, R11.reuse, R8, !P4 ;  /* 0x000000080b087207 */ /* 0x040fe40006000000 */
[----:B--2---:R-:W-:-:S05]  /*4380*/  SEL R9, R11, R9, !P4 ;  /* 0x000000090b097207 */ /* 0x004fca0006000000 */
[----:B------:R1:W-:Y:S04]  /*4390*/  STL [R1+0x18], R9 ;  /* 0x0000180901007387 */ /* 0x0003e80000100800 */
[----:B------:R-:W-:Y:S01]  /*43a0*/  STL [R1+0x10], R23 ;  /* 0x0000101701007387 */ /* 0x000fe20000100800 */
[C---:B-1----:R-:W-:Y:S02]  /*43b0*/  SEL R9, R11.reuse, R26, !P4 ;  /* 0x0000001a0b097207 */ /* 0x042fe40006000000 */
[----:B------:R-:W-:-:S03]  /*43c0*/  SEL R26, R11, R14, !P4 ;  /* 0x0000000e0b1a7207 */ /* 0x000fc60006000000 */
[----:B------:R1:W-:Y:S04]  /*43d0*/  STL [R1+0x8], R9 ;  /* 0x0000080901007387 */ /* 0x0003e80000100800 */
[----:B------:R2:W-:Y:S04]  /*43e0*/  STL [R1+0x11b0], R0 ;  /* 0x0011b00001007387 */ /* 0x0005e80000100800 */
[----:B------:R-:W-:Y:S04]  /*43f0*/  STL [R1+0x4], R4 ;  /* 0x0000040401007387 */ /* 0x000fe80000100800 */
[----:B------:R-:W-:Y:S04]  /*4400*/  STL [R1+0x11b4], R26 ;  /* 0x0011b41a01007387 */ /* 0x000fe80000100800 */
[----:B------:R-:W-:Y:S04]  /*4410*/  STL [R1+0x11b8], R5 ;  /* 0x0011b80501007387 */ /* 0x000fe80000100800 */
[----:B------:R-:W-:Y:S04]  /*4420*/  STL [R1+0x11bc], R6 ;  /* 0x0011bc0601007387 */ /* 0x000fe80000100800 */
[----:B------:R2:W-:Y:S04]  /*4430*/  STL [R1+0x11c0], R7 ;  /* 0x0011c00701007387 */ /* 0x0005e80000100800 */
[----:B------:R-:W-:Y:S01]  /*4440*/  STL [R1+0x11c4], R20 ;  /* 0x0011c41401007387 */ /* 0x000fe20000100800 */
[----:B-1----:R-:W-:-:S03]  /*4450*/  SEL R9, R11, R17, !P4 ;  /* 0x000000110b097207 */ /* 0x002fc60006000000 */
[----:B------:R-:W-:Y:S04]  /*4460*/  STL [R1+0x11c8], R21 ;  /* 0x0011c81501007387 */ /* 0x000fe80000100800 */
[----:B------:R-:W-:Y:S04]  /*4470*/  STL [R1+0x11ac], R8 ;  /* 0x0011ac0801007387 */ /* 0x000fe80000100800 */
[----:B--2---:R-:W2:Y:S04]  /*4480*/  LDL.LU R0, [R1+0xf4] ;  /* 0x0000f40001007983 */ /* 0x004ea80000300800 */
[----:B------:R-:W2:Y:S04]  /*4490*/  LDL.LU R14, [R1+0xc4] ;  /* 0x0000c400010e7983 */ /* 0x000ea80000300800 */
[----:B------:R-:W2:Y:S04]  /*44a0*/  LDL.LU R17, [R1+0xbc] ;  /* 0x0000bc0001117983 */ /* 0x000ea80000300800 */
[----:B------:R-:W2:Y:S04]  /*44b0*/  LDL.LU R23, [R1+0xb8] ;  /* 0x0000b80001177983 */ /* 0x000ea80000300800 */
[----:B------:R-:W2:Y:S04]  /*44c0*/  LDL.LU R7, [R1+0xb4] ;  /* 0x0000b40001077983 */ /* 0x000ea80000300800 */
[----:B------:R-:W2:Y:S04]  /*44d0*/  LDL.LU R6, [R1+0xb0] ;  /* 0x0000b00001067983 */ /* 0x000ea80000300800 */
[----:B------:R-:W2:Y:S04]  /*44e0*/  LDL.LU R5, [R1+0xac] ;  /* 0x0000ac0001057983 */ /* 0x000ea80000300800 */
[----:B------:R-:W1:Y:S01]  /*44f0*/  S2R R12, SR_TID.X ;  /* 0x00000000000c7919 */ /* 0x000e620000002100 */
[----:B------:R-:W-:-:S02]  /*4500*/  SEL R18, R11, R18, !P4 ;  /* 0x000000120b127207 */ /* 0x000fc40006000000 */
[C---:B------:R-:W-:Y:S01]  /*4510*/  SEL R22, R11.reuse, R22, !P4 ;  /* 0x000000160b167207 */ /* 0x040fe20006000000 */
[----:B------:R-:W2:Y:S01]  /*4520*/  LDL.LU R26, [R1+0xa8] ;  /* 0x0000a800011a7983 */ /* 0x000ea20000300800 */
[C---:B------:R-:W-:Y:S02]  /*4530*/  SEL R24, R11.reuse, R24, !P4 ;  /* 0x000000180b187207 */ /* 0x040fe40006000000 */
[C---:B------:R-:W-:Y:S01]  /*4540*/  SEL R27, R11.reuse, R27, !P4 ;  /* 0x0000001b0b1b7207 */ /* 0x040fe20006000000 */
[----:B------:R-:W2:Y:S01]  /*4550*/  LDL.LU R4, [R1+0xa4] ;  /* 0x0000a40001047983 */ /* 0x000ea20000300800 */
[C---:B------:R-:W-:Y:S02]  /*4560*/  SEL R25, R11.reuse, R25, !P4 ;  /* 0x000000190b197207 */ /* 0x040fe40006000000 */
[C---:B---3--:R-:W-:Y:S01]  /*4570*/  SEL R16, R11.reuse, R16, !P4 ;  /* 0x000000100b107207 */ /* 0x048fe20006000000 */
[----:B------:R-:W-:Y:S01]  /*4580*/  STL [R1+0x11cc], R9 ;  /* 0x0011cc0901007387 */ /* 0x000fe20000100800 */
[----:B----4-:R-:W-:-:S03]  /*4590*/  SEL R10, R11, R10, !P4 ;  /* 0x0000000a0b0a7207 */ /* 0x010fc60006000000 */
[----:B------:R-:W-:Y:S01]  /*45a0*/  STL [R1+0x11a8], R18 ;  /* 0x0011a81201007387 */ /* 0x000fe20000100800 */
[----:B------:R-:W-:-:S03]  /*45b0*/  SEL R15, R11, R15, !P4 ;  /* 0x0000000f0b0f7207 */ /* 0x000fc60006000000 */
[----:B------:R-:W-:Y:S01]  /*45c0*/  STL [R1+0x11d0], R22 ;  /* 0x0011d01601007387 */ /* 0x000fe20000100800 */
[C---:B------:R-:W-:Y:S02]  /*45d0*/  SEL R19, R11.reuse, R19, !P4 ;  /* 0x000000130b137207 */ /* 0x040fe40006000000 */
[----:B-1----:R-:W-:Y:S01]  /*45e0*/  LOP3.LUT R12, R12, 0x7f, RZ, 0xc0, !PT ;  /* 0x0000007f0c0c7812 */ /* 0x002fe200078ec0ff */
[----:B------:R-:W-:Y:S01]  /*45f0*/  STL [R1+0x11d4], R24 ;  /* 0x0011d41801007387 */ /* 0x000fe20000100800 */
[----:B------:R-:W-:-:S03]  /*4600*/  SEL R13, R11, R13, !P4 ;  /* 0x0000000d0b0d7207 */ /* 0x000fc60006000000 */
[----:B------:R-:W-:Y:S01]  /*4610*/  STL [R1+0x11d8], R27 ;  /* 0x0011d81b01007387 */ /* 0x000fe20000100800 */
[C---:B------:R-:W-:Y:S01]  /*4620*/  SEL R29, R11.reuse, R29, !P4 ;  /* 0x0000001d0b1d7207 */ /* 0x040fe20006000000 */
[----:B------:R-:W-:Y:S02]  /*4630*/  IMAD R12, R12, c[0x0][0x18c], RZ ;  /* 0x000063000c0c7a24 */ /* 0x000fe400078e02ff */
[----:B------:R-:W-:Y:S01]  /*4640*/  STL [R1+0x11dc], R25 ;  /* 0x0011dc1901007387 */ /* 0x000fe20000100800 */
[----:B------:R-:W-:-:S03]  /*4650*/  SEL R28, R11, R28, !P4 ;  /* 0x0000001c0b1c7207 */ /* 0x000fc60006000000 */
[----:B------:R-:W-:Y:S01]  /*4660*/  STL [R1+0x11e0], R16 ;  /* 0x0011e01001007387 */ /* 0x000fe20000100800 */
[----:B------:R-:W-:-:S03]  /*4670*/  SEL R3, R11, R3, !P4 ;  /* 0x000000030b037207 */ /* 0x000fc60006000000 */
[----:B------:R-:W-:Y:S01]  /*4680*/  STL [R1+0x11e4], R10 ;  /* 0x0011e40a01007387 */ /* 0x000fe20000100800 */
[----:B------:R-:W-:-:S03]  /*4690*/  SEL R2, R11, R2, !P4 ;  /* 0x000000020b027207 */ /* 0x000fc60006000000 */
[----:B------:R-:W-:Y:S01]  /*46a0*/  STL [R1+0x11e8], R15 ;  /* 0x0011e80f01007387 */ /* 0x000fe20000100800 */
[----:B------:R-:W-:-:S03]  /*46b0*/  LEA.HI.X.SX32 R12, R12, c[0x0][0x16c], 0x2, P5 ;  /* 0x00005b000c0c7a11 */ /* 0x000fc600028f16ff */
[----:B------:R-:W-:Y:S04]  /*46c0*/  STL [R1+0x11ec], R19 ;  /* 0x0011ec1301007387 */ /* 0x000fe80000100800 */
[----:B------:R-:W-:Y:S04]  /*46d0*/  STL [R1+0x11f4], R13 ;  /* 0x0011f40d01007387 */ /* 0x000fe80000100800 */
[----:B------:R-:W-:Y:S04]  /*46e0*/  STL [R1+0x11f8], R29 ;  /* 0x0011f81d01007387 */ /* 0x000fe80000100800 */
[----:B------:R-:W-:Y:S04]  /*46f0*/  STL [R1+0x11fc], R28 ;  /* 0x0011fc1c01007387 */ /* 0x000fe80000100800 */
[----:B------:R-:W-:Y:S04]  /*4700*/  STL [R1+0x1200], R3 ;  /* 0x0012000301007387 */ /* 0x000fe80000100800 */
[----:B------:R1:W-:Y:S01]  /*4710*/  STL [R1+0x1204], R2 ;  /* 0x0012040201007387 */ /* 0x0003e20000100800 */
[----:B--2---:R-:W-:-:S03]  /*4720*/  SEL R11, R11, R0, !P4 ;  /* 0x000000000b0b7207 */ /* 0x004fc60006000000 */
[----:B------:R-:W2:Y:S01]  /*4730*/  LDL.LU R0, [R1+0xa0] ;  /* 0x0000a00001007983 */ /* 0x000ea20000300800 */
[----:B------:R-:W-:-:S03]  /*4740*/  IMAD R14, R14, c[0x0][0x190], RZ ;  /* 0x000064000e0e7a24 */ /* 0x000fc600078e02ff */
[----:B------:R-:W-:Y:S01]  /*4750*/  STL [R1+0x1208], R11 ;  /* 0x0012080b01007387 */ /* 0x000fe20000100800 */
[----:B------:R-:W-:-:S03]  /*4760*/  IMAD R17, R17, c[0x0][0x190], RZ ;  /* 0x0000640011117a24 */ /* 0x000fc600078e02ff */
[----:B------:R-:W-:Y:S01]  /*4770*/  STL [R1+0x120c], R12 ;  /* 0x00120c0c01007387 */ /* 0x000fe20000100800 */
[----:B------:R-:W-:-:S03]  /*4780*/  IMAD R23, R23, c[0x0][0x190], RZ ;  /* 0x0000640017177a24 */ /* 0x000fc600078e02ff */
[----:B------:R-:W-:Y:S01]  /*4790*/  STL [R1+0x1210], R14 ;  /* 0x0012100e01007387 */ /* 0x000fe20000100800 */
[----:B-1----:R-:W-:Y:S02]  /*47a0*/  IMAD R2, R7, c[0x0][0x190], RZ ;  /* 0x0000640007027a24 */ /* 0x002fe400078e02ff */
[----:B------:R-:W-:Y:S01]  /*47b0*/  IMAD R18, R6, c[0x0][0x190], RZ ;  /* 0x0000640006127a24 */ /* 0x000fe200078e02ff */
[----:B------:R-:W-:Y:S01]  /*47c0*/  STL [R1+0x1214], R17 ;  /* 0x0012141101007387 */ /* 0x000fe20000100800 */
[----:B------:R-:W-:-:S03]  /*47d0*/  IMAD R5, R5, c[0x0][0x190], RZ ;  /* 0x0000640005057a24 */ /* 0x000fc600078e02ff */
[----:B------:R-:W-:Y:S04]  /*47e0*/  STL [R1+0x1218], R23 ;  /* 0x0012181701007387 */ /* 0x000fe80000100800 */
[----:B------:R1:W-:Y:S04]  /*47f0*/  STL [R1+0x121c], R18 ;  /* 0x00121c1201007387 */ /* 0x0003e80000100800 */
[----:B------:R3:W-:Y:S04]  /*4800*/  STL [R1+0xc], R2 ;  /* 0x00000c0201007387 */ /* 0x0007e80000100800 */
[----:B------:R-:W-:Y:S04]  /*4810*/  STL [R1+0x24], R5 ;  /* 0x0000240501007387 */ /* 0x000fe80000100800 */
[----:B-1----:R-:W4:Y:S01]  /*4820*/  LDL.LU R18, [R1+0x90] ;  /* 0x0000900001127983 */ /* 0x002f220000300800 */
[----:B------:R-:W-:-:S02]  /*4830*/  IMAD R3, R26, c[0x0][0x190], RZ ;  /* 0x000064001a037a24 */ /* 0x000fc400078e02ff */
[----:B---3--:R-:W-:-:S03]  /*4840*/  IMAD R2, R4, c[0x0][0x190], RZ ;  /* 0x0000640004027a24 */ /* 0x008fc600078e02ff */
[----:B------:R-:W-:Y:S04]  /*4850*/  STL [R1+0x40], R3 ;  /* 0x0000400301007387 */ /* 0x000fe80000100800 */
[----:B----4-:R1:W-:Y:S04]  /*4860*/  STL [R1+0x1220], R18 ;  /* 0x0012201201007387 */ /* 0x0103e80000100800 */
[----:B------:R3:W-:Y:S04]  /*4870*/  STL [R1+0x44], R2 ;  /* 0x0000440201007387 */ /* 0x0007e80000100800 */
[----:B-1----:R-:W4:Y:S04]  /*4880*/  LDL.LU R18, [R1+0x94] ;  /* 0x0000940001127983 */ /* 0x002f280000300800 */
[----:B------:R-:W4:Y:S04]  /*4890*/  LDL.LU R23, [R1+0x8c] ;  /* 0x00008c0001177983 */ /* 0x000f280000300800 */
[----:B------:R-:W4:Y:S04]  /*48a0*/  LDL.LU R17, [R1+0x88] ;  /* 0x0000880001117983 */ /* 0x000f280000300800 */
[----:B------:R-:W4:Y:S04]  /*48b0*/  LDL.LU R14, [R1+0x84] ;  /* 0x00008400010e7983 */ /* 0x000f280000300800 */
[----:B------:R-:W4:Y:S04]  /*48c0*/  LDL.LU R12, [R1+0x80] ;  /* 0x00008000010c7983 */ /* 0x000f280000300800 */
[----:B------:R-:W4:Y:S04]  /*48d0*/  LDL.LU R11, [R1+0x7c] ;  /* 0x00007c00010b7983 */ /* 0x000f280000300800 */
[----:B---3--:R-:W3:Y:S01]  /*48e0*/  LDL.LU R2, [R1+0x78] ;  /* 0x0000780001027983 */ /* 0x008ee20000300800 */
[----:B--2---:R-:W-:-:S03]  /*48f0*/  IMAD R0, R0, c[0x0][0x190], RZ ;  /* 0x0000640000007a24 */ /* 0x004fc600078e02ff */
[----:B------:R-:W2:Y:S04]  /*4900*/  LDL.LU R3, [R1+0x70] ;  /* 0x0000700001037983 */ /* 0x000ea80000300800 */
[----:B------:R-:W2:Y:S04]  /*4910*/  LDL.LU R28, [R1+0x6c] ;  /* 0x00006c00011c7983 */ /* 0x000ea80000300800 */
[----:B------:R-:W2:Y:S04]  /*4920*/  LDL.LU R29, [R1+0x68] ;  /* 0x00006800011d7983 */ /* 0x000ea80000300800 */
[----:B------:R-:W2:Y:S04]  /*4930*/  LDL.LU R13, [R1+0x64] ;  /* 0x00006400010d7983 */ /* 0x000ea80000300800 */
[----:B------:R-:W2:Y:S04]  /*4940*/  LDL.LU R4, [R1+0x60] ;  /* 0x0000600001047983 */ /* 0x000ea80000300800 */
[----:B------:R-:W2:Y:S04]  /*4950*/  LDL.LU R8, [R1+0x5c] ;  /* 0x00005c0001087983 */ /* 0x000ea80000300800 */
[----:B------:R-:W2:Y:S04]  /*4960*/  LDL.LU R19, [R1+0x54] ;  /* 0x0000540001137983 */ /* 0x000ea80000300800 */
[----:B------:R-:W2:Y:S04]  /*4970*/  LDL.LU R15, [R1+0x50] ;  /* 0x00005000010f7983 */ /* 0x000ea80000300800 */
[----:B------:R1:W-:Y:S04]  /*4980*/  STL [R1+0x74], R0 ;  /* 0x0000740001007387 */ /* 0x0003e80000100800 */
        /* <DEDUP_REMOVED lines=13> */
[----:B-1----:R-:W2:Y:S01]  /*4a60*/  LDL.LU R0, [R1+0x4] ;  /* 0x0000040001007983 */ /* 0x002ea20000300800 */
[----:B----4-:R-:W-:-:S05]  /*4a70*/  IMAD R18, R18, c[0x0][0x190], RZ ;  /* 0x0000640012127a24 */ /* 0x010fca00078e02ff */
[----:B------:R1:W-:Y:S04]  /*4a80*/  STL [R1+0x94], R18 ;  /* 0x0000941201007387 */ /* 0x0003e80000100800 */
[----:B-1----:R-:W4:Y:S01]  /*4a90*/  LDL.LU R18, [R1+0x1220] ;  /* 0x0012200001127983 */ /* 0x002f220000300800 */
[----:B------:R-:W-:Y:S02]  /*4aa0*/  IMAD R23, R23, c[0x0][0x190], RZ ;  /* 0x0000640017177a24 */ /* 0x000fe400078e02ff */
[----:B------:R-:W-:Y:S02]  /*4ab0*/  IMAD R17, R17, c[0x0][0x190], RZ ;  /* 0x0000640011117a24 */ /* 0x000fe400078e02ff */
[----:B------:R-:W-:Y:S02]  /*4ac0*/  IMAD R14, R14, c[0x0][0x190], RZ ;  /* 0x000064000e0e7a24 */ /* 0x000fe400078e02ff */
[----:B------:R-:W-:-:S02]  /*4ad0*/  IMAD R12, R12, c[0x0][0x190], RZ ;  /* 0x000064000c0c7a24 */ /* 0x000fc400078e02ff */
[----:B------:R-:W-:Y:S02]  /*4ae0*/  IMAD R11, R11, c[0x0][0x190], RZ ;  /* 0x000064000b0b7a24 */ /* 0x000fe400078e02ff */
[----:B---3--:R-:W-:Y:S02]  /*4af0*/  IMAD R2, R2, c[0x0][0x190], RZ ;  /* 0x0000640002027a24 */ /* 0x008fe400078e02ff */
[----:B--2---:R-:W-:Y:S02]  /*4b00*/  IMAD R3, R3, c[0x0][0x190], RZ ;  /* 0x0000640003037a24 */ /* 0x004fe400078e02ff */
[----:B------:R-:W-:Y:S02]  /*4b10*/  IMAD R28, R28, c[0x0][0x190], RZ ;  /* 0x000064001c1c7a24 */ /* 0x000fe400078e02ff */
[----:B------:R-:W-:Y:S02]  /*4b20*/  IMAD R29, R29, c[0x0][0x190], RZ ;  /* 0x000064001d1d7a24 */ /* 0x000fe400078e02ff */
[----:B------:R-:W-:-:S02]  /*4b30*/  IMAD R13, R13, c[0x0][0x190], RZ ;  /* 0x000064000d0d7a24 */ /* 0x000fc400078e02ff */
[----:B------:R-:W-:Y:S02]  /*4b40*/  IMAD R4, R4, c[0x0][0x190], RZ ;  /* 0x0000640004047a24 */ /* 0x000fe400078e02ff */
[----:B------:R-:W-:Y:S02]  /*4b50*/  IMAD R19, R19, c[0x0][0x190], RZ ;  /* 0x0000640013137a24 */ /* 0x000fe400078e02ff */
[----:B------:R-:W-:Y:S02]  /*4b60*/  IMAD R15, R15, c[0x0][0x190], RZ ;  /* 0x000064000f0f7a24 */ /* 0x000fe400078e02ff */
        /* <DEDUP_REMOVED lines=14> */
[----:B----4-:R-:W-:-:S05]  /*4c50*/  IMAD R18, R18, c[0x0][0x190], RZ ;  /* 0x0000640012127a24 */ /* 0x010fca00078e02ff */
[----:B------:R1:W-:Y:S04]  /*4c60*/  STL [R1+0x90], R18 ;  /* 0x0000901201007387 */ /* 0x0003e80000100800 */
[----:B-1----:R-:W2:Y:S04]  /*4c70*/  LDL.LU R18, [R1+0x121c] ;  /* 0x00121c0001127983 */ /* 0x002ea80000300800 */
[----:B------:R1:W-:Y:S04]  /*4c80*/  STL [R1+0x8c], R23 ;  /* 0x00008c1701007387 */ /* 0x0003e80000100800 */
[----:B-1----:R-:W3:Y:S04]  /*4c90*/  LDL.LU R23, [R1+0x1218] ;  /* 0x0012180001177983 */ /* 0x002ee80000300800 */
[----:B------:R1:W-:Y:S04]  /*4ca0*/  STL [R1+0x88], R17 ;  /* 0x0000881101007387 */ /* 0x0003e80000100800 */
[----:B-1----:R-:W4:Y:S04]  /*4cb0*/  LDL.LU R17, [R1+0x1214] ;  /* 0x0012140001117983 */ /* 0x002f280000300800 */
        /* <DEDUP_REMOVED lines=19> */
[----:B-1----:R-:W3:Y:S04]  /*4df0*/  LDL.LU R19, [R1+0x11ec] ;  /* 0x0011ec0001137983 */ /* 0x002ee80000300800 */
        /* <DEDUP_REMOVED lines=19> */
[----:B-1----:R-:W4:Y:S04]  /*4f30*/  LDL.LU R20, [R1+0x11c4] ;  /* 0x0011c40001147983 */ /* 0x002f280000300800 */
        /* <DEDUP_REMOVED lines=9> */
[----:B-1----:R-:W4:Y:S01]  /*4fd0*/  LDL.LU R0, [R1+0x11b0] ;  /* 0x0011b00001007983 */ /* 0x002f220000300800 */
[----:B------:R-:W-:-:S02]  /*4fe0*/  IMAD R8, R8, c[0x0][0x190], RZ ;  /* 0x0000640008087a24 */ /* 0x000fc400078e02ff */
[----:B--2---:R-:W-:Y:S02]  /*4ff0*/  IMAD R4, R4, c[0x0][0x190], RZ ;  /* 0x0000640004047a24 */ /* 0x004fe400078e02ff */
[----:B---3--:R-:W-:Y:S02]  /*5000*/  IMAD R21, R21, c[0x0][0x190], RZ ;  /* 0x0000640015157a24 */ /* 0x008fe400078e02ff */
[----:B----4-:R-:W-:Y:S02]  /*5010*/  IMAD R20, R20, c[0x0][0x190], RZ ;  /* 0x0000640014147a24 */ /* 0x010fe400078e02ff */
[----:B------:R-:W-:Y:S02]  /*5020*/  IMAD R7, R7, c[0x0][0x190], RZ ;  /* 0x0000640007077a24 */ /* 0x000fe400078e02ff */
[----:B------:R-:W-:Y:S02]  /*5030*/  IMAD R6, R6, c[0x0][0x190], RZ ;  /* 0x0000640006067a24 */ /* 0x000fe400078e02ff */
[----:B------:R-:W-:-:S02]  /*5040*/  IMAD R5, R5, c[0x0][0x190], RZ ;  /* 0x0000640005057a24 */ /* 0x000fc400078e02ff */
[----:B------:R-:W-:Y:S02]  /*5050*/  IMAD R26, R26, c[0x0][0x190], RZ ;  /* 0x000064001a1a7a24 */ /* 0x000fe400078e02ff */
[----:B------:R-:W-:-:S05]  /*5060*/  IMAD R0, R0, c[0x0][0x190], RZ ;  /* 0x0000640000007a24 */ /* 0x000fca00078e02ff */
[----:B------:R1:W-:Y:S04]  /*5070*/  STL [R1+0x1178], R0 ;  /* 0x0011780001007387 */ /* 0x0003e80000100800 */
[----:B-1----:R-:W2:Y:S04]  /*5080*/  LDL R0, [R1+0xdf0] ;  /* 0x000df00001007983 */ /* 0x002ea80000100800 */
[----:B------:R1:W-:Y:S04]  /*5090*/  STL [R1+0x1174], R26 ;  /* 0x0011741a01007387 */ /* 0x0003e80000100800 */
[----:B-1----:R-:W3:Y:S04]  /*50a0*/  LDL.LU R26, [R1+0x24] ;  /* 0x00002400011a7983 */ /* 0x002ee80000300800 */
[----:B------:R1:W-:Y:S04]  /*50b0*/  STL [R1+0x117c], R5 ;  /* 0x00117c0501007387 */ /* 0x0003e80000100800 */
[----:B-1----:R-:W4:Y:S04]  /*50c0*/  LDL.LU R5, [R1+0xc] ;  /* 0x00000c0001057983 */ /* 0x002f280000300800 */
[----:B------:R1:W-:Y:S02]  /*50d0*/  STL [R1+0x1180], R6 ;  /* 0x0011800601007387 */ /* 0x0003e40000100800 */
[----:B-1----:R-:W-:-:S02]  /*50e0*/  IMAD.MOV.U32 R6, RZ, RZ, R8 ;  /* 0x000000ffff067224 */ /* 0x002fc400078e0008 */
[----:B------:R-:W2:Y:S04]  /*50f0*/  LDL.LU R8, [R1+0x11ac] ;  /* 0x0011ac0001087983 */ /* 0x000ea80000300800 */
[----:B------:R1:W-:Y:S02]  /*5100*/  STL [R1+0x1184], R7 ;  /* 0x0011840701007387 */ /* 0x0003e40000100800 */
[----:B-1----:R-:W-:Y:S02]  /*5110*/  IMAD.MOV.U32 R7, RZ, RZ, R18 ;  /* 0x000000ffff077224 */ /* 0x002fe400078e0012 */
[----:B------:R-:W3:Y:S04]  /*5120*/  LDL.LU R18, [R1+0x11a8] ;  /* 0x0011a80001127983 */ /* 0x000ee80000300800 */
[----:B------:R1:W-:Y:S02]  /*5130*/  STL.64 [R1+0x1168], R20 ;  /* 0x0011681401007387 */ /* 0x0003e40000100a00 */
[----:B-1----:R-:W-:-:S02]  /*5140*/  IMAD.MOV.U32 R20, RZ, RZ, R4 ;  /* 0x000000ffff147224 */ /* 0x002fc400078e0004 */
[----:B------:R-:W4:Y:S04]  /*5150*/  LDL.LU R4, [R1+0x11a4] ;  /* 0x0011a40001047983 */ /* 0x000f280000300800 */
[----:B------:R-:W4:Y:S01]  /*5160*/  LDL.LU R21, [R1+0x40] ;  /* 0x0000400001157983 */ /* 0x000f220000300800 */
        /* <DEDUP_REMOVED lines=11> */
[----:B--2---:R-:W-:-:S05]  /*5220*/  IMAD R8, R8, c[0x0][0x190], RZ ;  /* 0x0000640008087a24 */ /* 0x004fca00078e02ff */
[----:B------:R1:W-:Y:S04]  /*5230*/  STL.64 [R1+0x1160], R8 ;  /* 0x0011600801007387 */ /* 0x0003e80000100a00 */
[----:B-1----:R-:W2:Y:S01]  /*5240*/  LDL.LU R8, [R1+0x74] ;  /* 0x0000740001087983 */ /* 0x002ea20000300800 */
[----:B---3--:R-:W-:-:S03]  /*5250*/  IMAD R18, R18, c[0x0][0x190], RZ ;  /* 0x0000640012127a24 */ /* 0x008fc600078e02ff */
[----:B------:R-:W-:Y:S04]  /*5260*/  STL [R1+0x1188], R22 ;  /* 0x0011881601007387 */ /* 0x000fe80000100800 */
[----:B------:R-:W-:Y:S04]  /*5270*/  STL [R1+0x118c], R27 ;  /* 0x00118c1b01007387 */ /* 0x000fe80000100800 */
[----:B------:R1:W-:Y:S04]  /*5280*/  STL.64 [R1+0x1150], R24 ;  /* 0x0011501801007387 */ /* 0x0003e80000100a00 */
[----:B-1----:R-:W3:Y:S04]  /*5290*/  LDL.LU R24, [R1+0x90] ;  /* 0x0000900001187983 */ /* 0x002ee80000300800 */
[----:B------:R-:W-:Y:S04]  /*52a0*/  STL [R1+0x1190], R16 ;  /* 0x0011901001007387 */ /* 0x000fe80000100800 */
[----:B------:R1:W-:Y:S04]  /*52b0*/  STL [R1+0x1194], R10 ;  /* 0x0011940a01007387 */ /* 0x0003e80000100800 */
[----:B-1----:R-:W3:Y:S04]  /*52c0*/  LDL.LU R10, [R1+0x94] ;  /* 0x00009400010a7983 */ /* 0x002ee80000300800 */
[----:B------:R-:W-:Y:S04]  /*52d0*/  STL [R1+0x11a0], R15 ;  /* 0x0011a00f01007387 */ /* 0x000fe80000100800 */
[----:B------:R4:W-:Y:S04]  /*52e0*/  STL.64 [R1+0x1158], R18 ;  /* 0x0011581201007387 */ /* 0x0009e80000100a00 */
[----:B------:R1:W-:Y:S01]  /*52f0*/  STL.64 [R1+0x1198], R28 ;  /* 0x0011981c01007387 */ /* 0x0003e20000100a00 */
[----:B------:R-:W-:Y:S01]  /*5300*/  IMAD.MOV.U32 R27, RZ, RZ, R7 ;  /* 0x000000ffff1b7224 */ /* 0x000fe200078e0007 */
[----:B----4-:R-:W-:-:S02]  /*5310*/  LEA R18, P4, R17, R4, 0x2 ;  /* 0x0000000411127211 */ /* 0x010fc400078810ff */
[----:B-1----:R-:W-:-:S03]  /*5320*/  LEA R28, P5, R14, R4, 0x2 ;  /* 0x000000040e1c7211 */ /* 0x002fc600078a10ff */
[----:B------:R-:W-:Y:S01]  /*5330*/  STL [R1+0x580], R18 ;  /* 0x0005801201007387 */ /* 0x000fe20000100800 */
[----:B------:R-:W-:-:S03]  /*5340*/  LEA.HI.X.SX32 R29, R14, R12, 0x2, P5 ;  /* 0x0000000c0e1d7211 */ /* 0x000fc600028f16ff */
[----:B------:R-:W4:Y:S01]  /*5350*/  LDL.LU R7, [R1+0x8c] ;  /* 0x00008c0001077983 */ /* 0x000f220000300800 */
[----:B------:R-:W-:-:S03]  /*5360*/  IMAD.MOV.U32 R15, RZ, RZ, R19 ;  /* 0x000000ffff0f7224 */ /* 0x000fc600078e0013 */
[----:B------:R1:W-:Y:S01]  /*5370*/  STL.64 [R1+0x588], R28 ;  /* 0x0005881c01007387 */ /* 0x0003e20000100a00 */
[----:B------:R-:W-:-:S03]  /*5380*/  LEA.HI.X.SX32 R15, R17, R12, 0x2, P4 ;  /* 0x0000000c110f7211 */ /* 0x000fc600020f16ff */
[----:B------:R-:W4:Y:S04]  /*5390*/  LDL.LU R25, [R1+0x88] ;  /* 0x0000880001197983 */ /* 0x000f280000300800 */
[----:B------:R-:W4:Y:S04]  /*53a0*/  LDL.LU R16, [R1+0x84] ;  /* 0x0000840001107983 */ /* 0x000f280000300800 */
[----:B------:R-:W4:Y:S04]  /*53b0*/  LDL.LU R9, [R1+0x80] ;  /* 0x0000800001097983 */ /* 0x000f280000300800 */
[----:B------:R-:W4:Y:S01]  /*53c0*/  LDL.LU R17, [R1+0x44] ;  /* 0x0000440001117983 */ /* 0x000f220000300800 */
[----:B------:R-:W-:Y:S01]  /*53d0*/  IMAD.MOV.U32 R22, RZ, RZ, R20 ;  /* 0x000000ffff167224 */ /* 0x000fe200078e0014 */
[----:B-1----:R-:W-:-:S02]  /*53e0*/  LEA R28, P5, R23, R4, 0x2 ;  /* 0x00000004171c7211 */ /* 0x002fc400078a10ff */
[----:B------:R-:W4:Y:S01]  /*53f0*/  LDL.LU R20, [R1+0x7c] ;  /* 0x00007c0001147983 */ /* 0x000f220000300800 */
[----:B------:R-:W-:Y:S01]  /*5400*/  IMAD.MOV.U32 R14, RZ, RZ, R18 ;  /* 0x000000ffff0e7224 */ /* 0x000fe200078e0012 */
[----:B------:R-:W-:Y:S02]  /*5410*/  LEA.HI.X.SX32 R29, R23, R12, 0x2, P5 ;  /* 0x0000000c171d7211 */ /* 0x000fe400028f16ff */
[-C--:B------:R-:W-:Y:S01]  /*5420*/  LEA R18, P6, R5, R4.reuse, 0x2 ;  /* 0x0000000405127211 */ /* 0x080fe200078c10ff */
[----:B------:R1:W-:Y:S01]  /*5430*/  STL [R1+0x584], R15 ;  /* 0x0005840f01007387 */ /* 0x0003e20000100800 */
[----:B------:R-:W-:Y:S02]  /*5440*/  LEA R14, P4, R27, R4, 0x2 ;  /* 0x000000041b0e7211 */ /* 0x000fe400078810ff */
[----:B------:R-:W-:Y:S01]  /*5450*/  LEA.HI.X.SX32 R19, R5, R12, 0x2, P6 ;  /* 0x0000000c05137211 */ /* 0x000fe200030f16ff */
[----:B-1----:R-:W-:Y:S02]  /*5460*/  IMAD.MOV.U32 R15, RZ, RZ, R27 ;  /* 0x000000ffff0f7224 */ /* 0x002fe400078e001b */
[----:B------:R-:W-:-:S02]  /*5470*/  IMAD.MOV.U32 R27, RZ, RZ, R22 ;  /* 0x000000ffff1b7224 */ /* 0x000fc400078e0016 */
[----:B------:R-:W4:Y:S04]  /*5480*/  LDL.LU R22, [R1+0x78] ;  /* 0x0000780001167983 */ /* 0x000f280000300800 */
[----:B------:R1:W-:Y:S04]  /*5490*/  STL.64 [R1+0x578], R28 ;  /* 0x0005781c01007387 */ /* 0x0003e80000100a00 */
[----:B------:R-:W4:Y:S01]  /*54a0*/  LDL.LU R5, [R1+0x70] ;  /* 0x0000700001057983 */ /* 0x000f220000300800 */
[----:B------:R-:W-:-:S03]  /*54b0*/  LEA.HI.X.SX32 R15, R15, R12, 0x2, P4 ;  /* 0x0000000c0f0f7211 */ /* 0x000fc600020f16ff */
[----:B------:R1:W-:Y:S02]  /*54c0*/  STL.64 [R1+0x570], R18 ;  /* 0x0005701201007387 */ /* 0x0003e40000100a00 */
[C---:B-1----:R-:W-:Y:S02]  /*54d0*/  LEA R28, P5, R26.reuse, R4, 0x2 ;  /* 0x000000041a1c7211 */ /* 0x042fe400078a10ff */
[----:B------:R-:W-:Y:S02]  /*54e0*/  STL.64 [R1+0x568], R14 ;  /* 0x0005680e01007387 */ /* 0x000fe40000100a00 */
[----:B------:R-:W-:Y:S02]  /*54f0*/  LEA.HI.X.SX32 R29, R26, R12, 0x2, P5 ;  /* 0x0000000c1a1d7211 */ /* 0x000fe400028f16ff */
[----:B------:R-:W4:Y:S01]  /*5500*/  LDL.LU R26, [R1+0x6c] ;  /* 0x00006c00011a7983 */ /* 0x000f220000300800 */
[----:B------:R-:W-:-:S03]  /*5510*/  LEA R18, P6, R21, R4, 0x2 ;  /* 0x0000000415127211 */ /* 0x000fc600078c10ff */
[----:B------:R2:W-:Y:S01]  /*5520*/  STL.64 [R1+0x560], R28 ;  /* 0x0005601c01007387 */ /* 0x0005e20000100a00 */
[----:B------:R-:W-:Y:S01]  /*5530*/  LEA.HI.X.SX32 R19, R21, R12, 0x2, P6 ;  /* 0x0000000c15137211 */ /* 0x000fe200030f16ff */
[----:B------:R-:W-:Y:S02]  /*5540*/  IMAD.MOV.U32 R21, RZ, RZ, R0 ;  /* 0x000000ffff157224 */ /* 0x000fe400078e0000 */
[----:B------:R-:W4:Y:S04]  /*5550*/  LDL.LU R0, [R1+0x68] ;  /* 0x0000680001007983 */ /* 0x000f280000300800 */
[----:B------:R3:W-:Y:S01]  /*5560*/  STL.64 [R1+0x558], R18 ;  /* 0x0005581201007387 */ /* 0x0007e20000100a00 */
[----:B------:R-:W-:Y:S01]  /*5570*/  IMAD.MOV.U32 R23, RZ, RZ, R6 ;  /* 0x000000ffff177224 */ /* 0x000fe200078e0006 */
[----:B--2---:R-:W-:-:S04]  /*5580*/  LEA R28, P5, R8, R4, 0x2 ;  /* 0x00000004081c7211 */ /* 0x004fc800078a10ff */
[----:B------:R-:W-:Y:S02]  /*5590*/  LEA.HI.X.SX32 R29, R8, R12, 0x2, P5 ;  /* 0x0000000c081d7211 */ /* 0x000fe400028f16ff */
[----:B---3--:R-:W-:-:S04]  /*55a0*/  LEA R18, P6, R10, R4, 0x2 ;  /* 0x000000040a127211 */ /* 0x008fc800078c10ff */
[----:B------:R-:W-:Y:S02]  /*55b0*/  LEA.HI.X.SX32 R19, R10, R12, 0x2, P6 ;  /* 0x0000000c0a137211 */ /* 0x000fe400030f16ff */
[----:B----4-:R-:W-:-:S04]  /*55c0*/  LEA R14, P4, R17, R4, 0x2 ;  /* 0x00000004110e7211 */ /* 0x010fc800078810ff */
[----:B------:R-:W-:Y:S02]  /*55d0*/  LEA.HI.X.SX32 R15, R17, R12, 0x2, P4 ;  /* 0x0000000c110f7211 */ /* 0x000fe400020f16ff */
[----:B------:R-:W2:Y:S04]  /*55e0*/  LDL.LU R17, [R1+0x64] ;  /* 0x0000640001117983 */ /* 0x000ea80000300800 */
[----:B------:R1:W-:Y:S04]  /*55f0*/  STL.64 [R1+0x550], R14 ;  /* 0x0005500e01007387 */ /* 0x0003e80000100a00 */
[----:B------:R-:W3:Y:S01]  /*5600*/  LDL.LU R8, [R1+0x60] ;  /* 0x0000600001087983 */ /* 0x000ee20000300800 */
[----:B-1----:R-:W-:-:S03]  /*5610*/  LEA R14, P4, R24, R4, 0x2 ;  /* 0x00000004180e7211 */ /* 0x002fc600078810ff */
[----:B------:R1:W-:Y:S01]  /*5620*/  STL.64 [R1+0x548], R28 ;  /* 0x0005481c01007387 */ /* 0x0003e20000100a00 */
[----:B------:R-:W-:-:S03]  /*5630*/  LEA.HI.X.SX32 R15, R24, R12, 0x2, P4 ;  /* 0x0000000c180f7211 */ /* 0x000fc600020f16ff */
[----:B------:R4:W-:Y:S04]  /*5640*/  STL.64 [R1+0x540], R18 ;  /* 0x0005401201007387 */ /* 0x0009e80000100a00 */
[----:B------:R4:W-:Y:S01]  /*5650*/  STL.64 [R1+0x538], R14 ;  /* 0x0005380e01007387 */ /* 0x0009e20000100a00 */
[-C--:B-1----:R-:W-:Y:S02]  /*5660*/  LEA R28, P5, R7, R4.reuse, 0x2 ;  /* 0x00000004071c7211 */ /* 0x082fe400078a10ff */
[-C--:B----4-:R-:W-:Y:S02]  /*5670*/  LEA R18, P6, R25, R4.reuse, 0x2 ;  /* 0x0000000419127211 */ /* 0x090fe400078c10ff */
[----:B------:R-:W-:Y:S02]  /*5680*/  LEA R14, P4, R16, R4, 0x2 ;  /* 0x00000004100e7211 */ /* 0x000fe400078810ff */
[----:B------:R-:W-:-:S02]  /*5690*/  LEA.HI.X.SX32 R29, R7, R12, 0x2, P5 ;  /* 0x0000000c071d7211 */ /* 0x000fc400028f16ff */
[-C--:B------:R-:W-:Y:S02]  /*56a0*/  LEA.HI.X.SX32 R15, R16, R12.reuse, 0x2, P4 ;  /* 0x0000000c100f7211 */ /* 0x080fe400020f16ff */
[----:B------:R-:W-:Y:S01]  /*56b0*/  LEA.HI.X.SX32 R19, R25, R12, 0x2, P6 ;  /* 0x0000000c19137211 */ /* 0x000fe200030f16ff */
[----:B------:R-:W-:Y:S01]  /*56c0*/  STL.64 [R1+0x530], R28 ;  /* 0x0005301c01007387 */ /* 0x000fe20000100a00 */
[----:B------:R-:W-:-:S03]  /*56d0*/  LEA R6, P5, R9, R4, 0x2 ;  /* 0x0000000409067211 */ /* 0x000fc600078a10ff */
[----:B------:R1:W-:Y:S01]  /*56e0*/  STL.64 [R1+0x520], R14 ;  /* 0x0005200e01007387 */ /* 0x0003e20000100a00 */
[----:B------:R-:W-:-:S03]  /*56f0*/  LEA.HI.X.SX32 R7, R9, R12, 0x2, P5 ;  /* 0x0000000c09077211 */ /* 0x000fc600028f16ff */
[----:B------:R4:W-:Y:S01]  /*5700*/  STL.64 [R1+0x528], R18 ;  /* 0x0005281201007387 */ /* 0x0009e20000100a00 */
[----:B------:R-:W-:-:S03]  /*5710*/  LEA R24, P6, R20, R4, 0x2 ;  /* 0x0000000414187211 */ /* 0x000fc600078c10ff */
[----:B-1----:R-:W3:Y:S04]  /*5720*/  LDL.LU R15, [R1+0x54] ;  /* 0x00005400010f7983 */ /* 0x002ee80000300800 */
[----:B------:R-:W3:Y:S01]  /*5730*/  LDL.LU R9, [R1+0x50] ;  /* 0x0000500001097983 */ /* 0x000ee20000300800 */
[----:B------:R-:W-:-:S03]  /*5740*/  LEA.HI.X.SX32 R25, R20, R12, 0x2, P6 ;  /* 0x0000000c14197211 */ /* 0x000fc600030f16ff */
[----:B------:R1:W-:Y:S01]  /*5750*/  STL.64 [R1+0x518], R6 ;  /* 0x0005180601007387 */ /* 0x0003e20000100a00 */
[----:B----4-:R-:W-:-:S03]  /*5760*/  LEA R18, P4, R22, R4, 0x2 ;  /* 0x0000000416127211 */ /* 0x010fc600078810ff */
[----:B------:R-:W4:Y:S04]  /*5770*/  LDL.LU R20, [R1+0x4c] ;  /* 0x00004c0001147983 */ /* 0x000f280000300800 */
[----:B------:R-:W4:Y:S01]  /*5780*/  LDL.LU R10, [R1+0x48] ;  /* 0x00004800010a7983 */ /* 0x000f220000300800 */
[----:B------:R-:W-:Y:S02]  /*5790*/  LEA.HI.X.SX32 R19, R22, R12, 0x2, P4 ;  /* 0x0000000c16137211 */ /* 0x000fe400020f16ff */
[C---:B-1----:R-:W-:Y:S01]  /*57a0*/  LEA R6, P5, R5.reuse, R4, 0x2 ;  /* 0x0000000405067211 */ /* 0x042fe200078a10ff */
[----:B------:R-:W4:Y:S01]  /*57b0*/  LDL.LU R16, [R1+0x3c] ;  /* 0x00003c0001107983 */ /* 0x000f220000300800 */
[----:B------:R-:W-:Y:S02]  /*57c0*/  IMAD.MOV.U32 R14, RZ, RZ, R27 ;  /* 0x000000ffff0e7224 */ /* 0x000fe400078e001b */
[----:B------:R-:W-:Y:S01]  /*57d0*/  LEA.HI.X.SX32 R7, R5, R12, 0x2, P5 ;  /* 0x0000000c05077211 */ /* 0x000fe200028f16ff */
[----:B------:R1:W-:Y:S04]  /*57e0*/  STL.64 [R1+0x510], R24 ;  /* 0x0005101801007387 */ /* 0x0003e80000100a00 */
[----:B------:R-:W4:Y:S04]  /*57f0*/  LDL.LU R27, [R1+0x38] ;  /* 0x00003800011b7983 */ /* 0x000f280000300800 */
[----:B------:R1:W-:Y:S04]  /*5800*/  STL.64 [R1+0x508], R18 ;  /* 0x0005081201007387 */ /* 0x0003e80000100a00 */
[----:B------:R-:W4:Y:S01]  /*5810*/  LDL.LU R22, [R1+0x34] ;  /* 0x0000340001167983 */ /* 0x000f220000300800 */
[----:B-1----:R-:W-:-:S03]  /*5820*/  LEA R24, P6, R26, R4, 0x2 ;  /* 0x000000041a187211 */ /* 0x002fc600078c10ff */
[----:B------:R1:W-:Y:S01]  /*5830*/  STL.64 [R1+0x500], R6 ;  /* 0x0005000601007387 */ /* 0x0003e20000100a00 */
[----:B------:R-:W-:Y:S02]  /*5840*/  LEA.HI.X.SX32 R25, R26, R12, 0x2, P6 ;  /* 0x0000000c1a197211 */ /* 0x000fe400030f16ff */
[C---:B------:R-:W-:Y:S01]  /*5850*/  LEA R18, P4, R0.reuse, R4, 0x2 ;  /* 0x0000000400127211 */ /* 0x040fe200078810ff */
[----:B-1----:R-:W4:Y:S04]  /*5860*/  LDL.LU R7, [R1+0x30] ;  /* 0x0000300001077983 */ /* 0x002f280000300800 */
[----:B------:R-:W4:Y:S01]  /*5870*/  LDL.LU R6, [R1+0x2c] ;  /* 0x00002c0001067983 */ /* 0x000f220000300800 */
[----:B------:R-:W-:-:S03]  /*5880*/  LEA.HI.X.SX32 R19, R0, R12, 0x2, P4 ;  /* 0x0000000c00137211 */ /* 0x000fc600020f16ff */
[----:B------:R-:W4:Y:S04]  /*5890*/  LDL.LU R5, [R1+0x28] ;  /* 0x0000280001057983 */ /* 0x000f280000300800 */
[----:B------:R-:W-:Y:S04]  /*58a0*/  STL.64 [R1+0x4f8], R24 ;  /* 0x0004f81801007387 */ /* 0x000fe80000100a00 */
[----:B------:R-:W4:Y:S04]  /*58b0*/  LDL.LU R0, [R1+0x20] ;  /* 0x0000200001007983 */ /* 0x000f280000300800 */
[----:B------:R-:W4:Y:S04]  /*58c0*/  LDL.LU R26, [R1+0x1c] ;  /* 0x00001c00011a7983 */ /* 0x000f280000300800 */
[----:B------:R1:W-:Y:S02]  /*58d0*/  STL.64 [R1+0x4f0], R18 ;  /* 0x0004f01201007387 */ /* 0x0003e40000100a00 */
[----:B-1----:R-:W-:Y:S01]  /*58e0*/  IMAD.MOV.U32 R19, RZ, RZ, R23 ;  /* 0x000000ffff137224 */ /* 0x002fe200078e0017 */
[----:B------:R-:W-:-:S02]  /*58f0*/  LEA R18, P4, R23, R4, 0x2 ;  /* 0x0000000417127211 */ /* 0x000fc400078810ff */
[----:B------:R-:W4:Y:S02]  /*5900*/  LDL.LU R23, [R1+0x18] ;  /* 0x0000180001177983 */ /* 0x000f240000300800 */
[----:B------:R-:W-:Y:S02]  /*5910*/  LEA.HI.X.SX32 R19, R19, R12, 0x2, P4 ;  /* 0x0000000c13137211 */ /* 0x000fe400020f16ff */
[----:B--2---:R-:W-:-:S04]  /*5920*/  LEA R28, P5, R17, R4, 0x2 ;  /* 0x00000004111c7211 */ /* 0x004fc800078a10ff */
[----:B------:R-:W-:Y:S02]  /*5930*/  LEA.HI.X.SX32 R29, R17, R12, 0x2, P5 ;  /* 0x0000000c111d7211 */ /* 0x000fe400028f16ff */
[----:B------:R-:W2:Y:S01]  /*5940*/  LDL.LU R17, [R1+0x10] ;  /* 0x0000100001117983 */ /* 0x000ea20000300800 */
[----:B---3--:R-:W-:-:S03]  /*5950*/  LEA R24, P6, R8, R4, 0x2 ;  /* 0x0000000408187211 */ /* 0x008fc600078c10ff */
[----:B------:R1:W-:Y:S01]  /*5960*/  STL.64 [R1+0x4e8], R28 ;  /* 0x0004e81c01007387 */ /* 0x0003e20000100a00 */
[----:B------:R-:W-:Y:S02]  /*5970*/  LEA.HI.X.SX32 R25, R8, R12, 0x2, P6 ;  /* 0x0000000c08197211 */ /* 0x000fe400030f16ff */
[----:B-1----:R-:W-:Y:S01]  /*5980*/  LEA R28, P5, R14, R4, 0x2 ;  /* 0x000000040e1c7211 */ /* 0x002fe200078a10ff */
[----:B------:R-:W-:Y:S02]  /*5990*/  IMAD.MOV.U32 R29, RZ, RZ, R14 ;  /* 0x000000ffff1d7224 */ /* 0x000fe400078e000e */
[----:B------:R-:W3:Y:S04]  /*59a0*/  LDL.LU R14, [R1+0x8] ;  /* 0x00000800010e7983 */ /* 0x000ee80000300800 */
[----:B------:R-:W3:Y:S01]  /*59b0*/  LDL.LU R8, [R1+0x4] ;  /* 0x0000040001087983 */ /* 0x000ee20000300800 */
[----:B------:R-:W-:-:S03]  /*59c0*/  LEA.HI.X.SX32 R29, R29, R12, 0x2, P5 ;  /* 0x0000000c1d1d7211 */ /* 0x000fc600028f16ff */
[----:B------:R1:W-:Y:S04]  /*59d0*/  STL.64 [R1+0x4e0], R24 ;  /* 0x0004e01801007387 */ /* 0x0003e80000100a00 */
[----:B------:R1:W-:Y:S04]  /*59e0*/  STL.64 [R1+0x4d8], R18 ;  /* 0x0004d81201007387 */ /* 0x0003e80000100a00 */
[----:B------:R4:W-:Y:S01]  /*59f0*/  STL.64 [R1+0x4d0], R28 ;  /* 0x0004d01c01007387 */ /* 0x0009e20000100a00 */
[-C--:B-1----:R-:W-:Y:S02]  /*5a00*/  LEA R24, P6, R15, R4.reuse, 0x2 ;  /* 0x000000040f187211 */ /* 0x082fe400078c10ff */
[----:B------:R-:W-:-:S02]  /*5a10*/  LEA R18, P4, R9, R4, 0x2 ;  /* 0x0000000409127211 */ /* 0x000fc400078810ff */
[-C--:B------:R-:W-:Y:S02]  /*5a20*/  LEA.HI.X.SX32 R25, R15, R12.reuse, 0x2, P6 ;  /* 0x0000000c0f197211 */ /* 0x080fe400030f16ff */
[----:B------:R-:W-:Y:S01]  /*5a30*/  LEA.HI.X.SX32 R19, R9, R12, 0x2, P4 ;  /* 0x0000000c09137211 */ /* 0x000fe200020f16ff */
[----:B------:R-:W3:Y:S01]  /*5a40*/  LDL.LU R15, [R1+0x11a0] ;  /* 0x0011a000010f7983 */ /* 0x000ee20000300800 */
[----:B----4-:R-:W-:-:S03]  /*5a50*/  LEA R28, P5, R20, R4, 0x2 ;  /* 0x00000004141c7211 */ /* 0x010fc600078a10ff */
[----:B------:R1:W-:Y:S01]  /*5a60*/  STL.64 [R1+0x4c8], R24 ;  /* 0x0004c81801007387 */ /* 0x0003e20000100a00 */
[----:B------:R-:W-:-:S03]  /*5a70*/  LEA.HI.X.SX32 R29, R20, R12, 0x2, P5 ;  /* 0x0000000c141d7211 */ /* 0x000fc600028f16ff */
[----:B------:R4:W-:Y:S01]  /*5a80*/  STL.64 [R1+0x4c0], R18 ;  /* 0x0004c01201007387 */ /* 0x0009e20000100a00 */
[-C--:B-1----:R-:W-:Y:S02]  /*5a90*/  LEA R24, P6, R10, R4.reuse, 0x2 ;  /* 0x000000040a187211 */ /* 0x082fe400078c10ff */
[----:B----4-:R-:W-:Y:S02]  /*5aa0*/  LEA R18, P4, R16, R4, 0x2 ;  /* 0x0000000410127211 */ /* 0x010fe400078810ff */
[-C--:B------:R-:W-:Y:S01]  /*5ab0*/  LEA.HI.X.SX32 R25, R10, R12.reuse, 0x2, P6 ;  /* 0x0000000c0a197211 */ /* 0x080fe200030f16ff */
[----:B------:R1:W-:Y:S01]  /*5ac0*/  STL.64 [R1+0x4b8], R28 ;  /* 0x0004b81c01007387 */ /* 0x0003e20000100a00 */
[----:B------:R-:W-:Y:S02]  /*5ad0*/  LEA.HI.X.SX32 R19, R16, R12, 0x2, P4 ;  /* 0x0000000c10137211 */ /* 0x000fe400020f16ff */
[----:B------:R-:W-:Y:S01]  /*5ae0*/  LEA R20, P5, R27, R4, 0x2 ;  /* 0x000000041b147211 */ /* 0x000fe200078a10ff */
[----:B------:R-:W-:-:S03]  /*5af0*/  IMAD.MOV.U32 R9, RZ, RZ, R21 ;  /* 0x000000ffff097224 */ /* 0x000fc600078e0015 */
[----:B------:R-:W-:Y:S01]  /*5b00*/  LEA.HI.X.SX32 R21, R27, R12, 0x2, P5 ;  /* 0x0000000c1b157211 */ /* 0x000fe200028f16ff */
[----:B-1----:R-:W4:Y:S04]  /*5b10*/  LDL.LU.64 R28, [R1+0x1198] ;  /* 0x00119800011c7983 */ /* 0x002f280000300a00 */
[----:B------:R-:W4:Y:S04]  /*5b20*/  LDL.LU R10, [R1+0x1194] ;  /* 0x00119400010a7983 */ /* 0x000f280000300800 */
[----:B------:R1:W-:Y:S04]  /*5b30*/  STL.64 [R1+0x4b0], R24 ;  /* 0x0004b01801007387 */ /* 0x0003e80000100a00 */
[----:B------:R-:W4:Y:S04]  /*5b40*/  LDL.LU R16, [R1+0x1190] ;  /* 0x0011900001107983 */ /* 0x000f280000300800 */
[----:B------:R1:W-:Y:S02]  /*5b50*/  STL.64 [R1+0x4a8], R18 ;  /* 0x0004a81201007387 */ /* 0x0003e40000100a00 */
[----:B-1----:R-:W-:-:S02]  /*5b60*/  LEA R24, P6, R22, R4, 0x2 ;  /* 0x0000000416187211 */ /* 0x002fc400078c10ff */
[----:B------:R-:W4:Y:S02]  /*5b70*/  LDL.LU R27, [R1+0x118c] ;  /* 0x00118c00011b7983 */ /* 0x000f240000300800 */
[----:B------:R-:W-:Y:S02]  /*5b80*/  LEA.HI.X.SX32 R25, R22, R12, 0x2, P6 ;  /* 0x0000000c16197211 */ /* 0x000fe400030f16ff */
[C---:B------:R-:W-:Y:S01]  /*5b90*/  LEA R18, P4, R7.reuse, R4, 0x2 ;  /* 0x0000000407127211 */ /* 0x040fe200078810ff */
[----:B------:R1:W-:Y:S03]  /*5ba0*/  STL.64 [R1+0x4a0], R20 ;  /* 0x0004a01401007387 */ /* 0x0003e60000100a00 */
[----:B------:R-:W-:Y:S01]  /*5bb0*/  LEA.HI.X.SX32 R19, R7, R12, 0x2, P4 ;  /* 0x0000000c07137211 */ /* 0x000fe200020f16ff */
[----:B------:R-:W4:Y:S04]  /*5bc0*/  LDL.LU R22, [R1+0x1188] ;  /* 0x0011880001167983 */ /* 0x000f280000300800 */
[----:B------:R1:W-:Y:S02]  /*5bd0*/  STL.64 [R1+0x498], R24 ;  /* 0x0004981801007387 */ /* 0x0003e40000100a00 */
[----:B-1----:R-:W-:-:S02]  /*5be0*/  LEA R20, P5, R6, R4, 0x2 ;  /* 0x0000000406147211 */ /* 0x002fc400078a10ff */
[----:B------:R-:W4:Y:S02]  /*5bf0*/  LDL.LU R7, [R1+0x1184] ;  /* 0x0011840001077983 */ /* 0x000f240000300800 */
[----:B------:R-:W-:Y:S02]  /*5c00*/  LEA.HI.X.SX32 R21, R6, R12, 0x2, P5 ;  /* 0x0000000c06157211 */ /* 0x000fe400028f16ff */
[----:B------:R1:W-:Y:S01]  /*5c10*/  STL.64 [R1+0x490], R18 ;  /* 0x0004901201007387 */ /* 0x0003e20000100a00 */
[----:B------:R-:W-:-:S03]  /*5c20*/  LEA R24, P6, R5, R4, 0x2 ;  /* 0x0000000405187211 */ /* 0x000fc600078c10ff */
[----:B------:R-:W4:Y:S01]  /*5c30*/  LDL.LU R6, [R1+0x1180] ;  /* 0x0011800001067983 */ /* 0x000f220000300800 */
[----:B------:R-:W-:-:S03]  /*5c40*/  LEA.HI.X.SX32 R25, R5, R12, 0x2, P6 ;  /* 0x0000000c05197211 */ /* 0x000fc600030f16ff */
[----:B------:R1:W-:Y:S02]  /*5c50*/  STL.64 [R1+0x488], R20 ;  /* 0x0004881401007387 */ /* 0x0003e40000100a00 */
[C---:B-1----:R-:W-:Y:S02]  /*5c60*/  LEA R18, P4, R0.reuse, R4, 0x2 ;  /* 0x0000000400127211 */ /* 0x042fe400078810ff */
[----:B------:R-:W4:Y:S02]  /*5c70*/  LDL.LU R5, [R1+0x117c] ;  /* 0x00117c0001057983 */ /* 0x000f240000300800 */
[----:B------:R-:W-:Y:S02]  /*5c80*/  LEA.HI.X.SX32 R19, R0, R12, 0x2, P4 ;  /* 0x0000000c00137211 */ /* 0x000fe400020f16ff */
[----:B------:R1:W-:Y:S01]  /*5c90*/  STL.64 [R1+0x480], R24 ;  /* 0x0004801801007387 */ /* 0x0003e20000100a00 */
[----:B------:R-:W-:-:S03]  /*5ca0*/  LEA R20, P5, R26, R4, 0x2 ;  /* 0x000000041a147211 */ /* 0x000fc600078a10ff */
[----:B------:R-:W4:Y:S01]  /*5cb0*/  LDL.LU R0, [R1+0x1178] ;  /* 0x0011780001007983 */ /* 0x000f220000300800 */
[----:B------:R-:W-:-:S03]  /*5cc0*/  LEA.HI.X.SX32 R21, R26, R12, 0x2, P5 ;  /* 0x0000000c1a157211 */ /* 0x000fc600028f16ff */
[----:B------:R2:W-:Y:S04]  /*5cd0*/  STL.64 [R1+0x478], R18 ;  /* 0x0004781201007387 */ /* 0x0005e80000100a00 */
[----:B------:R-:W4:Y:S01]  /*5ce0*/  LDL.LU R26, [R1+0x1174] ;  /* 0x00117400011a7983 */ /* 0x000f220000300800 */
[----:B-1----:R-:W-:-:S03]  /*5cf0*/  LEA R24, P6, R23, R4, 0x2 ;  /* 0x0000000417187211 */ /* 0x002fc600078c10ff */
[----:B------:R3:W-:Y:S01]  /*5d00*/  STL.64 [R1+0x470], R20 ;  /* 0x0004701401007387 */ /* 0x0007e20000100a00 */
[----:B------:R-:W-:-:S05]  /*5d10*/  LEA.HI.X.SX32 R25, R23, R12, 0x2, P6 ;  /* 0x0000000c17197211 */ /* 0x000fca00030f16ff */
[----:B------:R1:W-:Y:S01]  /*5d20*/  STL.64 [R1+0x468], R24 ;  /* 0x0004681801007387 */ /* 0x0003e20000100a00 */
[----:B--2---:R-:W-:-:S04]  /*5d30*/  LEA R18, P4, R17, R4, 0x2 ;  /* 0x0000000411127211 */ /* 0x004fc800078810ff */
[----:B------:R-:W-:-:S05]  /*5d40*/  LEA.HI.X.SX32 R19, R17, R12, 0x2, P4 ;  /* 0x0000000c11137211 */ /* 0x000fca00020f16ff */
[----:B------:R4:W-:Y:S01]  /*5d50*/  STL.64 [R1+0x460], R18 ;  /* 0x0004601201007387 */ /* 0x0009e20000100a00 */
[----:B---3--:R-:W-:-:S04]  /*5d60*/  LEA R20, P5, R14, R4, 0x2 ;  /* 0x000000040e147211 */ /* 0x008fc800078a10ff */
[----:B------:R-:W-:Y:S02]  /*5d70*/  LEA.HI.X.SX32 R21, R14, R12, 0x2, P5 ;  /* 0x0000000c0e157211 */ /* 0x000fe400028f16ff */
[----:B-1----:R-:W-:-:S03]  /*5d80*/  LEA R24, P6, R8, R4, 0x2 ;  /* 0x0000000408187211 */ /* 0x002fc600078c10ff */
[----:B------:R1:W-:Y:S01]  /*5d90*/  STL.64 [R1+0x458], R20 ;  /* 0x0004581401007387 */ /* 0x0003e20000100a00 */
[----:B------:R-:W-:-:S05]  /*5da0*/  LEA.HI.X.SX32 R25, R8, R12, 0x2, P6 ;  /* 0x0000000c08197211 */ /* 0x000fca00030f16ff */
[----:B------:R2:W-:Y:S01]  /*5db0*/  STL.64 [R1+0x450], R24 ;  /* 0x0004501801007387 */ /* 0x0005e20000100a00 */
[----:B------:R-:W-:Y:S01]  /*5dc0*/  IMAD.MOV.U32 R14, RZ, RZ, R9 ;  /* 0x000000ffff0e7224 */ /* 0x000fe200078e0009 */
[----:B----4-:R-:W-:-:S04]  /*5dd0*/  LEA R18, P4, R0, R4, 0x2 ;  /* 0x0000000400127211 */ /* 0x010fc800078810ff */
[----:B------:R-:W-:Y:S02]  /*5de0*/  LEA.HI.X.SX32 R19, R0, R12, 0x2, P4 ;  /* 0x0000000c00137211 */ /* 0x000fe400020f16ff */
[----:B------:R-:W3:Y:S01]  /*5df0*/  LDL.LU R0, [R1+0x1170] ;  /* 0x0011700001007983 */ /* 0x000ee20000300800 */
[----:B-1----:R-:W-:-:S04]  /*5e00*/  LEA R20, P5, R26, R4, 0x2 ;  /* 0x000000041a147211 */ /* 0x002fc800078a10ff */
[----:B------:R-:W-:Y:S01]  /*5e10*/  LEA.HI.X.SX32 R21, R26, R12, 0x2, P5 ;  /* 0x0000000c1a157211 */ /* 0x000fe200028f16ff */
[----:B------:R1:W-:Y:S01]  /*5e20*/  STL.64 [R1+0x448], R18 ;  /* 0x0004481201007387 */ /* 0x0003e20000100a00 */
[-C--:B--2---:R-:W-:Y:S02]  /*5e30*/  LEA R24, P6, R5, R4.reuse, 0x2 ;  /* 0x0000000405187211 */ /* 0x084fe400078c10ff */
[----:B------:R-:W-:Y:S01]  /*5e40*/  LEA R8, P5, R7, R4, 0x2 ;  /* 0x0000000407087211 */ /* 0x000fe200078a10ff */
[----:B------:R2:W-:Y:S01]  /*5e50*/  STL.64 [R1+0x440], R20 ;  /* 0x0004401401007387 */ /* 0x0005e20000100a00 */
[-C--:B------:R-:W-:Y:S02]  /*5e60*/  LEA.HI.X.SX32 R25, R5, R12.reuse, 0x2, P6 ;  /* 0x0000000c05197211 */ /* 0x080fe400030f16ff */
[----:B------:R-:W-:Y:S02]  /*5e70*/  LEA.HI.X.SX32 R9, R7, R12, 0x2, P5 ;  /* 0x0000000c07097211 */ /* 0x000fe400028f16ff */
[C---:B-1----:R-:W-:Y:S01]  /*5e80*/  LEA R18, P4, R6.reuse, R4, 0x2 ;  /* 0x0000000406127211 */ /* 0x042fe200078810ff */
[----:B--2---:R-:W2:Y:S03]  /*5e90*/  LDL.LU.64 R20, [R1+0x1168] ;  /* 0x0011680001147983 */ /* 0x004ea60000300a00 */
[----:B------:R-:W-:Y:S01]  /*5ea0*/  LEA.HI.X.SX32 R19, R6, R12, 0x2, P4 ;  /* 0x0000000c06137211 */ /* 0x000fe200020f16ff */
[----:B------:R-:W-:Y:S04]  /*5eb0*/  STL.64 [R1+0x438], R24 ;  /* 0x0004381801007387 */ /* 0x000fe80000100a00 */
[----:B------:R-:W-:Y:S04]  /*5ec0*/  STL.64 [R1+0x430], R18 ;  /* 0x0004301201007387 */ /* 0x000fe80000100a00 */
[----:B------:R1:W-:Y:S04]  /*5ed0*/  STL.64 [R1+0x428], R8 ;  /* 0x0004280801007387 */ /* 0x0003e80000100a00 */
[----:B-1----:R-:W4:Y:S01]  /*5ee0*/  LDL.LU.64 R8, [R1+0x1160] ;  /* 0x0011600001087983 */ /* 0x002f220000300a00 */
[----:B--2---:R-:W-:-:S02]  /*5ef0*/  LEA R24, P6, R20, R4, 0x2 ;  /* 0x0000000414187211 */ /* 0x004fc400078c10ff */
[C---:B------:R-:W-:Y:S02]  /*5f00*/  LEA R18, P4, R21.reuse, R4, 0x2 ;  /* 0x0000000415127211 */ /* 0x040fe400078810ff */
[-C--:B------:R-:W-:Y:S02]  /*5f10*/  LEA.HI.X.SX32 R25, R20, R12.reuse, 0x2, P6 ;  /* 0x0000000c14197211 */ /* 0x080fe400030f16ff */
[----:B------:R-:W-:-:S03]  /*5f20*/  LEA.HI.X.SX32 R19, R21, R12, 0x2, P4 ;  /* 0x0000000c15137211 */ /* 0x000fc600020f16ff */
[----:B------:R-:W-:Y:S04]  /*5f30*/  STL.64 [R1+0x420], R24 ;  /* 0x0004201801007387 */ /* 0x000fe80000100a00 */
[----:B------:R1:W-:Y:S01]  /*5f40*/  STL.64 [R1+0x418], R18 ;  /* 0x0004181201007387 */ /* 0x0003e20000100a00 */
[----:B----4-:R-:W-:-:S03]  /*5f50*/  LEA R6, P5, R8, R4, 0x2 ;  /* 0x0000000408067211 */ /* 0x010fc600078a10ff */
[----:B-1----:R-:W2:Y:S01]  /*5f60*/  LDL.LU.64 R18, [R1+0x1158] ;  /* 0x0011580001127983 */ /* 0x002ea20000300a00 */
[C---:B------:R-:W-:Y:S02]  /*5f70*/  LEA R24, P6, R9.reuse, R4, 0x2 ;  /* 0x0000000409187211 */ /* 0x040fe400078c10ff */
[-C--:B------:R-:W-:Y:S02]  /*5f80*/  LEA.HI.X.SX32 R7, R8, R12.reuse, 0x2, P5 ;  /* 0x0000000c08077211 */ /* 0x080fe400028f16ff */
[----:B------:R-:W-:-:S03]  /*5f90*/  LEA.HI.X.SX32 R25, R9, R12, 0x2, P6 ;  /* 0x0000000c09197211 */ /* 0x000fc600030f16ff */
[----:B------:R-:W-:Y:S04]  /*5fa0*/  STL.64 [R1+0x410], R6 ;  /* 0x0004100601007387 */ /* 0x000fe80000100a00 */
[----:B------:R1:W-:Y:S04]  /*5fb0*/  STL.64 [R1+0x408], R24 ;  /* 0x0004081801007387 */ /* 0x0003e80000100a00 */
[----:B-1----:R-:W4:Y:S01]  /*5fc0*/  LDL.LU.64 R24, [R1+0x1150] ;  /* 0x0011500001187983 */ /* 0x002f220000300a00 */
[----:B------:R-:W-:Y:S01]  /*5fd0*/  LEA R6, P5, R22, R4, 0x2 ;  /* 0x0000000416067211 */ /* 0x000fe200078a10ff */
[----:B------:R-:W-:-:S03]  /*5fe0*/  IMAD.MOV.U32 R9, RZ, RZ, R21 ;  /* 0x000000ffff097224 */ /* 0x000fc600078e0015 */
[----:B------:R-:W-:Y:S01]  /*5ff0*/  LEA.HI.X.SX32 R7, R22, R12, 0x2, P5 ;  /* 0x0000000c16077211 */ /* 0x000fe200028f16ff */
[----:B------:R-:W-:Y:S02]  /*6000*/  IMAD R13, R13, c[0x0][0x190], RZ ;  /* 0x000064000d0d7a24 */ /* 0x000fe400078e02ff */
[----:B------:R-:W-:Y:S02]  /*6010*/  IMAD R3, R3, c[0x0][0x190], RZ ;  /* 0x0000640003037a24 */ /* 0x000fe400078e02ff */
[----:B------:R-:W-:Y:S02]  /*6020*/  IMAD R2, R2, c[0x0][0x190], RZ ;  /* 0x0000640002027a24 */ /* 0x000fe400078e02ff */
[----:B------:R-:W-:Y:S02]  /*6030*/  IMAD R11, R11, c[0x0][0x190], RZ ;  /* 0x000064000b0b7a24 */ /* 0x000fe400078e02ff */
[----:B------:R-:W-:-:S05]  /*6040*/  IMAD.MOV.U32 R17, RZ, RZ, c[0x0][0x180] ;  /* 0x00006000ff117624 */ /* 0x000fca00078e00ff */
[----:B------:R-:W-:Y:S02]  /*6050*/  IADD3 R17, R17, -0x11, RZ ;  /* 0xffffffef11117810 */ /* 0x000fe40007ffe0ff */
[----:B--2---:R-:W-:-:S04]  /*6060*/  LEA R20, P4, R18, R4, 0x2 ;  /* 0x0000000412147211 */ /* 0x004fc800078810ff */
[----:B------:R-:W-:Y:S01]  /*6070*/  LEA.HI.X.SX32 R9, R18, R12, 0x2, P4 ;  /* 0x0000000c12097211 */ /* 0x000fe200020f16ff */
[----:B------:R-:W-:Y:S01]  /*6080*/  STL [R1+0x400], R20 ;  /* 0x0004001401007387 */ /* 0x000fe20000100800 */
[----:B------:R-:W-:Y:S01]  /*6090*/  IMAD.MOV.U32 R8, RZ, RZ, R20 ;  /* 0x000000ffff087224 */ /* 0x000fe200078e0014 */
[C---:B------:R-:W-:Y:S02]  /*60a0*/  LEA R8, P4, R27.reuse, R4, 0x2 ;  /* 0x000000041b087211 */ /* 0x040fe400078810ff */
[----:B------:R1:W-:Y:S04]  /*60b0*/  STL [R1+0x404], R9 ;  /* 0x0004040901007387 */ /* 0x0003e80000100800 */
[----:B------:R2:W-:Y:S01]  /*60c0*/  STL.64 [R1+0x3f8], R6 ;  /* 0x0003f80601007387 */ /* 0x0005e20000100a00 */
[----:B-1----:R-:W-:-:S02]  /*60d0*/  LEA.HI.X.SX32 R9, R27, R12, 0x2, P4 ;  /* 0x0000000c1b097211 */ /* 0x002fc400020f16ff */
[CC--:B----4-:R-:W-:Y:S02]  /*60e0*/  LEA R20, P6, R24.reuse, R4.reuse, 0x2 ;  /* 0x0000000418147211 */ /* 0x0d0fe400078c10ff */
[C---:B--2---:R-:W-:Y:S02]  /*60f0*/  LEA R6, P5, R25.reuse, R4, 0x2 ;  /* 0x0000000419067211 */ /* 0x044fe400078a10ff */
[-C--:B------:R-:W-:Y:S02]  /*6100*/  LEA.HI.X.SX32 R21, R24, R12.reuse, 0x2, P6 ;  /* 0x0000000c18157211 */ /* 0x080fe400030f16ff */
[----:B------:R-:W-:-:S03]  /*6110*/  LEA.HI.X.SX32 R7, R25, R12, 0x2, P5 ;  /* 0x0000000c19077211 */ /* 0x000fc600028f16ff */
[----:B------:R1:W-:Y:S04]  /*6120*/  STL.64 [R1+0x3f0], R20 ;  /* 0x0003f01401007387 */ /* 0x0003e80000100a00 */
[----:B------:R2:W-:Y:S04]  /*6130*/  STL.64 [R1+0x3e8], R8 ;  /* 0x0003e80801007387 */ /* 0x0005e80000100a00 */
[----:B------:R4:W-:Y:S01]  /*6140*/  STL.64 [R1+0x3e0], R6 ;  /* 0x0003e00601007387 */ /* 0x0009e20000100a00 */
[-C--:B-1----:R-:W-:Y:S02]  /*6150*/  LEA R20, P6, R16, R4.reuse, 0x2 ;  /* 0x0000000410147211 */ /* 0x082fe400078c10ff */
[----:B--2---:R-:W-:-:S02]  /*6160*/  LEA R8, P4, R10, R4, 0x2 ;  /* 0x000000040a087211 */ /* 0x004fc400078810ff */
[----:B------:R-:W-:Y:S02]  /*6170*/  LEA.HI.X.SX32 R21, R16, R12, 0x2, P6 ;  /* 0x0000000c10157211 */ /* 0x000fe400030f16ff */
[C---:B----4-:R-:W-:Y:S02]  /*6180*/  LEA R6, P5, R15.reuse, R4, 0x2 ;  /* 0x000000040f067211 */ /* 0x050fe400078a10ff */
[-C--:B------:R-:W-:Y:S01]  /*6190*/  LEA.HI.X.SX32 R9, R10, R12.reuse, 0x2, P4 ;  /* 0x0000000c0a097211 */ /* 0x080fe200020f16ff */
[----:B------:R1:W-:Y:S01]  /*61a0*/  STL.64 [R1+0x3d8], R20 ;  /* 0x0003d81401007387 */ /* 0x0003e20000100a00 */
[----:B------:R-:W-:-:S03]  /*61b0*/  LEA.HI.X.SX32 R7, R15, R12, 0x2, P5 ;  /* 0x0000000c0f077211 */ /* 0x000fc600028f16ff */
[----:B------:R2:W-:Y:S04]  /*61c0*/  STL.64 [R1+0x3d0], R8 ;  /* 0x0003d00801007387 */ /* 0x0005e80000100a00 */
[----:B------:R4:W-:Y:S01]  /*61d0*/  STL.64 [R1+0x3c8], R6 ;  /* 0x0003c80601007387 */ /* 0x0009e20000100a00 */
[-C--:B-1----:R-:W-:Y:S02]  /*61e0*/  LEA R20, P6, R19, R4.reuse, 0x2 ;  /* 0x0000000413147211 */ /* 0x082fe400078c10ff */
[----:B--2---:R-:W-:Y:S02]  /*61f0*/  LEA R8, P4, R13, R4, 0x2 ;  /* 0x000000040d087211 */ /* 0x004fe400078810ff */
[----:B------:R-:W-:Y:S02]  /*6200*/  LEA.HI.X.SX32 R21, R19, R12, 0x2, P6 ;  /* 0x0000000c13157211 */ /* 0x000fe400030f16ff */
[----:B----4-:R-:W-:-:S02]  /*6210*/  LEA R6, P5, R29, R4, 0x2 ;  /* 0x000000041d067211 */ /* 0x010fc400078a10ff */
[-C--:B------:R-:W-:Y:S01]  /*6220*/  LEA.HI.X.SX32 R9, R13, R12.reuse, 0x2, P4 ;  /* 0x0000000c0d097211 */ /* 0x080fe200020f16ff */
[----:B------:R1:W-:Y:S01]  /*6230*/  STL.64 [R1+0x3c0], R20 ;  /* 0x0003c01401007387 */ /* 0x0003e20000100a00 */
[----:B------:R-:W-:-:S03]  /*6240*/  LEA.HI.X.SX32 R7, R29, R12, 0x2, P5 ;  /* 0x0000000c1d077211 */ /* 0x000fc600028f16ff */
[----:B------:R2:W-:Y:S04]  /*6250*/  STL.64 [R1+0x3b8], R8 ;  /* 0x0003b80801007387 */ /* 0x0005e80000100a00 */
[----:B------:R4:W-:Y:S01]  /*6260*/  STL.64 [R1+0x3b0], R6 ;  /* 0x0003b00601007387 */ /* 0x0009e20000100a00 */
[CC--:B-1----:R-:W-:Y:S02]  /*6270*/  LEA R20, P6, R28.reuse, R4.reuse, 0x2 ;  /* 0x000000041c147211 */ /* 0x0c2fe400078c10ff */
[----:B--2---:R-:W-:Y:S02]  /*6280*/  LEA R8, P4, R3, R4, 0x2 ;  /* 0x0000000403087211 */ /* 0x004fe400078810ff */
[----:B------:R-:W-:Y:S02]  /*6290*/  LEA.HI.X.SX32 R21, R28, R12, 0x2, P6 ;  /* 0x0000000c1c157211 */ /* 0x000fe400030f16ff */
[----:B----4-:R-:W-:-:S02]  /*62a0*/  LEA R6, P5, R2, R4, 0x2 ;  /* 0x0000000402067211 */ /* 0x010fc400078a10ff */
[----:B------:R-:W-:Y:S01]  /*62b0*/  LEA.HI.X.SX32 R9, R3, R12, 0x2, P4 ;  /* 0x0000000c03097211 */ /* 0x000fe200020f16ff */
[----:B------:R-:W-:Y:S01]  /*62c0*/  IMAD.MOV.U32 R3, RZ, RZ, R14 ;  /* 0x000000ffff037224 */ /* 0x000fe200078e000e */
[C---:B------:R-:W-:Y:S02]  /*62d0*/  LEA R4, P6, R11.reuse, R4, 0x2 ;  /* 0x000000040b047211 */ /* 0x040fe400078c10ff */
[-C--:B------:R-:W-:Y:S02]  /*62e0*/  LEA.HI.X.SX32 R7, R2, R12.reuse, 0x2, P5 ;  /* 0x0000000c02077211 */ /* 0x080fe400028f16ff */
[----:B------:R-:W-:Y:S02]  /*62f0*/  LEA.HI.X.SX32 R5, R11, R12, 0x2, P6 ;  /* 0x0000000c0b057211 */ /* 0x000fe400030f16ff */
[----:B------:R-:W-:Y:S02]  /*6300*/  ISETP.GE.AND P6, PT, R3, RZ, PT ;  /* 0x000000ff0300720c */ /* 0x000fe40003fc6270 */
[----:B------:R-:W-:Y:S01]  /*6310*/  ISETP.NE.AND P5, PT, RZ, c[0x0][0x178], PT ;  /* 0x00005e00ff007a0c */ /* 0x000fe20003fa5270 */
[----:B------:R1:W-:Y:S01]  /*6320*/  STL.64 [R1+0x3a8], R20 ;  /* 0x0003a81401007387 */ /* 0x0003e20000100a00 */
[----:B------:R-:W-:-:S03]  /*6330*/  IMAD.MOV.U32 R15, RZ, RZ, c[0x0][0x188] ;  /* 0x00006200ff0f7624 */ /* 0x000fc600078e00ff */
[----:B------:R-:W-:Y:S01]  /*6340*/  STL.64 [R1+0x3a0], R8 ;  /* 0x0003a00801007387 */ /* 0x000fe20000100a00 */
[----:B------:R-:W-:-:S03]  /*6350*/  IMAD R24, R15, 0x5, RZ ;  /* 0x000000050f187824 */ /* 0x000fc600078e02ff */
[----:B------:R2:W-:Y:S02]  /*6360*/  STL.64 [R1+0x398], R6 ;  /* 0x0003980601007387 */ /* 0x0005e40000100a00 */
[----:B---3--:R-:W-:Y:S02]  /*6370*/  @!P6 IMAD.MOV R0, RZ, RZ, -R0 ;  /* 0x000000ffff00e224 */ /* 0x008fe400078e0a00 */
[----:B------:R-:W-:Y:S01]  /*6380*/  @!P5 LOP3.LUT R0, RZ, c[0x0][0x178], RZ, 0x33, !PT ;  /* 0x00005e00ff00da12 */ /* 0x000fe200078e33ff */
[----:B------:R3:W-:Y:S01]  /*6390*/  STL.64 [R1+0x390], R4 ;  /* 0x0003900401007387 */ /* 0x0007e20000100a00 */
[C---:B-1----:R-:W-:Y:S02]  /*63a0*/  IMAD.SHL.U32 R20, R15.reuse, 0x2, RZ ;  /* 0x000000020f147824 */ /* 0x042fe400078e00ff */
[C---:B------:R-:W-:Y:S02]  /*63b0*/  IMAD R21, R15.reuse, 0x3, RZ ;  /* 0x000000030f157824 */ /* 0x040fe400078e02ff */
[----:B------:R-:W-:-:S02]  /*63c0*/  IMAD R26, R15, 0x6, RZ ;  /* 0x000000060f1a7824 */ /* 0x000fc400078e02ff */
[C---:B--2---:R-:W-:Y:S02]  /*63d0*/  IMAD R6, R15.reuse, 0x14, RZ ;  /* 0x000000140f067824 */ /* 0x044fe400078e02ff */
[C---:B------:R-:W-:Y:S02]  /*63e0*/  IMAD R7, R15.reuse, 0x18, RZ ;  /* 0x000000180f077824 */ /* 0x040fe400078e02ff */
[C---:B------:R-:W-:Y:S02]  /*63f0*/  IMAD R28, R15.reuse, 0x7, RZ ;  /* 0x000000070f1c7824 */ /* 0x040fe400078e02ff */
[C---:B---3--:R-:W-:Y:S02]  /*6400*/  IMAD R5, R15.reuse, 0xc, RZ ;  /* 0x0000000c0f057824 */ /* 0x048fe400078e02ff */
[C---:B------:R-:W-:Y:S02]  /*6410*/  IMAD.SHL.U32 R4, R15.reuse, 0x4, RZ ;  /* 0x000000040f047824 */ /* 0x040fe400078e00ff */
[----:B------:R-:W-:-:S02]  /*6420*/  IMAD R8, R15, 0x1c, RZ ;  /* 0x0000001c0f087824 */ /* 0x000fc400078e02ff */
[C---:B------:R-:W-:Y:S02]  /*6430*/  IMAD.SHL.U32 R29, R15.reuse, 0x8, RZ ;  /* 0x000000080f1d7824 */ /* 0x040fe400078e00ff */
[C---:B------:R-:W-:Y:S02]  /*6440*/  IMAD R9, R15.reuse, 0x24, RZ ;  /* 0x000000240f097824 */ /* 0x040fe400078e02ff */
[C---:B------:R-:W-:Y:S02]  /*6450*/  IMAD R10, R15.reuse, 0x28, RZ ;  /* 0x000000280f0a7824 */ /* 0x040fe400078e02ff */
[C---:B------:R-:W-:Y:S02]  /*6460*/  IMAD R11, R15.reuse, 0x2c, RZ ;  /* 0x0000002c0f0b7824 */ /* 0x040fe400078e02ff */
[C---:B------:R-:W-:Y:S02]  /*6470*/  IMAD R12, R15.reuse, 0x30, RZ ;  /* 0x000000300f0c7824 */ /* 0x040fe400078e02ff */
[----:B------:R-:W-:-:S02]  /*6480*/  IMAD R13, R15, 0x34, RZ ;  /* 0x000000340f0d7824 */ /* 0x000fc400078e02ff */
[C---:B------:R-:W-:Y:S02]  /*6490*/  IMAD R14, R15.reuse, 0x38, RZ ;  /* 0x000000380f0e7824 */ /* 0x040fe400078e02ff */
[----:B------:R-:W-:Y:S02]  /*64a0*/  IMAD R15, R15, 0x3c, RZ ;  /* 0x0000003c0f0f7824 */ /* 0x000fe400078e02ff */
[----:B------:R-:W-:Y:S01]  /*64b0*/  IMAD R0, R0, c[0x0][0x184], RZ ;  /* 0x0000610000007a24 */ /* 0x000fe200078e02ff */
[----:B------:R-:W-:Y:S04]  /*64c0*/  STL.64 [R1+0x1148], R10 ;  /* 0x0011480a01007387 */ /* 0x000fe80000100a00 */
[----:B------:R1:W-:Y:S01]  /*64d0*/  STL.64 [R1+0x1138], R14 ;  /* 0x0011380e01007387 */ /* 0x0003e20000100a00 */
[----:B------:R-:W-:-:S02]  /*64e0*/  LEA R2, P5, R0, c[0x0][0x160], 0x2 ;  /* 0x0000580000027a11 */ /* 0x000fc400078a10ff */
[----:B------:R-:W-:Y:S02]  /*64f0*/  ISETP.GE.U32.AND P4, PT, R17, 0x7fffff70, PT ;  /* 0x7fffff701100780c */ /* 0x000fe40003f86070 */
[----:B------:R-:W-:Y:S01]  /*6500*/  LEA.HI.X.SX32 R3, R0, c[0x0][0x164], 0x2, P5 ;  /* 0x0000590000037a11 */ /* 0x000fe200028f16ff */
[----:B------:R-:W-:Y:S02]  /*6510*/  IMAD.MOV.U32 R0, RZ, RZ, c[0x0][0x188] ;  /* 0x00006200ff007624 */ /* 0x000fe400078e00ff */
[----:B-1----:R-:W-:-:S04]  /*6520*/  IMAD.MOV.U32 R15, RZ, RZ, c[0x0][0x188] ;  /* 0x00006200ff0f7624 */ /* 0x002fc800078e00ff */
[C---:B------:R-:W-:Y:S02]  /*6530*/  IMAD R16, R15.reuse, 0x44, RZ ;  /* 0x000000440f107824 */ /* 0x040fe400078e02ff */
[----:B------:R-:W-:Y:S01]  /*6540*/  IMAD R17, R15, 0x48, RZ ;  /* 0x000000480f117824 */ /* 0x000fe200078e02ff */
[----:B------:R-:W-:-:S04]  /*6550*/  IADD3 R10, P5, R5, R2, RZ ;  /* 0x00000002050a7210 */ /* 0x000fc80007fbe0ff */
[----:B------:R1:W-:Y:S01]  /*6560*/  STL.64 [R1+0x1140], R16 ;  /* 0x0011401001007387 */ /* 0x0003e20000100a00 */
[C---:B------:R-:W-:Y:S02]  /*6570*/  IMAD R18, R15.reuse, 0x4c, RZ ;  /* 0x0000004c0f127824 */ /* 0x040fe400078e02ff */
[----:B------:R-:W-:Y:S01]  /*6580*/  IMAD R19, R15, 0x50, RZ ;  /* 0x000000500f137824 */ /* 0x000fe200078e02ff */
[----:B------:R-:W-:Y:S01]  /*6590*/  LEA.HI.X.SX32 R11, R21, R3, 0x2, P5 ;  /* 0x00000003150b7211 */ /* 0x000fe200028f16ff */
[----:B------:R-:W-:Y:S01]  /*65a0*/  IMAD.MOV.U32 R21, RZ, RZ, c[0x0][0x188] ;  /* 0x00006200ff157624 */ /* 0x000fe200078e00ff */
[----:B-1----:R-:W-:-:S04]  /*65b0*/  LEA R16, P6, R0, R2, 0x3 ;  /* 0x0000000200107211 */ /* 0x002fc800078c18ff */
[----:B------:R-:W-:Y:S01]  /*65c0*/  LEA.HI.X.SX32 R17, R20, R3, 0x2, P6 ;  /* 0x0000000314117211 */ /* 0x000fe200030f16ff */
[----:B------:R-:W-:Y:S04]  /*65d0*/  STL.64 [R1+0x1130], R18 ;  /* 0x0011301201007387 */ /* 0x000fe80000100a00 */
[----:B------:R1:W-:Y:S04]  /*65e0*/  STL.64 [R1+0x380], R16 ;  /* 0x0003801001007387 */ /* 0x0003e80000100a00 */
[----:B------:R2:W-:Y:S01]  /*65f0*/  STL.64 [R1+0x378], R10 ;  /* 0x0003780a01007387 */ /* 0x0005e20000100a00 */
[----:B-1----:R-:W-:-:S02]  /*6600*/  IADD3 R16, P6, R4, R2, RZ ;  /* 0x0000000204107210 */ /* 0x002fc40007fde0ff */
[C---:B--2---:R-:W-:Y:S02]  /*6610*/  LEA R10, P5, R21.reuse, R2, 0x4 ;  /* 0x00000002150a7211 */ /* 0x044fe400078a20ff */
[-C--:B------:R-:W-:Y:S02]  /*6620*/  LEA.HI.X.SX32 R17, R21, R3.reuse, 0x2, P6 ;  /* 0x0000000315117211 */ /* 0x080fe400030f16ff */
[----:B------:R-:W-:-:S03]  /*6630*/  LEA.HI.X.SX32 R11, R4, R3, 0x2, P5 ;  /* 0x00000003040b7211 */ /* 0x000fc600028f16ff */
[----:B------:R1:W-:Y:S04]  /*6640*/  STL.64 [R1+0x388], R16 ;  /* 0x0003881001007387 */ /* 0x0003e80000100a00 */
[----:B------:R2:W-:Y:S01]  /*6650*/  STL.64 [R1+0x370], R10 ;  /* 0x0003700a01007387 */ /* 0x0005e20000100a00 */
[-C--:B-1----:R-:W-:Y:S02]  /*6660*/  IADD3 R16, P6, R6, R2.reuse, RZ ;  /* 0x0000000206107210 */ /* 0x082fe40007fde0ff */
[----:B--2---:R-:W-:Y:S02]  /*6670*/  IADD3 R10, P5, R7, R2, RZ ;  /* 0x00000002070a7210 */ /* 0x004fe40007fbe0ff */
[-C--:B------:R-:W-:Y:S02]  /*6680*/  LEA.HI.X.SX32 R17, R24, R3.reuse, 0x2, P6 ;  /* 0x0000000318117211 */ /* 0x080fe400030f16ff */
[----:B------:R-:W-:-:S03]  /*6690*/  LEA.HI.X.SX32 R11, R26, R3, 0x2, P5 ;  /* 0x000000031a0b7211 */ /* 0x000fc600028f16ff */
[----:B------:R1:W-:Y:S04]  /*66a0*/  STL.64 [R1+0x368], R16 ;  /* 0x0003681001007387 */ /* 0x0003e80000100a00 */
[----:B------:R2:W-:Y:S01]  /*66b0*/  STL.64 [R1+0x360], R10 ;  /* 0x0003600a01007387 */ /* 0x0005e20000100a00 */
[-C--:B-1----:R-:W-:Y:S02]  /*66c0*/  IADD3 R16, P6, R8, R2.reuse, RZ ;  /* 0x0000000208107210 */ /* 0x082fe40007fde0ff */
[----:B--2---:R-:W-:Y:S02]  /*66d0*/  LEA R10, P5, R21, R2, 0x5 ;  /* 0x00000002150a7211 */ /* 0x004fe400078a28ff */
[-C--:B------:R-:W-:Y:S02]  /*66e0*/  LEA.HI.X.SX32 R17, R28, R3.reuse, 0x2, P6 ;  /* 0x000000031c117211 */ /* 0x080fe400030f16ff */
[----:B------:R-:W-:-:S03]  /*66f0*/  LEA.HI.X.SX32 R11, R29, R3, 0x2, P5 ;  /* 0x000000031d0b7211 */ /* 0x000fc600028f16ff */
[----:B------:R-:W-:Y:S04]  /*6700*/  STL.64 [R1+0x358], R16 ;  /* 0x0003581001007387 */ /* 0x000fe80000100a00 */
[----:B------:R1:W-:Y:S04]  /*6710*/  STL.64 [R1+0x350], R10 ;  /* 0x0003500a01007387 */ /* 0x0003e80000100a00 */
[----:B-1----:R-:W2:Y:S01]  /*6720*/  LDL.LU.64 R10, [R1+0x1148] ;  /* 0x00114800010a7983 */ /* 0x002ea20000300a00 */
[----:B------:R-:W-:Y:S01]  /*6730*/  IMAD.MOV.U32 R18, RZ, RZ, c[0x0][0x188] ;  /* 0x00006200ff127624 */ /* 0x000fe200078e00ff */
[----:B------:R-:W-:Y:S01]  /*6740*/  IADD3 R16, P6, R9, R2, RZ ;  /* 0x0000000209107210 */ /* 0x000fe20007fde0ff */
[----:B------:R-:W-:-:S02]  /*6750*/  IMAD R4, R15, 0x9, RZ ;  /* 0x000000090f047824 */ /* 0x000fc400078e02ff */
[----:B------:R-:W-:-:S03]  /*6760*/  IMAD R20, R18, 0xa, RZ ;  /* 0x0000000a12147824 */ /* 0x000fc600078e02ff */
[----:B------:R-:W-:Y:S01]  /*6770*/  LEA.HI.X.SX32 R17, R4, R3, 0x2, P6 ;  /* 0x0000000304117211 */ /* 0x000fe200030f16ff */
[----:B------:R-:W-:-:S04]  /*6780*/  IMAD R18, R18, 0xb, RZ ;  /* 0x0000000b12127824 */ /* 0x000fc800078e02ff */
[----:B------:R1:W-:Y:S01]  /*6790*/  STL.64 [R1+0x348], R16 ;  /* 0x0003481001007387 */ /* 0x0003e20000100a00 */
[----:B--2---:R-:W-:-:S04]  /*67a0*/  IADD3 R14, P5, R10, R2, RZ ;  /* 0x000000020a0e7210 */ /* 0x004fc80007fbe0ff */
[----:B------:R-:W-:Y:S02]  /*67b0*/  LEA.HI.X.SX32 R15, R20, R3, 0x2, P5 ;  /* 0x00000003140f7211 */ /* 0x000fe400028f16ff */
[----:B-1----:R-:W-:-:S03]  /*67c0*/  IADD3 R16, P6, R11, R2, RZ ;  /* 0x000000020b107210 */ /* 0x002fc60007fde0ff */
[----:B------:R1:W-:Y:S01]  /*67d0*/  STL.64 [R1+0x340], R14 ;  /* 0x0003400e01007387 */ /* 0x0003e20000100a00 */
[----:B------:R-:W-:Y:S02]  /*67e0*/  LEA.HI.X.SX32 R17, R18, R3, 0x2, P6 ;  /* 0x0000000312117211 */ /* 0x000fe400030f16ff */
[----:B-1----:R-:W-:-:S03]  /*67f0*/  IADD3 R14, P5, R12, R2, RZ ;  /* 0x000000020c0e7210 */ /* 0x002fc60007fbe0ff */
[----:B------:R1:W-:Y:S01]  /*6800*/  STL.64 [R1+0x338], R16 ;  /* 0x0003381001007387 */ /* 0x0003e20000100a00 */
[----:B------:R-:W-:-:S03]  /*6810*/  LEA.HI.X.SX32 R15, R5, R3, 0x2, P5 ;  /* 0x00000003050f7211 */ /* 0x000fc600028f16ff */
[----:B-1----:R-:W2:Y:S04]  /*6820*/  LDL.LU.64 R16, [R1+0x1140] ;  /* 0x0011400001107983 */ /* 0x002ea80000300a00 */
[----:B------:R1:W-:Y:S04]  /*6830*/  STL.64 [R1+0x330], R14 ;  /* 0x0003300e01007387 */ /* 0x0003e80000100a00 */
[----:B-1----:R-:W3:Y:S01]  /*6840*/  LDL.LU.64 R14, [R1+0x1138] ;  /* 0x00113800010e7983 */ /* 0x002ee20000300a00 */
[----:B------:R-:W-:Y:S01]  /*6850*/  IMAD.MOV.U32 R18, RZ, RZ, c[0x0][0x188] ;  /* 0x00006200ff127624 */ /* 0x000fe200078e00ff */
[----:B------:R-:W-:Y:S01]  /*6860*/  IADD3 R28, P6, R13, R2, RZ ;  /* 0x000000020d1c7210 */ /* 0x000fe20007fde0ff */
[----:B------:R-:W-:-:S02]  /*6870*/  IMAD.MOV.U32 R19, RZ, RZ, c[0x0][0x188] ;  /* 0x00006200ff137624 */ /* 0x000fc400078e00ff */
[----:B------:R-:W-:Y:S02]  /*6880*/  IMAD R20, R18, 0xd, RZ ;  /* 0x0000000d12147824 */ /* 0x000fe400078e02ff */
[----:B------:R-:W-:Y:S01]  /*6890*/  IMAD.MOV.U32 R5, RZ, RZ, R29 ;  /* 0x000000ffff057224 */ /* 0x000fe200078e001d */
[----:B------:R1:W-:Y:S01]  /*68a0*/  STL [R1+0x328], R28 ;  /* 0x0003281c01007387 */ /* 0x0003e20000100800 */
[----:B------:R-:W-:Y:S01]  /*68b0*/  IMAD.MOV.U32 R4, RZ, RZ, R28 ;  /* 0x000000ffff047224 */ /* 0x000fe200078e001c */
[----:B------:R-:W-:Y:S01]  /*68c0*/  LEA.HI.X.SX32 R5, R20, R3, 0x2, P6 ;  /* 0x0000000314057211 */ /* 0x000fe200030f16ff */
[C---:B------:R-:W-:Y:S02]  /*68d0*/  IMAD R24, R19.reuse, 0xf, RZ ;  /* 0x0000000f13187824 */ /* 0x040fe400078e02ff */
[----:B------:R-:W-:Y:S02]  /*68e0*/  IMAD R18, R18, 0xe, RZ ;  /* 0x0000000e12127824 */ /* 0x000fe400078e02ff */
[----:B------:R-:W-:Y:S01]  /*68f0*/  IMAD.MOV.U32 R20, RZ, RZ, c[0x0][0x188] ;  /* 0x00006200ff147624 */ /* 0x000fe200078e00ff */
[----:B------:R4:W-:Y:S01]  /*6900*/  STL [R1+0x32c], R5 ;  /* 0x00032c0501007387 */ /* 0x0009e20000100800 */
[----:B------:R-:W-:-:S02]  /*6910*/  IMAD R22, R19, 0x54, RZ ;  /* 0x0000005413167824 */ /* 0x000fc400078e02ff */
[C---:B------:R-:W-:Y:S02]  /*6920*/  IMAD R23, R19.reuse, 0x58, RZ ;  /* 0x0000005813177824 */ /* 0x040fe400078e02ff */
[C---:B------:R-:W-:Y:S02]  /*6930*/  IMAD R25, R19.reuse, 0x5c, RZ ;  /* 0x0000005c13197824 */ /* 0x040fe400078e02ff */
[----:B------:R-:W-:Y:S01]  /*6940*/  IMAD R27, R19, 0x60, RZ ;  /* 0x00000060131b7824 */ /* 0x000fe200078e02ff */
[-C--:B---3--:R-:W-:Y:S02]  /*6950*/  IADD3 R4, P6, R15, R2.reuse, RZ ;  /* 0x000000020f047210 */ /* 0x088fe40007fde0ff */
[----:B-1----:R-:W-:Y:S02]  /*6960*/  IADD3 R28, P5, R14, R2, RZ ;  /* 0x000000020e1c7210 */ /* 0x002fe40007fbe0ff */
[-C--:B----4-:R-:W-:Y:S01]  /*6970*/  LEA.HI.X.SX32 R5, R24, R3.reuse, 0x2, P6 ;  /* 0x0000000318057211 */ /* 0x090fe200030f16ff */
[----:B------:R-:W-:Y:S01]  /*6980*/  IMAD.SHL.U32 R24, R20, 0x10, RZ ;  /* 0x0000001014187824 */ /* 0x000fe200078e00ff */
[----:B------:R-:W-:-:S02]  /*6990*/  LEA.HI.X.SX32 R29, R18, R3, 0x2, P5 ;  /* 0x00000003121d7211 */ /* 0x000fc400028f16ff */
[----:B------:R-:W-:-:S04]  /*69a0*/  LEA R18, P5, R21, R2, 0x6 ;  /* 0x0000000215127211 */ /* 0x000fc800078a30ff */
[----:B------:R-:W-:Y:S01]  /*69b0*/  LEA.HI.X.SX32 R19, R24, R3, 0x2, P5 ;  /* 0x0000000318137211 */ /* 0x000fe200028f16ff */
[----:B------:R-:W-:Y:S04]  /*69c0*/  STL.64 [R1+0x320], R28 ;  /* 0x0003201c01007387 */ /* 0x000fe80000100a00 */
[----:B------:R-:W-:Y:S04]  /*69d0*/  STL.64 [R1+0x318], R4 ;  /* 0x0003180401007387 */ /* 0x000fe80000100a00 */
[----:B------:R1:W-:Y:S04]  /*69e0*/  STL.64 [R1+0x310], R18 ;  /* 0x0003101201007387 */ /* 0x0003e80000100a00 */
[----:B-1----:R-:W3:Y:S01]  /*69f0*/  LDL.LU.64 R18, [R1+0x1130] ;  /* 0x0011300001127983 */ /* 0x002ee20000300a00 */
[----:B------:R-:W-:Y:S01]  /*6a00*/  IMAD.MOV.U32 R4, RZ, RZ, c[0x0][0x188] ;  /* 0x00006200ff047624 */ /* 0x000fe200078e00ff */
[----:B--2---:R-:W-:-:S03]  /*6a10*/  IADD3 R28, P6, R16, R2, RZ ;  /* 0x00000002101c7210 */ /* 0x004fc60007fde0ff */
[----:B------:R-:W-:Y:S01]  /*6a20*/  IMAD R26, R4, 0x11, RZ ;  /* 0x00000011041a7824 */ /* 0x000fe200078e02ff */
[----:B------:R-:W-:Y:S01]  /*6a30*/  IADD3 R4, P5, R17, R2, RZ ;  /* 0x0000000211047210 */ /* 0x000fe20007fbe0ff */
[----:B------:R-:W-:-:S03]  /*6a40*/  IMAD R24, R20, 0x12, RZ ;  /* 0x0000001214187824 */ /* 0x000fc600078e02ff */
[-C--:B------:R-:W-:Y:S01]  /*6a50*/  LEA.HI.X.SX32 R29, R26, R3.reuse, 0x2, P6 ;  /* 0x000000031a1d7211 */ /* 0x080fe200030f16ff */
[----:B------:R-:W-:Y:S01]  /*6a60*/  IMAD R20, R20, 0x13, RZ ;  /* 0x0000001314147824 */ /* 0x000fe200078e02ff */
[----:B------:R-:W-:-:S03]  /*6a70*/  LEA.HI.X.SX32 R5, R24, R3, 0x2, P5 ;  /* 0x0000000318057211 */ /* 0x000fc600028f16ff */
[----:B------:R3:W-:Y:S01]  /*6a80*/  STL.64 [R1+0x308], R28 ;  /* 0x0003081c01007387 */ /* 0x0007e20000100a00 */
[----:B------:R-:W-:-:S03]  /*6a90*/  IMAD.MOV.U32 R24, RZ, RZ, c[0x0][0x188] ;  /* 0x00006200ff187624 */ /* 0x000fc600078e00ff */
[----:B------:R1:W-:Y:S01]  /*6aa0*/  STL.64 [R1+0x300], R4 ;  /* 0x0003000401007387 */ /* 0x0003e20000100a00 */
[----:B------:R-:W-:Y:S01]  /*6ab0*/  IMAD.MOV.U32 R26, RZ, RZ, c[0x0][0x188] ;  /* 0x00006200ff1a7624 */ /* 0x000fe200078e00ff */
[-C--:B---3--:R-:W-:Y:S02]  /*6ac0*/  IADD3 R28, P6, R18, R2.reuse, RZ ;  /* 0x00000002121c7210 */ /* 0x088fe40007fde0ff */
[----:B-1----:R-:W-:Y:S02]  /*6ad0*/  IADD3 R4, P5, R19, R2, RZ ;  /* 0x0000000213047210 */ /* 0x002fe40007fbe0ff */
[-C--:B------:R-:W-:Y:S01]  /*6ae0*/  LEA.HI.X.SX32 R29, R20, R3.reuse, 0x2, P6 ;  /* 0x00000003141d7211 */ /* 0x080fe200030f16ff */
[----:B------:R-:W-:Y:S01]  /*6af0*/  IMAD R20, R24, 0x15, RZ ;  /* 0x0000001518147824 */ /* 0x000fe200078e02ff */
[----:B------:R-:W-:-:S03]  /*6b00*/  LEA.HI.X.SX32 R5, R6, R3, 0x2, P5 ;  /* 0x0000000306057211 */ /* 0x000fc600028f16ff */
[----:B------:R1:W-:Y:S01]  /*6b10*/  STL.64 [R1+0x2f8], R28 ;  /* 0x0002f81c01007387 */ /* 0x0003e20000100a00 */
[----:B------:R-:W-:-:S03]  /*6b20*/  IMAD R24, R24, 0x16, RZ ;  /* 0x0000001618187824 */ /* 0x000fc600078e02ff */
[----:B------:R2:W-:Y:S01]  /*6b30*/  STL.64 [R1+0x2f0], R4 ;  /* 0x0002f00401007387 */ /* 0x0005e20000100a00 */
[-C--:B-1----:R-:W-:Y:S02]  /*6b40*/  IADD3 R28, P6, R22, R2.reuse, RZ ;  /* 0x00000002161c7210 */ /* 0x082fe40007fde0ff */
[-C--:B--2---:R-:W-:Y:S02]  /*6b50*/  IADD3 R4, P5, R23, R2.reuse, RZ ;  /* 0x0000000217047210 */ /* 0x084fe40007fbe0ff */
[-C--:B------:R-:W-:Y:S01]  /*6b60*/  LEA.HI.X.SX32 R29, R20, R3.reuse, 0x2, P6 ;  /* 0x00000003141d7211 */ /* 0x080fe200030f16ff */
[----:B------:R-:W-:Y:S01]  /*6b70*/  IMAD.MOV.U32 R20, RZ, RZ, c[0x0][0x188] ;  /* 0x00006200ff147624 */ /* 0x000fe200078e00ff */
[----:B------:R1:W-:Y:S01]  /*6b80*/  STL.64 [R1+0x1128], R22 ;  /* 0x0011281601007387 */ /* 0x0003e20000100a00 */
[----:B------:R-:W-:Y:S02]  /*6b90*/  LEA.HI.X.SX32 R5, R24, R3, 0x2, P5 ;  /* 0x0000000318057211 */ /* 0x000fe400028f16ff */
[----:B------:R-:W-:Y:S01]  /*6ba0*/  IMAD R24, R20, 0x17, RZ ;  /* 0x0000001714187824 */ /* 0x000fe200078e02ff */
[----:B------:R2:W-:Y:S01]  /*6bb0*/  STL.64 [R1+0x2e8], R28 ;  /* 0x0002e81c01007387 */ /* 0x0005e20000100a00 */
[----:B-1----:R-:W-:-:S02]  /*6bc0*/  IADD3 R22, P5, R27, R2, RZ ;  /* 0x000000021b167210 */ /* 0x002fc40007fbe0ff */
[----:B--2---:R-:W-:Y:S02]  /*6bd0*/  IADD3 R28, P6, R25, R2, RZ ;  /* 0x00000002191c7210 */ /* 0x004fe40007fde0ff */
[-C--:B------:R-:W-:Y:S02]  /*6be0*/  LEA.HI.X.SX32 R23, R7, R3.reuse, 0x2, P5 ;  /* 0x0000000307177211 */ /* 0x080fe400028f16ff */
[----:B------:R-:W-:Y:S01]  /*6bf0*/  LEA.HI.X.SX32 R29, R24, R3, 0x2, P6 ;  /* 0x00000003181d7211 */ /* 0x000fe200030f16ff */
[C---:B------:R-:W-:Y:S01]  /*6c00*/  IMAD R24, R20.reuse, 0x68, RZ ;  /* 0x0000006814187824 */ /* 0x040fe200078e02ff */
[----:B------:R1:W-:Y:S04]  /*6c10*/  STL.64 [R1+0x2e0], R4 ;  /* 0x0002e00401007387 */ /* 0x0003e80000100a00 */
[----:B------:R2:W-:Y:S04]  /*6c20*/  STL.64 [R1+0x2d8], R28 ;  /* 0x0002d81c01007387 */ /* 0x0005e80000100a00 */
[----:B------:R3:W-:Y:S01]  /*6c30*/  STL.64 [R1+0x2d0], R22 ;  /* 0x0002d01601007387 */ /* 0x0007e20000100a00 */
[----:B-1----:R-:W-:-:S05]  /*6c40*/  IMAD R4, R20, 0x64, RZ ;  /* 0x0000006414047824 */ /* 0x002fca00078e02ff */
[-C--:B--2---:R-:W-:Y:S02]  /*6c50*/  IADD3 R28, P6, R4, R2.reuse, RZ ;  /* 0x00000002041c7210 */ /* 0x084fe40007fde0ff */
[----:B---3--:R-:W-:Y:S01]  /*6c60*/  IADD3 R22, P5, R24, R2, RZ ;  /* 0x0000000218167210 */ /* 0x008fe20007fbe0ff */
[----:B------:R-:W-:Y:S02]  /*6c70*/  IMAD R24, R20, 0x19, RZ ;  /* 0x0000001914187824 */ /* 0x000fe400078e02ff */
[----:B------:R-:W-:-:S03]  /*6c80*/  IMAD.MOV.U32 R4, RZ, RZ, c[0x0][0x188] ;  /* 0x00006200ff047624 */ /* 0x000fc600078e00ff */
[----:B------:R-:W-:Y:S01]  /*6c90*/  LEA.HI.X.SX32 R29, R24, R3, 0x2, P6 ;  /* 0x00000003181d7211 */ /* 0x000fe200030f16ff */
[----:B------:R-:W-:-:S04]  /*6ca0*/  IMAD R20, R4, 0x6c, RZ ;  /* 0x0000006c04147824 */ /* 0x000fc800078e02ff */
[----:B------:R1:W-:Y:S01]  /*6cb0*/  STL.64 [R1+0x2c8], R28 ;  /* 0x0002c81c01007387 */ /* 0x0003e20000100a00 */
[C---:B------:R-:W-:Y:S02]  /*6cc0*/  IMAD R24, R26.reuse, 0x70, RZ ;  /* 0x000000701a187824 */ /* 0x040fe400078e02ff */
[----:B------:R-:W-:Y:S02]  /*6cd0*/  IMAD R26, R26, 0x1b, RZ ;  /* 0x0000001b1a1a7824 */ /* 0x000fe400078e02ff */
[----:B-1----:R-:W-:Y:S01]  /*6ce0*/  IMAD R28, R4, 0x1a, RZ ;  /* 0x0000001a041c7824 */ /* 0x002fe200078e02ff */
[----:B------:R-:W-:Y:S01]  /*6cf0*/  IADD3 R4, P6, R20, R2, RZ ;  /* 0x0000000214047210 */ /* 0x000fe20007fde0ff */
[----:B------:R-:W-:-:S03]  /*6d00*/  IMAD.MOV.U32 R20, RZ, RZ, c[0x0][0x188] ;  /* 0x00006200ff147624 */ /* 0x000fc600078e00ff */
[-C--:B------:R-:W-:Y:S02]  /*6d10*/  LEA.HI.X.SX32 R23, R28, R3.reuse, 0x2, P5 ;  /* 0x000000031c177211 */ /* 0x080fe400028f16ff */
[----:B------:R-:W-:-:S03]  /*6d20*/  LEA.HI.X.SX32 R5, R26, R3, 0x2, P6 ;  /* 0x000000031a057211 */ /* 0x000fc600030f16ff */
[----:B------:R1:W-:Y:S04]  /*6d30*/  STL.64 [R1+0x2c0], R22 ;  /* 0x0002c01601007387 */ /* 0x0003e80000100a00 */
[----:B------:R2:W-:Y:S01]  /*6d40*/  STL.64 [R1+0x2b8], R4 ;  /* 0x0002b80401007387 */ /* 0x0005e20000100a00 */
[----:B------:R-:W-:Y:S01]  /*6d50*/  IMAD R26, R20, 0x1d, RZ ;  /* 0x0000001d141a7824 */ /* 0x000fe200078e02ff */
[----:B-1----:R-:W-:Y:S01]  /*6d60*/  IADD3 R22, P5, R24, R2, RZ ;  /* 0x0000000218167210 */ /* 0x002fe20007fbe0ff */
[C---:B------:R-:W-:Y:S02]  /*6d70*/  IMAD R24, R20.reuse, 0x74, RZ ;  /* 0x0000007414187824 */ /* 0x040fe400078e02ff */
[----:B--2---:R-:W-:-:S03]  /*6d80*/  IMAD R4, R20, 0x78, RZ ;  /* 0x0000007814047824 */ /* 0x004fc600078e02ff */
[-C--:B------:R-:W-:Y:S01]  /*6d90*/  IADD3 R6, P6, R24, R2.reuse, RZ ;  /* 0x0000000218067210 */ /* 0x080fe20007fde0ff */
[----:B------:R-:W-:Y:S01]  /*6da0*/  IMAD R24, R20, 0x7c, RZ ;  /* 0x0000007c14187824 */ /* 0x000fe200078e02ff */
[-C--:B------:R-:W-:Y:S01]  /*6db0*/  LEA.HI.X.SX32 R23, R8, R3.reuse, 0x2, P5 ;  /* 0x0000000308177211 */ /* 0x080fe200028f16ff */
[----:B------:R-:W-:Y:S01]  /*6dc0*/  IMAD R20, R20, 0x1e, RZ ;  /* 0x0000001e14147824 */ /* 0x000fe200078e02ff */
[----:B------:R-:W-:Y:S02]  /*6dd0*/  IADD3 R4, P5, R4, R2, RZ ;  /* 0x0000000204047210 */ /* 0x000fe40007fbe0ff */
[-C--:B------:R-:W-:Y:S01]  /*6de0*/  LEA.HI.X.SX32 R7, R26, R3.reuse, 0x2, P6 ;  /* 0x000000031a077211 */ /* 0x080fe200030f16ff */
[----:B------:R1:W-:Y:S01]  /*6df0*/  STL.64 [R1+0x2b0], R22 ;  /* 0x0002b01601007387 */ /* 0x0003e20000100a00 */
[----:B------:R-:W-:-:S03]  /*6e00*/  LEA.HI.X.SX32 R5, R20, R3, 0x2, P5 ;  /* 0x0000000314057211 */ /* 0x000fc600028f16ff */
[----:B------:R2:W-:Y:S04]  /*6e10*/  STL.64 [R1+0x2a8], R6 ;  /* 0x0002a80601007387 */ /* 0x0005e80000100a00 */
[----:B------:R3:W-:Y:S01]  /*6e20*/  STL.64 [R1+0x2a0], R4 ;  /* 0x0002a00401007387 */ /* 0x0007e20000100a00 */
[----:B-1----:R-:W-:Y:S01]  /*6e30*/  IADD3 R22, P6, R24, R2, RZ ;  /* 0x0000000218167210 */ /* 0x002fe20007fde0ff */
[----:B------:R-:W-:-:S04]  /*6e40*/  IMAD.MOV.U32 R24, RZ, RZ, c[0x0][0x188] ;  /* 0x00006200ff187624 */ /* 0x000fc800078e00ff */
[C---:B------:R-:W-:Y:S01]  /*6e50*/  IMAD R26, R24.reuse, 0x1f, RZ ;  /* 0x0000001f181a7824 */ /* 0x040fe200078e02ff */
[-C--:B--2---:R-:W-:Y:S01]  /*6e60*/  LEA R6, P5, R21, R2.reuse, 0x7 ;  /* 0x0000000215067211 */ /* 0x084fe200078a38ff */
[C---:B---3--:R-:W-:Y:S02]  /*6e70*/  IMAD R4, R24.reuse, 0x84, RZ ;  /* 0x0000008418047824 */ /* 0x048fe400078e02ff */
[----:B------:R-:W-:Y:S02]  /*6e80*/  IMAD.SHL.U32 R24, R24, 0x20, RZ ;  /* 0x0000002018187824 */ /* 0x000fe400078e00ff */
[----:B------:R-:W-:Y:S01]  /*6e90*/  IMAD.MOV.U32 R20, RZ, RZ, c[0x0][0x188] ;  /* 0x00006200ff147624 */ /* 0x000fe200078e00ff */
[-C--:B------:R-:W-:Y:S02]  /*6ea0*/  LEA.HI.X.SX32 R23, R26, R3.reuse, 0x2, P6 ;  /* 0x000000031a177211 */ /* 0x080fe400030f16ff */
[-C--:B------:R-:W-:Y:S01]  /*6eb0*/  LEA.HI.X.SX32 R7, R24, R3.reuse, 0x2, P5 ;  /* 0x0000000318077211 */ /* 0x080fe200028f16ff */
[----:B------:R-:W-:Y:S01]  /*6ec0*/  IMAD R24, R20, 0x21, RZ ;  /* 0x0000002114187824 */ /* 0x000fe200078e02ff */
[-C--:B------:R-:W-:Y:S01]  /*6ed0*/  IADD3 R4, P6, R4, R2.reuse, RZ ;  /* 0x0000000204047210 */ /* 0x080fe20007fde0ff */
[----:B------:R-:W-:Y:S01]  /*6ee0*/  IMAD R26, R20, 0x88, RZ ;  /* 0x00000088141a7824 */ /* 0x000fe200078e02ff */
[----:B------:R-:W-:Y:S02]  /*6ef0*/  STL.64 [R1+0x298], R22 ;  /* 0x0002981601007387 */ /* 0x000fe40000100a00 */
[----:B------:R-:W-:Y:S01]  /*6f00*/  LEA.HI.X.SX32 R5, R24, R3, 0x2, P6 ;  /* 0x0000000318057211 */ /* 0x000fe200030f16ff */
[----:B------:R-:W-:Y:S01]  /*6f10*/  IMAD R24, R20, 0x22, RZ ;  /* 0x0000002214187824 */ /* 0x000fe200078e02ff */
[----:B------:R1:W-:Y:S04]  /*6f20*/  STL.64 [R1+0x290], R6 ;  /* 0x0002900601007387 */ /* 0x0003e80000100a00 */
[----:B------:R2:W-:Y:S01]  /*6f30*/  STL.64 [R1+0x288], R4 ;  /* 0x0002880401007387 */ /* 0x0005e20000100a00 */
[----:B-1----:R-:W-:Y:S01]  /*6f40*/  IADD3 R6, P5, R26, R2, RZ ;  /* 0x000000021a067210 */ /* 0x002fe20007fbe0ff */
[----:B------:R-:W-:-:S03]  /*6f50*/  IMAD R26, R20, 0x8c, RZ ;  /* 0x0000008c141a7824 */ /* 0x000fc600078e02ff */
[-C--:B------:R-:W-:Y:S01]  /*6f60*/  LEA.HI.X.SX32 R7, R24, R3.reuse, 0x2, P5 ;  /* 0x0000000318077211 */ /* 0x080fe200028f16ff */
[----:B--2---:R-:W-:Y:S01]  /*6f70*/  IMAD R4, R20, 0x90, RZ ;  /* 0x0000009014047824 */ /* 0x004fe200078e02ff */
[-C--:B------:R-:W-:Y:S01]  /*6f80*/  IADD3 R22, P6, R26, R2.reuse, RZ ;  /* 0x000000021a167210 */ /* 0x080fe20007fde0ff */
[C---:B------:R-:W-:Y:S02]  /*6f90*/  IMAD R24, R20.reuse, 0x23, RZ ;  /* 0x0000002314187824 */ /* 0x040fe400078e02ff */
[----:B------:R1:W-:Y:S01]  /*6fa0*/  STL.64 [R1+0x280], R6 ;  /* 0x0002800601007387 */ /* 0x0003e20000100a00 */
[----:B------:R-:W-:Y:S02]  /*6fb0*/  IMAD R26, R20, 0x98, RZ ;  /* 0x00000098141a7824 */ /* 0x000fe400078e02ff */
[----:B------:R-:W-:Y:S01]  /*6fc0*/  LEA.HI.X.SX32 R23, R24, R3, 0x2, P6 ;  /* 0x0000000318177211 */ /* 0x000fe200030f16ff */
[----:B------:R-:W-:Y:S01]  /*6fd0*/  IMAD R24, R20, 0x25, RZ ;  /* 0x0000002514187824 */ /* 0x000fe200078e02ff */
[----:B-1----:R-:W-:Y:S01]  /*6fe0*/  IADD3 R6, P5, R4, R2, RZ ;  /* 0x0000000204067210 */ /* 0x002fe20007fbe0ff */
[----:B------:R-:W-:-:S03]  /*6ff0*/  IMAD R4, R20, 0x94, RZ ;  /* 0x0000009414047824 */ /* 0x000fc600078e02ff */
[-C--:B------:R-:W-:Y:S02]  /*7000*/  LEA.HI.X.SX32 R7, R9, R3.reuse, 0x2, P5 ;  /* 0x0000000309077211 */ /* 0x080fe400028f16ff */
[----:B------:R-:W-:Y:S01]  /*7010*/  IADD3 R4, P6, R4, R2, RZ ;  /* 0x0000000204047210 */ /* 0x000fe20007fde0ff */
[----:B------:R-:W-:Y:S03]  /*7020*/  STL.64 [R1+0x278], R22 ;  /* 0x0002781601007387 */ /* 0x000fe60000100a00 */
[----:B------:R-:W-:Y:S01]  /*7030*/  LEA.HI.X.SX32 R5, R24, R3, 0x2, P6 ;  /* 0x0000000318057211 */ /* 0x000fe200030f16ff */
[----:B------:R1:W-:Y:S01]  /*7040*/  STL.64 [R1+0x270], R6 ;  /* 0x0002700601007387 */ /* 0x0003e20000100a00 */
[----:B------:R-:W-:-:S03]  /*7050*/  IMAD R24, R20, 0x26, RZ ;  /* 0x0000002614187824 */ /* 0x000fc600078e02ff */
        /* <DEDUP_REMOVED lines=9> */
[----:B------:R-:W-:Y:S02]  /*70f0*/  LEA.HI.X.SX32 R9, R26, R3, 0x2, P6 ;  /* 0x000000031a097211 */ /* 0x000fe400030f16ff */
[----:B-1----:R-:W-:Y:S01]  /*7100*/  IADD3 R6, P5, R4, R2, RZ ;  /* 0x0000000204067210 */ /* 0x002fe20007fbe0ff */
[----:B------:R-:W-:-:S02]  /*7110*/  IMAD.MOV.U32 R4, RZ, RZ, c[0x0][0x188] ;  /* 0x00006200ff047624 */ /* 0x000fc400078e00ff */
[----:B------:R1:W-:Y:S01]  /*7120*/  STL.64 [R1+0x258], R8 ;  /* 0x0002580801007387 */ /* 0x0003e20000100a00 */
[----:B------:R-:W-:Y:S01]  /*7130*/  LEA.HI.X.SX32 R7, R10, R3, 0x2, P5 ;  /* 0x000000030a077211 */ /* 0x000fe200028f16ff */
[----:B------:R-:W-:-:S04]  /*7140*/  IMAD R26, R4, 0xa8, RZ ;  /* 0x000000a8041a7824 */ /* 0x000fc800078e02ff */
[----:B------:R2:W-:Y:S01]  /*7150*/  STL.64 [R1+0x250], R6 ;  /* 0x0002500601007387 */ /* 0x0005e20000100a00 */
[-C--:B-1----:R-:W-:Y:S01]  /*7160*/  IADD3 R8, P6, R24, R2.reuse, RZ ;  /* 0x0000000218087210 */ /* 0x082fe20007fde0ff */
[C---:B------:R-:W-:Y:S02]  /*7170*/  IMAD R24, R4.reuse, 0x29, RZ ;  /* 0x0000002904187824 */ /* 0x040fe400078e02ff */
[----:B------:R-:W-:Y:S01]  /*7180*/  IMAD R28, R4, 0xac, RZ ;  /* 0x000000ac041c7824 */ /* 0x000fe200078e02ff */
[----:B--2---:R-:W-:Y:S01]  /*7190*/  IADD3 R6, P5, R26, R2, RZ ;  /* 0x000000021a067210 */ /* 0x004fe20007fbe0ff */
[----:B------:R-:W-:Y:S01]  /*71a0*/  IMAD R26, R4, 0x2a, RZ ;  /* 0x0000002a041a7824 */ /* 0x000fe200078e02ff */
[----:B------:R-:W-:Y:S01]  /*71b0*/  LEA.HI.X.SX32 R9, R24, R3, 0x2, P6 ;  /* 0x0000000318097211 */ /* 0x000fe200030f16ff */
[----:B------:R-:W-:-:S03]  /*71c0*/  IMAD R24, R4, 0xb0, RZ ;  /* 0x000000b004187824 */ /* 0x000fc600078e02ff */
[----:B------:R-:W-:Y:S01]  /*71d0*/  LEA.HI.X.SX32 R7, R26, R3, 0x2, P5 ;  /* 0x000000031a077211 */ /* 0x000fe200028f16ff */
[----:B------:R1:W-:Y:S01]  /*71e0*/  STL.64 [R1+0x248], R8 ;  /* 0x0002480801007387 */ /* 0x0003e20000100a00 */
[----:B------:R-:W-:-:S03]  /*71f0*/  IMAD R26, R4, 0x2b, RZ ;  /* 0x0000002b041a7824 */ /* 0x000fc600078e02ff */
[----:B------:R2:W-:Y:S01]  /*7200*/  STL.64 [R1+0x240], R6 ;  /* 0x0002400601007387 */ /* 0x0005e20000100a00 */
[-C--:B-1----:R-:W-:Y:S02]  /*7210*/  IADD3 R8, P6, R28, R2.reuse, RZ ;  /* 0x000000021c087210 */ /* 0x082fe40007fde0ff */
[----:B--2---:R-:W-:Y:S01]  /*7220*/  IADD3 R6, P5, R24, R2, RZ ;  /* 0x0000000218067210 */ /* 0x004fe20007fbe0ff */
[----:B------:R-:W-:Y:S01]  /*7230*/  IMAD R24, R4, 0xb4, RZ ;  /* 0x000000b404187824 */ /* 0x000fe200078e02ff */
[-C--:B------:R-:W-:Y:S01]  /*7240*/  LEA.HI.X.SX32 R9, R26, R3.reuse, 0x2, P6 ;  /* 0x000000031a097211 */ /* 0x080fe200030f16ff */
[----:B------:R-:W-:Y:S01]  /*7250*/  IMAD R26, R4, 0xb8, RZ ;  /* 0x000000b8041a7824 */ /* 0x000fe200078e02ff */
[----:B------:R-:W-:-:S03]  /*7260*/  LEA.HI.X.SX32 R7, R11, R3, 0x2, P5 ;  /* 0x000000030b077211 */ /* 0x000fc600028f16ff */
[----:B------:R1:W-:Y:S04]  /*7270*/  STL.64 [R1+0x238], R8 ;  /* 0x0002380801007387 */ /* 0x0003e80000100a00 */
[----:B------:R2:W-:Y:S01]  /*7280*/  STL.64 [R1+0x230], R6 ;  /* 0x0002300601007387 */ /* 0x0005e20000100a00 */
[----:B------:R-:W-:Y:S01]  /*7290*/  IMAD R28, R4, 0xbc, RZ ;  /* 0x000000bc041c7824 */ /* 0x000fe200078e02ff */
[-C--:B-1----:R-:W-:Y:S01]  /*72a0*/  IADD3 R8, P6, R24, R2.reuse, RZ ;  /* 0x0000000218087210 */ /* 0x082fe20007fde0ff */
[----:B------:R-:W-:Y:S01]  /*72b0*/  IMAD R24, R4, 0x2d, RZ ;  /* 0x0000002d04187824 */ /* 0x000fe200078e02ff */
[----:B--2---:R-:W-:Y:S01]  /*72c0*/  IADD3 R6, P5, R26, R2, RZ ;  /* 0x000000021a067210 */ /* 0x004fe20007fbe0ff */
[----:B------:R-:W-:-:S03]  /*72d0*/  IMAD R26, R4, 0x2e, RZ ;  /* 0x0000002e041a7824 */ /* 0x000fc600078e02ff */
[-C--:B------:R-:W-:Y:S01]  /*72e0*/  LEA.HI.X.SX32 R9, R24, R3.reuse, 0x2, P6 ;  /* 0x0000000318097211 */ /* 0x080fe200030f16ff */
[----:B------:R-:W-:Y:S01]  /*72f0*/  IMAD R24, R4, 0xc0, RZ ;  /* 0x000000c004187824 */ /* 0x000fe200078e02ff */
[----:B------:R-:W-:-:S03]  /*7300*/  LEA.HI.X.SX32 R7, R26, R3, 0x2, P5 ;  /* 0x000000031a077211 */ /* 0x000fc600028f16ff */
        /* <DEDUP_REMOVED lines=23> */
[-C--:B--2---:R-:W-:Y:S01]  /*7480*/  IADD3 R6, P5, R24, R2.reuse, RZ ;  /* 0x0000000218067210 */ /* 0x084fe20007fbe0ff */
[----:B------:R-:W-:Y:S01]  /*7490*/  IMAD R24, R4, 0xd4, RZ ;  /* 0x000000d404187824 */ /* 0x000fe200078e02ff */
[-C--:B------:R-:W-:Y:S01]  /*74a0*/  LEA.HI.X.SX32 R9, R26, R3.reuse, 0x2, P6 ;  /* 0x000000031a097211 */ /* 0x080fe200030f16ff */
[C---:B------:R-:W-:Y:S01]  /*74b0*/  IMAD R28, R4.reuse, 0x35, RZ ;  /* 0x00000035041c7824 */ /* 0x040fe200078e02ff */
[----:B------:R-:W-:Y:S01]  /*74c0*/  LEA.HI.X.SX32 R7, R13, R3, 0x2, P5 ;  /* 0x000000030d077211 */ /* 0x000fe200028f16ff */
[----:B------:R-:W-:Y:S02]  /*74d0*/  IMAD R26, R4, 0xd8, RZ ;  /* 0x000000d8041a7824 */ /* 0x000fe400078e02ff */
[----:B------:R1:W-:Y:S04]  /*74e0*/  STL.64 [R1+0x1f8], R8 ;  /* 0x0001f80801007387 */ /* 0x0003e80000100a00 */
[----:B------:R2:W-:Y:S01]  /*74f0*/  STL.64 [R1+0x1f0], R6 ;  /* 0x0001f00601007387 */ /* 0x0005e20000100a00 */
[----:B-1----:R-:W-:Y:S01]  /*7500*/  IADD3 R8, P6, R24, R2, RZ ;  /* 0x0000000218087210 */ /* 0x002fe20007fde0ff */
[----:B------:R-:W-:-:S03]  /*7510*/  IMAD.MOV.U32 R24, RZ, RZ, c[0x0][0x188] ;  /* 0x00006200ff187624 */ /* 0x000fc600078e00ff */
[-C--:B------:R-:W-:Y:S01]  /*7520*/  LEA.HI.X.SX32 R9, R28, R3.reuse, 0x2, P6 ;  /* 0x000000031c097211 */ /* 0x080fe200030f16ff */
[----:B------:R-:W-:Y:S01]  /*7530*/  IMAD R4, R24, 0xdc, RZ ;  /* 0x000000dc18047824 */ /* 0x000fe200078e02ff */
[----:B--2---:R-:W-:Y:S01]  /*7540*/  IADD3 R6, P5, R26, R2, RZ ;  /* 0x000000021a067210 */ /* 0x004fe20007fbe0ff */
[----:B------:R-:W-:Y:S02]  /*7550*/  IMAD R28, R24, 0x36, RZ ;  /* 0x00000036181c7824 */ /* 0x000fe400078e02ff */
[----:B------:R-:W-:Y:S01]  /*7560*/  IMAD.MOV.U32 R26, RZ, RZ, c[0x0][0x188] ;  /* 0x00006200ff1a7624 */ /* 0x000fe200078e00ff */
[----:B------:R1:W-:Y:S02]  /*7570*/  STL.64 [R1+0x1e8], R8 ;  /* 0x0001e80801007387 */ /* 0x0003e40000100a00 */
[----:B------:R-:W-:-:S05]  /*7580*/  LEA.HI.X.SX32 R7, R28, R3, 0x2, P5 ;  /* 0x000000031c077211 */ /* 0x000fca00028f16ff */
[----:B------:R2:W-:Y:S01]  /*7590*/  STL.64 [R1+0x1e0], R6 ;  /* 0x0001e00601007387 */ /* 0x0005e20000100a00 */
[----:B-1----:R-:W-:Y:S01]  /*75a0*/  IADD3 R8, P6, R4, R2, RZ ;  /* 0x0000000204087210 */ /* 0x002fe20007fde0ff */
[C---:B------:R-:W-:Y:S02]  /*75b0*/  IMAD R4, R26.reuse, 0xe0, RZ ;  /* 0x000000e01a047824 */ /* 0x040fe400078e02ff */
[----:B------:R-:W-:-:S03]  /*75c0*/  IMAD R26, R26, 0x37, RZ ;  /* 0x000000371a1a7824 */ /* 0x000fc600078e02ff */
[-C--:B--2---:R-:W-:Y:S01]  /*75d0*/  IADD3 R6, P5, R4, R2.reuse, RZ ;  /* 0x0000000204067210 */ /* 0x084fe20007fbe0ff */
[----:B------:R-:W-:Y:S01]  /*75e0*/  IMAD R4, R24, 0xe4, RZ ;  /* 0x000000e418047824 */ /* 0x000fe200078e02ff */
[-C--:B------:R-:W-:Y:S01]  /*75f0*/  LEA.HI.X.SX32 R9, R26, R3.reuse, 0x2, P6 ;  /* 0x000000031a097211 */ /* 0x080fe200030f16ff */
[----:B------:R-:W-:Y:S01]  /*7600*/  IMAD R26, R24, 0xe8, RZ ;  /* 0x000000e8181a7824 */ /* 0x000fe200078e02ff */
[-C--:B------:R-:W-:Y:S01]  /*7610*/  LEA.HI.X.SX32 R7, R14, R3.reuse, 0x2, P5 ;  /* 0x000000030e077211 */ /* 0x080fe200028f16ff */
[----:B------:R-:W-:Y:S01]  /*7620*/  IMAD R28, R24, 0x39, RZ ;  /* 0x00000039181c7824 */ /* 0x000fe200078e02ff */
[----:B------:R-:W-:Y:S01]  /*7630*/  IADD3 R4, P6, R4, R2, RZ ;  /* 0x0000000204047210 */ /* 0x000fe20007fde0ff */
[----:B------:R-:W-:Y:S04]  /*7640*/  STL.64 [R1+0x1d8], R8 ;  /* 0x0001d80801007387 */ /* 0x000fe80000100a00 */
[----:B------:R1:W-:Y:S01]  /*7650*/  STL.64 [R1+0x1d0], R6 ;  /* 0x0001d00601007387 */ /* 0x0003e20000100a00 */
[----:B------:R-:W-:-:S02]  /*7660*/  LEA.HI.X.SX32 R5, R28, R3, 0x2, P6 ;  /* 0x000000031c057211 */ /* 0x000fc400030f16ff */
[----:B-1----:R-:W-:Y:S01]  /*7670*/  IADD3 R6, P5, R26, R2, RZ ;  /* 0x000000021a067210 */ /* 0x002fe20007fbe0ff */
[----:B------:R-:W-:-:S05]  /*7680*/  IMAD R26, R21, 0x1b4, RZ ;  /* 0x000001b4151a7824 */ /* 0x000fca00078e02ff */
[----:B------:R-:W-:Y:S04]  /*7690*/  STL.64 [R1+0x1118], R26 ;  /* 0x0011181a01007387 */ /* 0x000fe80000100a00 */
[----:B------:R1:W-:Y:S01]  /*76a0*/  STL.64 [R1+0x1c8], R4 ;  /* 0x0001c80401007387 */ /* 0x0003e20000100a00 */
[C---:B------:R-:W-:Y:S02]  /*76b0*/  IMAD R28, R24.reuse, 0x3a, RZ ;  /* 0x0000003a181c7824 */ /* 0x040fe400078e02ff */
[----:B-1----:R-:W-:-:S03]  /*76c0*/  IMAD R4, R24, 0xec, RZ ;  /* 0x000000ec18047824 */ /* 0x002fc600078e02ff */
[----:B------:R-:W-:Y:S02]  /*76d0*/  LEA.HI.X.SX32 R7, R28, R3, 0x2, P5 ;  /* 0x000000031c077211 */ /* 0x000fe400028f16ff */
[----:B------:R-:W-:Y:S01]  /*76e0*/  IADD3 R8, P6, R4, R2, RZ ;  /* 0x0000000204087210 */ /* 0x000fe20007fde0ff */
[----:B------:R-:W-:Y:S02]  /*76f0*/  IMAD.MOV.U32 R4, RZ, RZ, c[0x0][0x188] ;  /* 0x00006200ff047624 */ /* 0x000fe400078e00ff */
[----:B------:R-:W-:Y:S02]  /*7700*/  IMAD.MOV.U32 R27, RZ, RZ, c[0x0][0x188] ;  /* 0x00006200ff1b7624 */ /* 0x000fe400078e00ff */
[----:B------:R-:W-:Y:S02]  /*7710*/  IMAD R24, R24, 0xf0, RZ ;  /* 0x000000f018187824 */ /* 0x000fe400078e02ff */
[----:B------:R-:W-:Y:S01]  /*7720*/  IMAD R5, R4, 0x3b, RZ ;  /* 0x0000003b04057824 */ /* 0x000fe200078e02ff */
[----:B------:R1:W-:Y:S01]  /*7730*/  STL.64 [R1+0x1c0], R6 ;  /* 0x0001c00601007387 */ /* 0x0003e20000100a00 */
[----:B------:R-:W-:-:S02]  /*7740*/  IMAD R29, R21, 0x198, RZ ;  /* 0x00000198151d7824 */ /* 0x000fc400078e02ff */
[----:B------:R-:W-:Y:S01]  /*7750*/  IMAD R28, R27, 0x6e, RZ ;  /* 0x0000006e1b1c7824 */ /* 0x000fe200078e02ff */
[----:B------:R-:W-:-:S04]  /*7760*/  LEA.HI.X.SX32 R9, R5, R3, 0x2, P6 ;  /* 0x0000000305097211 */ /* 0x000fc800030f16ff */
[----:B------:R-:W-:Y:S01]  /*7770*/  STL.64 [R1+0x1120], R28 ;  /* 0x0011201c01007387 */ /* 0x000fe20000100a00 */
[----:B-1----:R-:W-:Y:S01]  /*7780*/  IADD3 R6, P5, R24, R2, RZ ;  /* 0x0000000218067210 */ /* 0x002fe20007fbe0ff */
[C---:B------:R-:W-:Y:S02]  /*7790*/  IMAD R24, R4.reuse, 0xf4, RZ ;  /* 0x000000f404187824 */ /* 0x040fe400078e02ff */
[----:B------:R1:W-:Y:S01]  /*77a0*/  STL.64 [R1+0x1b8], R8 ;  /* 0x0001b80801007387 */ /* 0x0003e20000100a00 */
[----:B------:R-:W-:Y:S01]  /*77b0*/  IMAD R4, R4, 0xf8, RZ ;  /* 0x000000f804047824 */ /* 0x000fe200078e02ff */
[----:B------:R-:W-:Y:S01]  /*77c0*/  LEA.HI.X.SX32 R7, R15, R3, 0x2, P5 ;  /* 0x000000030f077211 */ /* 0x000fe200028f16ff */
[----:B------:R-:W-:-:S04]  /*77d0*/  IMAD.MOV.U32 R5, RZ, RZ, c[0x0][0x188] ;  /* 0x00006200ff057624 */ /* 0x000fc800078e00ff */
[----:B------:R2:W-:Y:S01]  /*77e0*/  STL.64 [R1+0x1b0], R6 ;  /* 0x0001b00601007387 */ /* 0x0005e20000100a00 */
[----:B-1----:R-:W-:Y:S01]  /*77f0*/  IADD3 R8, P6, R24, R2, RZ ;  /* 0x0000000218087210 */ /* 0x002fe20007fde0ff */
[----:B------:R-:W-:-:S05]  /*7800*/  IMAD R24, R0, 0x3d, RZ ;  /* 0x0000003d00187824 */ /* 0x000fca00078e02ff */
[----:B------:R-:W-:Y:S02]  /*7810*/  LEA.HI.X.SX32 R9, R24, R3, 0x2, P6 ;  /* 0x0000000318097211 */ /* 0x000fe400030f16ff */
[----:B--2---:R-:W-:Y:S01]  /*7820*/  IADD3 R6, P5, R4, R2, RZ ;  /* 0x0000000204067210 */ /* 0x004fe20007fbe0ff */
[C---:B------:R-:W-:Y:S02]  /*7830*/  IMAD R4, R0.reuse, 0xfc, RZ ;  /* 0x000000fc00047824 */ /* 0x040fe400078e02ff */
[----:B------:R-:W-:Y:S01]  /*7840*/  IMAD R0, R0, 0x3e, RZ ;  /* 0x0000003e00007824 */ /* 0x000fe200078e02ff */
[----:B------:R1:W-:Y:S01]  /*7850*/  STL.64 [R1+0x1a8], R8 ;  /* 0x0001a80801007387 */ /* 0x0003e20000100a00 */
[----:B------:R-:W-:-:S03]  /*7860*/  IMAD R23, R5, 0x3f, RZ ;  /* 0x0000003f05177824 */ /* 0x000fc600078e02ff */
[-C--:B------:R-:W-:Y:S01]  /*7870*/  LEA.HI.X.SX32 R7, R0, R3.reuse, 0x2, P5 ;  /* 0x0000000300077211 */ /* 0x080fe200028f16ff */
[C---:B------:R-:W-:Y:S02]  /*7880*/  IMAD R0, R5.reuse, 0x104, RZ ;  /* 0x0000010405007824 */ /* 0x040fe400078e02ff */
[----:B------:R-:W-:Y:S01]  /*7890*/  IMAD.SHL.U32 R5, R5, 0x40, RZ ;  /* 0x0000004005057824 */ /* 0x000fe200078e00ff */
[----:B-1----:R-:W-:Y:S01]  /*78a0*/  IADD3 R8, P6, R4, R2, RZ ;  /* 0x0000000204087210 */ /* 0x002fe20007fde0ff */
[----:B------:R1:W-:Y:S03]  /*78b0*/  STL.64 [R1+0x1a0], R6 ;  /* 0x0001a00601007387 */ /* 0x0003e60000100a00 */
[----:B------:R-:W-:Y:S01]  /*78c0*/  LEA.HI.X.SX32 R9, R23, R3, 0x2, P6 ;  /* 0x0000000317097211 */ /* 0x000fe200030f16ff */
[----:B------:R-:W-:-:S04]  /*78d0*/  IMAD.MOV.U32 R4, RZ, RZ, c[0x0][0x188] ;  /* 0x00006200ff047624 */ /* 0x000fc800078e00ff */
[----:B------:R2:W-:Y:S01]  /*78e0*/  STL.64 [R1+0x198], R8 ;  /* 0x0001980801007387 */ /* 0x0005e20000100a00 */
[----:B-1----:R-:W-:-:S04]  /*78f0*/  LEA R6, P5, R27, R2, 0x8 ;  /* 0x000000021b067211 */ /* 0x002fc800078a40ff */
[-C--:B------:R-:W-:Y:S02]  /*7900*/  LEA.HI.X.SX32 R7, R5, R3.reuse, 0x2, P5 ;  /* 0x0000000305077211 */ /* 0x080fe400028f16ff */
[-C--:B--2---:R-:W-:Y:S01]  /*7910*/  IADD3 R8, P6, R0, R2.reuse, RZ ;  /* 0x0000000200087210 */ /* 0x084fe20007fde0ff */
[C---:B------:R-:W-:Y:S02]  /*7920*/  IMAD R0, R4.reuse, 0x108, RZ ;  /* 0x0000010804007824 */ /* 0x040fe400078e02ff */
[----:B------:R1:W-:Y:S01]  /*7930*/  STL.64 [R1+0x190], R6 ;  /* 0x0001900601007387 */ /* 0x0003e20000100a00 */
[C---:B------:R-:W-:Y:S02]  /*7940*/  IMAD R5, R4.reuse, 0x41, RZ ;  /* 0x0000004104057824 */ /* 0x040fe400078e02ff */
[C---:B------:R-:W-:Y:S02]  /*7950*/  IMAD R23, R4.reuse, 0x42, RZ ;  /* 0x0000004204177824 */ /* 0x040fe400078e02ff */
[C---:B------:R-:W-:Y:S01]  /*7960*/  IMAD R22, R4.reuse, 0x10c, RZ ;  /* 0x0000010c04167824 */ /* 0x040fe200078e02ff */
[----:B------:R-:W-:Y:S01]  /*7970*/  LEA.HI.X.SX32 R9, R5, R3, 0x2, P6 ;  /* 0x0000000305097211 */ /* 0x000fe200030f16ff */
[----:B------:R-:W-:Y:S01]  /*7980*/  IMAD R5, R4, 0x110, RZ ;  /* 0x0000011004057824 */ /* 0x000fe200078e02ff */
[----:B-1----:R-:W-:-:S04]  /*7990*/  IADD3 R6, P5, R0, R2, RZ ;  /* 0x0000000200067210 */ /* 0x002fc80007fbe0ff */
[-C--:B------:R-:W-:Y:S01]  /*79a0*/  LEA.HI.X.SX32 R7, R23, R3.reuse, 0x2, P5 ;  /* 0x0000000317077211 */ /* 0x080fe200028f16ff */
[----:B------:R1:W-:Y:S01]  /*79b0*/  STL.64 [R1+0x188], R8 ;  /* 0x0001880801007387 */ /* 0x0003e20000100a00 */
[----:B------:R-:W-:Y:S01]  /*79c0*/  IMAD R23, R4, 0x43, RZ ;  /* 0x0000004304177824 */ /* 0x000fe200078e02ff */
[-C--:B------:R-:W-:Y:S02]  /*79d0*/  IADD3 R10, P6, R22, R2.reuse, RZ ;  /* 0x00000002160a7210 */ /* 0x080fe40007fde0ff */
[----:B------:R2:W-:Y:S02]  /*79e0*/  STL.64 [R1+0x180], R6 ;  /* 0x0001800601007387 */ /* 0x0005e40000100a00 */
[----:B------:R-:W-:Y:S02]  /*79f0*/  LEA.HI.X.SX32 R11, R23, R3, 0x2, P6 ;  /* 0x00000003170b7211 */ /* 0x000fe400030f16ff */
[----:B-1----:R-:W-:Y:S01]  /*7a00*/  IADD3 R8, P5, R5, R2, RZ ;  /* 0x0000000205087210 */ /* 0x002fe20007fbe0ff */
[----:B------:R-:W-:-:S02]  /*7a10*/  IMAD.MOV.U32 R5, RZ, RZ, c[0x0][0x188] ;  /* 0x00006200ff057624 */ /* 0x000fc400078e00ff */
[----:B--2---:R-:W-:Y:S02]  /*7a20*/  IMAD R6, R4, 0x114, RZ ;  /* 0x0000011404067824 */ /* 0x004fe400078e02ff */
[C---:B------:R-:W-:Y:S02]  /*7a30*/  IMAD R23, R5.reuse, 0x45, RZ ;  /* 0x0000004505177824 */ /* 0x040fe400078e02ff */
[----:B------:R-:W-:Y:S01]  /*7a40*/  IMAD R22, R5, 0x118, RZ ;  /* 0x0000011805167824 */ /* 0x000fe200078e02ff */
[-C--:B------:R-:W-:Y:S02]  /*7a50*/  IADD3 R6, P6, R6, R2.reuse, RZ ;  /* 0x0000000206067210 */ /* 0x080fe40007fde0ff */
[-C--:B------:R-:W-:Y:S02]  /*7a60*/  LEA.HI.X.SX32 R9, R16, R3.reuse, 0x2, P5 ;  /* 0x0000000310097211 */ /* 0x080fe400028f16ff */
[----:B------:R-:W-:Y:S01]  /*7a70*/  LEA.HI.X.SX32 R7, R23, R3, 0x2, P6 ;  /* 0x0000000317077211 */ /* 0x000fe200030f16ff */
[C---:B------:R-:W-:Y:S01]  /*7a80*/  IMAD R23, R5.reuse, 0x46, RZ ;  /* 0x0000004605177824 */ /* 0x040fe200078e02ff */
[----:B------:R-:W-:Y:S01]  /*7a90*/  IADD3 R14, P5, R22, R2, RZ ;  /* 0x00000002160e7210 */ /* 0x000fe20007fbe0ff */
[----:B------:R-:W-:Y:S01]  /*7aa0*/  STL.64 [R1+0x178], R10 ;  /* 0x0001780a01007387 */ /* 0x000fe20000100a00 */
[----:B------:R-:W-:-:S02]  /*7ab0*/  IMAD R22, R5, 0x11c, RZ ;  /* 0x0000011c05167824 */ /* 0x000fc400078e02ff */
[----:B------:R-:W-:Y:S01]  /*7ac0*/  LEA.HI.X.SX32 R15, R23, R3, 0x2, P5 ;  /* 0x00000003170f7211 */ /* 0x000fe200028f16ff */
[----:B------:R1:W-:Y:S04]  /*7ad0*/  STL.64 [R1+0x170], R8 ;  /* 0x0001700801007387 */ /* 0x0003e80000100a00 */
[----:B------:R2:W-:Y:S01]  /*7ae0*/  STL.64 [R1+0x168], R6 ;  /* 0x0001680601007387 */ /* 0x0005e20000100a00 */
[----:B------:R-:W-:Y:S02]  /*7af0*/  IMAD.MOV.U32 R16, RZ, RZ, c[0x0][0x188] ;  /* 0x00006200ff107624 */ /* 0x000fe400078e00ff */
[----:B------:R-:W-:Y:S01]  /*7b00*/  IMAD R23, R5, 0x47, RZ ;  /* 0x0000004705177824 */ /* 0x000fe200078e02ff */
[----:B------:R3:W-:Y:S01]  /*7b10*/  STL.64 [R1+0x160], R14 ;  /* 0x0001600e01007387 */ /* 0x0007e20000100a00 */
[----:B------:R-:W-:Y:S01]  /*7b20*/  IMAD R4, R27, 0x1c0, RZ ;  /* 0x000001c01b047824 */ /* 0x000fe200078e02ff */
[----:B-1----:R-:W-:Y:S01]  /*7b30*/  IADD3 R8, P6, R22, R2, RZ ;  /* 0x0000000216087210 */ /* 0x002fe20007fde0ff */
[----:B--2---:R-:W-:-:S03]  /*7b40*/  IMAD R6, R5, 0x120, RZ ;  /* 0x0000012005067824 */ /* 0x004fc600078e02ff */
[----:B------:R-:W-:Y:S01]  /*7b50*/  LEA.HI.X.SX32 R9, R23, R3, 0x2, P6 ;  /* 0x0000000317097211 */ /* 0x000fe200030f16ff */
[----:B------:R-:W-:Y:S01]  /*7b60*/  IMAD R5, R16, 0x1c4, RZ ;  /* 0x000001c410057824 */ /* 0x000fe200078e02ff */
[----:B---3--:R-:W-:Y:S01]  /*7b70*/  IADD3 R14, P5, R6, R2, RZ ;  /* 0x00000002060e7210 */ /* 0x008fe20007fbe0ff */
[----:B------:R-:W-:-:S03]  /*7b80*/  IMAD.MOV.U32 R6, RZ, RZ, c[0x0][0x188] ;  /* 0x00006200ff067624 */ /* 0x000fc600078e00ff */
[----:B------:R-:W-:Y:S01]  /*7b90*/  LEA.HI.X.SX32 R15, R17, R3, 0x2, P5 ;  /* 0x00000003110f7211 */ /* 0x000fe200028f16ff */
[C---:B------:R-:W-:Y:S01]  /*7ba0*/  IMAD R23, R6.reuse, 0x128, RZ ;  /* 0x0000012806177824 */ /* 0x040fe200078e02ff */
[----:B------:R1:W-:Y:S01]  /*7bb0*/  STL.64 [R1+0x1108], R4 ;  /* 0x0011080401007387 */ /* 0x0003e20000100a00 */
[----:B------:R-:W-:-:S03]  /*7bc0*/  IMAD R22, R6, 0x124, RZ ;  /* 0x0000012406167824 */ /* 0x000fc600078e02ff */
[----:B------:R2:W-:Y:S04]  /*7bd0*/  STL.64 [R1+0x158], R8 ;  /* 0x0001580801007387 */ /* 0x0005e80000100a00 */
[----:B------:R3:W-:Y:S01]  /*7be0*/  STL.64 [R1+0x150], R14 ;  /* 0x0001500e01007387 */ /* 0x0007e20000100a00 */
[----:B-1----:R-:W-:Y:S01]  /*7bf0*/  IMAD.MOV.U32 R4, RZ, RZ, c[0x0][0x188] ;  /* 0x00006200ff047624 */ /* 0x002fe200078e00ff */
[-C--:B--2---:R-:W-:Y:S02]  /*7c00*/  IADD3 R8, P6, R22, R2.reuse, RZ ;  /* 0x0000000216087210 */ /* 0x084fe40007fde0ff */
[----:B---3--:R-:W-:Y:S01]  /*7c10*/  IADD3 R14, P5, R23, R2, RZ ;  /* 0x00000002170e7210 */ /* 0x008fe20007fbe0ff */
[----:B------:R-:W-:Y:S02]  /*7c20*/  IMAD R23, R6, 0x49, RZ ;  /* 0x0000004906177824 */ /* 0x000fe400078e02ff */
[----:B------:R-:W-:-:S02]  /*7c30*/  IMAD R13, R27, 0x1b8, RZ ;  /* 0x000001b81b0d7824 */ /* 0x000fc400078e02ff */
[----:B------:R-:W-:Y:S01]  /*7c40*/  IMAD R12, R4, 0x72, RZ ;  /* 0x00000072040c7824 */ /* 0x000fe200078e02ff */
[-C--:B------:R-:W-:Y:S01]  /*7c50*/  LEA.HI.X.SX32 R9, R23, R3.reuse, 0x2, P6 ;  /* 0x0000000317097211 */ /* 0x080fe200030f16ff */
[C---:B------:R-:W-:Y:S02]  /*7c60*/  IMAD R22, R6.reuse, 0x4a, RZ ;  /* 0x0000004a06167824 */ /* 0x040fe400078e02ff */
[C---:B------:R-:W-:Y:S01]  /*7c70*/  IMAD R7, R6.reuse, 0x12c, RZ ;  /* 0x0000012c06077824 */ /* 0x040fe200078e02ff */
[----:B------:R-:W-:Y:S01]  /*7c80*/  STL.64 [R1+0x1110], R12 ;  /* 0x0011100c01007387 */ /* 0x000fe20000100a00 */
[----:B------:R-:W-:Y:S01]  /*7c90*/  IMAD R23, R6, 0x130, RZ ;  /* 0x0000013006177824 */ /* 0x000fe200078e02ff */
[-C--:B------:R-:W-:Y:S01]  /*7ca0*/  LEA.HI.X.SX32 R15, R22, R3.reuse, 0x2, P5 ;  /* 0x00000003160f7211 */ /* 0x080fe200028f16ff */
[C---:B------:R-:W-:Y:S01]  /*7cb0*/  IMAD R22, R6.reuse, 0x4b, RZ ;  /* 0x0000004b06167824 */ /* 0x040fe200078e02ff */
[----:B------:R1:W-:Y:S04]  /*7cc0*/  STL.64 [R1+0x148], R8 ;  /* 0x0001480801007387 */ /* 0x0003e80000100a00 */
[----:B------:R2:W-:Y:S01]  /*7cd0*/  STL.64 [R1+0x140], R14 ;  /* 0x0001400e01007387 */ /* 0x0005e20000100a00 */
[-C--:B-1----:R-:W-:Y:S01]  /*7ce0*/  IADD3 R8, P6, R7, R2.reuse, RZ ;  /* 0x0000000207087210 */ /* 0x082fe20007fde0ff */
[----:B------:R-:W-:Y:S01]  /*7cf0*/  IMAD.MOV.U32 R7, RZ, RZ, c[0x0][0x188] ;  /* 0x00006200ff077624 */ /* 0x000fe200078e00ff */
[----:B--2---:R-:W-:Y:S01]  /*7d00*/  IADD3 R14, P5, R23, R2, RZ ;  /* 0x00000002170e7210 */ /* 0x004fe20007fbe0ff */
[----:B------:R-:W-:Y:S01]  /*7d10*/  IMAD R23, R6, 0x134, RZ ;  /* 0x0000013406177824 */ /* 0x000fe200078e02ff */
[----:B------:R-:W-:-:S05]  /*7d20*/  LEA.HI.X.SX32 R9, R22, R3, 0x2, P6 ;  /* 0x0000000316097211 */ /* 0x000fca00030f16ff */
[----:B------:R1:W-:Y:S01]  /*7d30*/  STL.64 [R1+0x138], R8 ;  /* 0x0001380801007387 */ /* 0x0003e20000100a00 */
[-C--:B------:R-:W-:Y:S01]  /*7d40*/  LEA.HI.X.SX32 R15, R18, R3.reuse, 0x2, P5 ;  /* 0x00000003120f7211 */ /* 0x080fe200028f16ff */
[----:B------:R-:W-:Y:S01]  /*7d50*/  IMAD.MOV.U32 R22, RZ, RZ, c[0x0][0x188] ;  /* 0x00006200ff167624 */ /* 0x000fe200078e00ff */
[----:B-1----:R-:W-:Y:S01]  /*7d60*/  IADD3 R8, P6, R23, R2, RZ ;  /* 0x0000000217087210 */ /* 0x002fe20007fde0ff */
[C---:B------:R-:W-:Y:S02]  /*7d70*/  IMAD R23, R7.reuse, 0x138, RZ ;  /* 0x0000013807177824 */ /* 0x040fe400078e02ff */
[----:B------:R-:W-:Y:S01]  /*7d80*/  IMAD R7, R7, 0x4d, RZ ;  /* 0x0000004d07077824 */ /* 0x000fe200078e02ff */
[----:B------:R-:W-:Y:S04]  /*7d90*/  STL.64 [R1+0x130], R14 ;  /* 0x0001300e01007387 */ /* 0x000fe80000100a00 */
[----:B------:R-:W-:-:S02]  /*7da0*/  LEA.HI.X.SX32 R9, R7, R3, 0x2, P6 ;  /* 0x0000000307097211 */ /* 0x000fc400030f16ff */
[----:B------:R-:W-:-:S03]  /*7db0*/  IADD3 R28, P5, R23, R2, RZ ;  /* 0x00000002171c7210 */ /* 0x000fc60007fbe0ff */
[----:B------:R1:W-:Y:S01]  /*7dc0*/  STL.64 [R1+0x128], R8 ;  /* 0x0001280801007387 */ /* 0x0003e20000100a00 */
[C---:B------:R-:W-:Y:S02]  /*7dd0*/  IMAD R23, R22.reuse, 0x13c, RZ ;  /* 0x0000013c16177824 */ /* 0x040fe400078e02ff */
[C---:B------:R-:W-:Y:S02]  /*7de0*/  IMAD R7, R22.reuse, 0x140, RZ ;  /* 0x0000014016077824 */ /* 0x040fe400078e02ff */
[----:B-1----:R-:W-:Y:S02]  /*7df0*/  IMAD R9, R22, 0x4e, RZ ;  /* 0x0000004e16097824 */ /* 0x002fe400078e02ff */
[----:B------:R-:W-:-:S03]  /*7e00*/  IMAD.MOV.U32 R8, RZ, RZ, c[0x0][0x188] ;  /* 0x00006200ff087624 */ /* 0x000fc600078e00ff */
[-C--:B------:R-:W-:Y:S01]  /*7e10*/  LEA.HI.X.SX32 R29, R9, R3.reuse, 0x2, P5 ;  /* 0x00000003091d7211 */ /* 0x080fe200028f16ff */
[----:B------:R-:W-:Y:S01]  /*7e20*/  IMAD R11, R8, 0x4f, RZ ;  /* 0x0000004f080b7824 */ /* 0x000fe200078e02ff */
[-C--:B------:R-:W-:Y:S01]  /*7e30*/  IADD3 R22, P6, R23, R2.reuse, RZ ;  /* 0x0000000217167210 */ /* 0x080fe20007fde0ff */
[C---:B------:R-:W-:Y:S02]  /*7e40*/  IMAD R6, R4.reuse, 0x1c8, RZ ;  /* 0x000001c804067824 */ /* 0x040fe400078e02ff */
[----:B------:R1:W-:Y:S01]  /*7e50*/  STL.64 [R1+0x120], R28 ;  /* 0x0001201c01007387 */ /* 0x0003e20000100a00 */
[----:B------:R-:W-:Y:S02]  /*7e60*/  LEA.HI.X.SX32 R23, R11, R3, 0x2, P6 ;  /* 0x000000030b177211 */ /* 0x000fe400030f16ff */
[----:B-1----:R-:W-:Y:S01]  /*7e70*/  IADD3 R28, P5, R7, R2, RZ ;  /* 0x00000002071c7210 */ /* 0x002fe20007fbe0ff */
[----:B------:R-:W-:-:S05]  /*7e80*/  IMAD R7, R4, 0x1cc, RZ ;  /* 0x000001cc04077824 */ /* 0x000fca00078e02ff */
[----:B------:R-:W-:Y:S04]  /*7e90*/  STL.64 [R1+0x1100], R6 ;  /* 0x0011000601007387 */ /* 0x000fe80000100a00 */
[----:B------:R1:W-:Y:S04]  /*7ea0*/  STL.64 [R1+0x118], R22 ;  /* 0x0001181601007387 */ /* 0x0003e80000100a00 */
[----:B-1----:R-:W2:Y:S01]  /*7eb0*/  LDL.LU.64 R22, [R1+0x1128] ;  /* 0x0011280001167983 */ /* 0x002ea20000300a00 */
[----:B------:R-:W-:Y:S02]  /*7ec0*/  IMAD R8, R8, 0x144, RZ ;  /* 0x0000014408087824 */ /* 0x000fe400078e02ff */
[----:B------:R-:W-:Y:S01]  /*7ed0*/  IMAD.MOV.U32 R9, RZ, RZ, c[0x0][0x188] ;  /* 0x00006200ff097624 */ /* 0x000fe200078e00ff */
[----:B------:R-:W-:-:S02]  /*7ee0*/  LEA.HI.X.SX32 R29, R19, R3, 0x2, P5 ;  /* 0x00000003131d7211 */ /* 0x000fc400028f16ff */
[-C--:B------:R-:W-:Y:S01]  /*7ef0*/  IADD3 R6, P6, R8, R2.reuse, RZ ;  /* 0x0000000208067210 */ /* 0x080fe20007fde0ff */
[C---:B------:R-:W-:Y:S02]  /*7f00*/  IMAD R8, R9.reuse, 0x148, RZ ;  /* 0x0000014809087824 */ /* 0x040fe400078e02ff */
[C---:B------:R-:W-:Y:S01]  /*7f10*/  IMAD R11, R9.reuse, 0x51, RZ ;  /* 0x00000051090b7824 */ /* 0x040fe200078e02ff */
[----:B------:R1:W-:Y:S01]  /*7f20*/  STL.64 [R1+0x110], R28 ;  /* 0x0001101c01007387 */ /* 0x0003e20000100a00 */
[C---:B------:R-:W-:Y:S02]  /*7f30*/  IMAD R26, R9.reuse, 0x52, RZ ;  /* 0x00000052091a7824 */ /* 0x040fe400078e02ff */
[----:B------:R-:W-:Y:S01]  /*7f40*/  IMAD R15, R9, 0x14c, RZ ;  /* 0x0000014c090f7824 */ /* 0x000fe200078e02ff */
[----:B------:R-:W-:Y:S01]  /*7f50*/  LEA.HI.X.SX32 R7, R11, R3, 0x2, P6 ;  /* 0x000000030b077211 */ /* 0x000fe200030f16ff */
[----:B------:R-:W-:Y:S01]  /*7f60*/  IMAD R11, R9, 0x150, RZ ;  /* 0x00000150090b7824 */ /* 0x000fe200078e02ff */
[----:B-1----:R-:W-:-:S03]  /*7f70*/  IADD3 R28, P5, R8, R2, RZ ;  /* 0x00000002081c7210 */ /* 0x002fc60007fbe0ff */
[----:B------:R1:W-:Y:S01]  /*7f80*/  STL.64 [R1+0x108], R6 ;  /* 0x0001080601007387 */ /* 0x0003e20000100a00 */
[----:B------:R-:W-:Y:S01]  /*7f90*/  LEA.HI.X.SX32 R29, R26, R3, 0x2, P5 ;  /* 0x000000031a1d7211 */ /* 0x000fe200028f16ff */
[----:B------:R-:W-:Y:S01]  /*7fa0*/  IMAD R26, R9, 0x53, RZ ;  /* 0x00000053091a7824 */ /* 0x000fe200078e02ff */
[-C--:B------:R-:W-:Y:S01]  /*7fb0*/  IADD3 R18, P5, R11, R2.reuse, RZ ;  /* 0x000000020b127210 */ /* 0x080fe20007fbe0ff */
[----:B------:R-:W-:Y:S01]  /*7fc0*/  IMAD R9, R9, 0x154, RZ ;  /* 0x0000015409097824 */ /* 0x000fe200078e02ff */
[----:B-1----:R-:W-:Y:S01]  /*7fd0*/  IADD3 R6, P6, R15, R2, RZ ;  /* 0x000000020f067210 */ /* 0x002fe20007fde0ff */
[----:B------:R-:W-:-:S03]  /*7fe0*/  IMAD.MOV.U32 R11, RZ, RZ, c[0x0][0x188] ;  /* 0x00006200ff0b7624 */ /* 0x000fc600078e00ff */
[----:B------:R-:W-:Y:S01]  /*7ff0*/  LEA.HI.X.SX32 R7, R26, R3, 0x2, P6 ;  /* 0x000000031a077211 */ /* 0x000fe200030f16ff */
[----:B------:R-:W-:Y:S01]  /*8000*/  STL.64 [R1+0x100], R28 ;  /* 0x0001001c01007387 */ /* 0x000fe20000100a00 */
[----:B------:R-:W-:-:S03]  /*8010*/  IMAD R26, R11, 0x55, RZ ;  /* 0x000000550b1a7824 */ /* 0x000fc600078e02ff */
[----:B------:R1:W-:Y:S01]  /*8020*/  STL.64 [R1+0xf8], R6 ;  /* 0x0000f80601007387 */ /* 0x0003e20000100a00 */
[----:B------:R-:W-:Y:S01]  /*8030*/  IMAD R15, R11, 0x57, RZ ;  /* 0x000000570b0f7824 */ /* 0x000fe200078e02ff */
[----:B-1----:R-:W-:Y:S01]  /*8040*/  IADD3 R6, P6, R9, R2, RZ ;  /* 0x0000000209067210 */ /* 0x002fe20007fde0ff */
[C---:B------:R-:W-:Y:S02]  /*8050*/  IMAD R9, R11.reuse, 0x158, RZ ;  /* 0x000001580b097824 */ /* 0x040fe400078e02ff */
[C---:B------:R-:W-:Y:S01]  /*8060*/  IMAD R28, R11.reuse, 0x15c, RZ ;  /* 0x0000015c0b1c7824 */ /* 0x040fe200078e02ff */
[----:B------:R-:W-:Y:S01]  /*8070*/  LEA.HI.X.SX32 R7, R26, R3, 0x2, P6 ;  /* 0x000000031a077211 */ /* 0x000fe200030f16ff */
[C---:B------:R-:W-:Y:S02]  /*8080*/  IMAD R29, R11.reuse, 0x56, RZ ;  /* 0x000000560b1d7824 */ /* 0x040fe400078e02ff */
[----:B------:R-:W-:Y:S02]  /*8090*/  IMAD R26, R11, 0x160, RZ ;  /* 0x000001600b1a7824 */ /* 0x000fe400078e02ff */
[----:B------:R-:W-:-:S02]  /*80a0*/  IMAD R5, R21, 0x59, RZ ;  /* 0x0000005915057824 */ /* 0x000fc400078e02ff */
[----:B------:R-:W-:Y:S02]  /*80b0*/  IMAD R20, R21, 0x1a0, RZ ;  /* 0x000001a015147824 */ /* 0x000fe400078e02ff */
[C---:B------:R-:W-:Y:S02]  /*80c0*/  IMAD R24, R27.reuse, 0x6f, RZ ;  /* 0x0000006f1b187824 */ /* 0x040fe400078e02ff */
[----:B------:R-:W-:Y:S01]  /*80d0*/  IMAD R0, R27, 0x1bc, RZ ;  /* 0x000001bc1b007824 */ /* 0x000fe200078e02ff */
[----:B--2---:R-:W-:-:S05]  /*80e0*/  LEA.HI.X.SX32 R19, R22, R3, 0x2, P5 ;  /* 0x0000000316137211 */ /* 0x004fca00028f16ff */
[----:B------:R1:W-:Y:S04]  /*80f0*/  STL.64 [R1+0xf0], R18 ;  /* 0x0000f01201007387 */ /* 0x0003e80000100a00 */
[----:B------:R2:W-:Y:S01]  /*8100*/  STL.64 [R1+0xe8], R6 ;  /* 0x0000e80601007387 */ /* 0x0005e20000100a00 */
[-C--:B-1----:R-:W-:Y:S02]  /*8110*/  IADD3 R18, P5, R9, R2.reuse, RZ ;  /* 0x0000000209127210 */ /* 0x082fe40007fbe0ff */
[-C--:B--2---:R-:W-:Y:S02]  /*8120*/  IADD3 R6, P6, R28, R2.reuse, RZ ;  /* 0x000000021c067210 */ /* 0x084fe40007fde0ff */
[-C--:B------:R-:W-:Y:S02]  /*8130*/  LEA.HI.X.SX32 R19, R29, R3.reuse, 0x2, P5 ;  /* 0x000000031d137211 */ /* 0x080fe400028f16ff */
[----:B------:R-:W-:Y:S01]  /*8140*/  IADD3 R28, P5, R26, R2, RZ ;  /* 0x000000021a1c7210 */ /* 0x000fe20007fbe0ff */
[----:B------:R-:W-:Y:S01]  /*8150*/  IMAD R26, R11, 0x164, RZ ;  /* 0x000001640b1a7824 */ /* 0x000fe200078e02ff */
[-C--:B------:R-:W-:Y:S01]  /*8160*/  LEA.HI.X.SX32 R7, R15, R3.reuse, 0x2, P6 ;  /* 0x000000030f077211 */ /* 0x080fe200030f16ff */
[----:B------:R-:W-:Y:S01]  /*8170*/  STL.64 [R1+0xe0], R18 ;  /* 0x0000e01201007387 */ /* 0x000fe20000100a00 */
[----:B------:R-:W-:-:S03]  /*8180*/  LEA.HI.X.SX32 R29, R23, R3, 0x2, P5 ;  /* 0x00000003171d7211 */ /* 0x000fc600028f16ff */
[----:B------:R1:W-:Y:S01]  /*8190*/  STL.64 [R1+0xd8], R6 ;  /* 0x0000d80601007387 */ /* 0x0003e20000100a00 */
[----:B------:R-:W-:Y:S02]  /*81a0*/  IMAD R11, R11, 0x168, RZ ;  /* 0x000001680b0b7824 */ /* 0x000fe400078e02ff */
[C---:B------:R-:W-:Y:S01]  /*81b0*/  IMAD R15, R21.reuse, 0x16c, RZ ;  /* 0x0000016c150f7824 */ /* 0x040fe200078e02ff */
[----:B------:R2:W-:Y:S01]  /*81c0*/  STL.64 [R1+0xd0], R28 ;  /* 0x0000d01c01007387 */ /* 0x0005e20000100a00 */
[----:B-1----:R-:W-:Y:S01]  /*81d0*/  IADD3 R6, P6, R26, R2, RZ ;  /* 0x000000021a067210 */ /* 0x002fe20007fde0ff */
[----:B------:R-:W-:-:S03]  /*81e0*/  IMAD R26, R21, 0x5a, RZ ;  /* 0x0000005a151a7824 */ /* 0x000fc600078e02ff */
[----:B------:R-:W-:Y:S02]  /*81f0*/  LEA.HI.X.SX32 R7, R5, R3, 0x2, P6 ;  /* 0x0000000305077211 */ /* 0x000fe400030f16ff */
[----:B--2---:R-:W-:-:S03]  /*8200*/  IADD3 R28, P5, R11, R2, RZ ;  /* 0x000000020b1c7210 */ /* 0x004fc60007fbe0ff */
[----:B------:R1:W-:Y:S01]  /*8210*/  STL.64 [R1+0xc8], R6 ;  /* 0x0000c80601007387 */ /* 0x0003e20000100a00 */
[----:B------:R-:W-:Y:S01]  /*8220*/  LEA.HI.X.SX32 R29, R26, R3, 0x2, P5 ;  /* 0x000000031a1d7211 */ /* 0x000fe200028f16ff */
[----:B------:R-:W-:Y:S02]  /*8230*/  IMAD R21, R21, 0x170, RZ ;  /* 0x0000017015157824 */ /* 0x000fe400078e02ff */
[----:B------:R-:W-:Y:S01]  /*8240*/  IMAD R26, R27, 0x174, RZ ;  /* 0x000001741b1a7824 */ /* 0x000fe200078e02ff */
[----:B-1----:R-:W-:Y:S01]  /*8250*/  IADD3 R6, P6, R15, R2, RZ ;  /* 0x000000020f067210 */ /* 0x002fe20007fde0ff */
[C---:B------:R-:W-:Y:S01]  /*8260*/  IMAD R15, R27.reuse, 0x5b, RZ ;  /* 0x0000005b1b0f7824 */ /* 0x040fe200078e02ff */
[----:B------:R1:W-:Y:S01]  /*8270*/  STL.64 [R1+0xc0], R28 ;  /* 0x0000c01c01007387 */ /* 0x0003e20000100a00 */
[----:B------:R-:W-:-:S03]  /*8280*/  IMAD R27, R27, 0x178, RZ ;  /* 0x000001781b1b7824 */ /* 0x000fc600078e02ff */
[----:B------:R-:W-:Y:S01]  /*8290*/  LEA.HI.X.SX32 R7, R15, R3, 0x2, P6 ;  /* 0x000000030f077211 */ /* 0x000fe200030f16ff */
[C---:B------:R-:W-:Y:S02]  /*82a0*/  IMAD R18, R16.reuse, 0x5d, RZ ;  /* 0x0000005d10127824 */ /* 0x040fe400078e02ff */
[----:B------:R-:W-:Y:S02]  /*82b0*/  IMAD R5, R16, 0x5e, RZ ;  /* 0x0000005e10057824 */ /* 0x000fe400078e02ff */
[----:B------:R2:W-:Y:S01]  /*82c0*/  STL.64 [R1+0xb8], R6 ;  /* 0x0000b80601007387 */ /* 0x0005e20000100a00 */
[----:B-1----:R-:W-:-:S04]  /*82d0*/  IADD3 R28, P5, R21, R2, RZ ;  /* 0x00000002151c7210 */ /* 0x002fc80007fbe0ff */
[-C--:B------:R-:W-:Y:S02]  /*82e0*/  LEA.HI.X.SX32 R29, R25, R3.reuse, 0x2, P5 ;  /* 0x00000003191d7211 */ /* 0x080fe400028f16ff */
[-C--:B--2---:R-:W-:Y:S02]  /*82f0*/  IADD3 R6, P6, R26, R2.reuse, RZ ;  /* 0x000000021a067210 */ /* 0x084fe40007fde0ff */
[----:B------:R-:W-:Y:S02]  /*8300*/  IADD3 R26, P5, R27, R2, RZ ;  /* 0x000000021b1a7210 */ /* 0x000fe40007fbe0ff */
[-C--:B------:R-:W-:Y:S02]  /*8310*/  LEA.HI.X.SX32 R7, R18, R3.reuse, 0x2, P6 ;  /* 0x0000000312077211 */ /* 0x080fe400030f16ff */
[----:B------:R-:W-:Y:S01]  /*8320*/  LEA.HI.X.SX32 R27, R5, R3, 0x2, P5 ;  /* 0x00000003051b7211 */ /* 0x000fe200028f16ff */
[----:B------:R1:W-:Y:S04]  /*8330*/  STL.64 [R1+0xb0], R28 ;  /* 0x0000b01c01007387 */ /* 0x0003e80000100a00 */
[----:B-1----:R-:W2:Y:S04]  /*8340*/  LDL.LU.64 R28, [R1+0x1120] ;  /* 0x00112000011c7983 */ /* 0x002ea80000300a00 */
[----:B------:R-:W-:Y:S04]  /*8350*/  STL.64 [R1+0xa8], R6 ;  /* 0x0000a80601007387 */ /* 0x000fe80000100a00 */
[----:B------:R1:W-:Y:S04]  /*8360*/  STL.64 [R1+0xa0], R26 ;  /* 0x0000a01a01007387 */ /* 0x0003e80000100a00 */
[----:B-1----:R-:W3:Y:S01]  /*8370*/  LDL.LU.64 R26, [R1+0x1118] ;  /* 0x00111800011a7983 */ /* 0x002ee20000300a00 */
[----:B------:R-:W-:-:S02]  /*8380*/  IMAD R10, R16, 0x71, RZ ;  /* 0x00000071100a7824 */ /* 0x000fc400078e02ff */
[C---:B------:R-:W-:Y:S02]  /*8390*/  IMAD R12, R16.reuse, 0x17c, RZ ;  /* 0x0000017c100c7824 */ /* 0x040fe400078e02ff */
[----:B------:R-:W-:Y:S02]  /*83a0*/  IMAD R16, R16, 0x180, RZ ;  /* 0x0000018010107824 */ /* 0x000fe400078e02ff */
[----:B------:R-:W-:Y:S01]  /*83b0*/  IMAD.MOV.U32 R22, RZ, RZ, c[0x0][0x188] ;  /* 0x00006200ff167624 */ /* 0x000fe200078e00ff */
[-C--:B------:R-:W-:Y:S01]  /*83c0*/  IADD3 R6, P6, R12, R2.reuse, RZ ;  /* 0x000000020c067210 */ /* 0x080fe20007fde0ff */
[----:B------:R-:W-:Y:S01]  /*83d0*/  IMAD R17, R4, 0x75, RZ ;  /* 0x0000007504117824 */ /* 0x000fe200078e02ff */
[----:B------:R-:W-:Y:S01]  /*83e0*/  IADD3 R12, P5, R16, R2, RZ ;  /* 0x00000002100c7210 */ /* 0x000fe20007fbe0ff */
[----:B------:R-:W-:Y:S02]  /*83f0*/  IMAD R16, R22, 0x1e0, RZ ;  /* 0x000001e016107824 */ /* 0x000fe400078e02ff */
[----:B------:R-:W-:-:S03]  /*8400*/  IMAD.MOV.U32 R5, RZ, RZ, c[0x0][0x188] ;  /* 0x00006200ff057624 */ /* 0x000fc600078e00ff */
[----:B------:R1:W-:Y:S04]  /*8410*/  STL.64 [R1+0x10f8], R16 ;  /* 0x0010f81001007387 */ /* 0x0003e80000100a00 */
[----:B------:R4:W-:Y:S01]  /*8420*/  STL [R1+0x90], R12 ;  /* 0x0000900c01007387 */ /* 0x0009e20000100800 */
[----:B-1----:R-:W-:Y:S02]  /*8430*/  IMAD.MOV.U32 R16, RZ, RZ, R12 ;  /* 0x000000ffff107224 */ /* 0x002fe400078e000c */
[C---:B----4-:R-:W-:Y:S02]  /*8440*/  IMAD R12, R5.reuse, 0x5f, RZ ;  /* 0x0000005f050c7824 */ /* 0x050fe400078e02ff */
[----:B------:R-:W-:Y:S02]  /*8450*/  IMAD.MOV.U32 R17, RZ, RZ, R13 ;  /* 0x000000ffff117224 */ /* 0x000fe400078e000d */
[----:B------:R-:W-:Y:S01]  /*8460*/  IMAD R13, R5, 0x184, RZ ;  /* 0x00000184050d7824 */ /* 0x000fe200078e02ff */
[----:B------:R-:W-:-:S05]  /*8470*/  LEA.HI.X.SX32 R7, R12, R3, 0x2, P6 ;  /* 0x000000030c077211 */ /* 0x000fca00030f16ff */
[----:B------:R1:W-:Y:S02]  /*8480*/  STL.64 [R1+0x98], R6 ;  /* 0x0000980601007387 */ /* 0x0003e40000100a00 */
[-C--:B-1----:R-:W-:Y:S01]  /*8490*/  IADD3 R6, P6, R13, R2.reuse, RZ ;  /* 0x000000020d067210 */ /* 0x082fe20007fde0ff */
[C---:B------:R-:W-:Y:S02]  /*84a0*/  IMAD R13, R5.reuse, 0x188, RZ ;  /* 0x00000188050d7824 */ /* 0x040fe400078e02ff */
[----:B------:R-:W-:Y:S02]  /*84b0*/  IMAD.MOV.U32 R12, RZ, RZ, c[0x0][0x188] ;  /* 0x00006200ff0c7624 */ /* 0x000fe400078e00ff */
[----:B------:R-:W-:Y:S01]  /*84c0*/  IMAD R18, R5, 0x62, RZ ;  /* 0x0000006205127824 */ /* 0x000fe200078e02ff */
[----:B---3--:R-:W-:Y:S02]  /*84d0*/  LEA.HI.X.SX32 R17, R27, R3, 0x2, P5 ;  /* 0x000000031b117211 */ /* 0x008fe400028f16ff */
[----:B------:R-:W-:Y:S01]  /*84e0*/  IADD3 R16, P5, R13, R2, RZ ;  /* 0x000000020d107210 */ /* 0x000fe20007fbe0ff */
[----:B------:R-:W-:-:S05]  /*84f0*/  IMAD R13, R5, 0x61, RZ ;  /* 0x00000061050d7824 */ /* 0x000fca00078e02ff */
[----:B------:R-:W-:Y:S01]  /*8500*/  LEA.HI.X.SX32 R7, R13, R3, 0x2, P6 ;  /* 0x000000030d077211 */ /* 0x000fe200030f16ff */
[----:B------:R-:W-:Y:S04]  /*8510*/  STL [R1+0x94], R17 ;  /* 0x0000941101007387 */ /* 0x000fe80000100800 */
[----:B------:R1:W-:Y:S01]  /*8520*/  STL.64 [R1+0x88], R6 ;  /* 0x0000880601007387 */ /* 0x0003e20000100a00 */
[----:B------:R-:W-:Y:S02]  /*8530*/  IMAD.MOV.U32 R13, RZ, RZ, c[0x0][0x188] ;  /* 0x00006200ff0d7624 */ /* 0x000fe400078e00ff */
[----:B-1----:R-:W-:Y:S02]  /*8540*/  IMAD R7, R5, 0x18c, RZ ;  /* 0x0000018c05077824 */ /* 0x002fe400078e02ff */
[----:B------:R-:W-:-:S02]  /*8550*/  IMAD R5, R12, 0x190, RZ ;  /* 0x000001900c057824 */ /* 0x000fc400078e02ff */
[----:B------:R-:W-:Y:S01]  /*8560*/  IMAD R12, R12, 0x63, RZ ;  /* 0x000000630c0c7824 */ /* 0x000fe200078e02ff */
[----:B------:R-:W-:Y:S02]  /*8570*/  IADD3 R6, P6, R7, R2, RZ ;  /* 0x0000000207067210 */ /* 0x000fe40007fde0ff */
[-C--:B------:R-:W-:Y:S02]  /*8580*/  LEA.HI.X.SX32 R17, R18, R3.reuse, 0x2, P5 ;  /* 0x0000000312117211 */ /* 0x080fe400028f16ff */
[----:B------:R-:W-:-:S03]  /*8590*/  LEA.HI.X.SX32 R7, R12, R3, 0x2, P6 ;  /* 0x000000030c077211 */ /* 0x000fc600030f16ff */
[----:B------:R1:W-:Y:S04]  /*85a0*/  STL.64 [R1+0x80], R16 ;  /* 0x0000801001007387 */ /* 0x0003e80000100a00 */
[----:B------:R3:W-:Y:S01]  /*85b0*/  STL.64 [R1+0x78], R6 ;  /* 0x0000780601007387 */ /* 0x0007e20000100a00 */
[-C--:B-1----:R-:W-:Y:S01]  /*85c0*/  IADD3 R16, P5, R5, R2.reuse, RZ ;  /* 0x0000000205107210 */ /* 0x082fe20007fbe0ff */
[C---:B------:R-:W-:Y:S02]  /*85d0*/  IMAD R5, R13.reuse, 0x194, RZ ;  /* 0x000001940d057824 */ /* 0x040fe400078e02ff */
[----:B---3--:R-:W-:Y:S02]  /*85e0*/  IMAD R6, R13, 0x64, RZ ;  /* 0x000000640d067824 */ /* 0x008fe400078e02ff */
[----:B------:R-:W-:Y:S01]  /*85f0*/  IMAD.MOV.U32 R7, RZ, RZ, c[0x0][0x188] ;  /* 0x00006200ff077624 */ /* 0x000fe200078e00ff */
[----:B------:R-:W-:-:S02]  /*8600*/  IADD3 R12, P6, R5, R2, RZ ;  /* 0x00000002050c7210 */ /* 0x000fc40007fde0ff */
[----:B------:R-:W-:Y:S01]  /*8610*/  LEA.HI.X.SX32 R17, R6, R3, 0x2, P5 ;  /* 0x0000000306117211 */ /* 0x000fe200028f16ff */
[----:B------:R-:W-:-:S05]  /*8620*/  IMAD R6, R7, 0x65, RZ ;  /* 0x0000006507067824 */ /* 0x000fca00078e02ff */
[----:B------:R-:W-:Y:S01]  /*8630*/  LEA.HI.X.SX32 R13, R6, R3, 0x2, P6 ;  /* 0x00000003060d7211 */ /* 0x000fe200030f16ff */
[----:B------:R-:W-:Y:S04]  /*8640*/  STL.64 [R1+0x70], R16 ;  /* 0x0000701001007387 */ /* 0x000fe80000100a00 */
[----:B------:R1:W-:Y:S04]  /*8650*/  STL.64 [R1+0x68], R12 ;  /* 0x0000680c01007387 */ /* 0x0003e80000100a00 */
[----:B-1----:R-:W3:Y:S01]  /*8660*/  LDL.LU.64 R12, [R1+0x1110] ;  /* 0x00111000010c7983 */ /* 0x002ee20000300a00 */
[----:B------:R-:W-:-:S02]  /*8670*/  IMAD.MOV.U32 R5, RZ, RZ, c[0x0][0x188] ;  /* 0x00006200ff057624 */ /* 0x000fc400078e00ff */
[----:B------:R-:W-:Y:S01]  /*8680*/  IMAD R7, R7, 0x19c, RZ ;  /* 0x0000019c07077824 */ /* 0x000fe200078e02ff */
[-C--:B--2---:R-:W-:Y:S01]  /*8690*/  IADD3 R16, P5, R29, R2.reuse, RZ ;  /* 0x000000021d107210 */ /* 0x084fe20007fbe0ff */
[C---:B------:R-:W-:Y:S02]  /*86a0*/  IMAD R23, R5.reuse, 0x66, RZ ;  /* 0x0000006605177824 */ /* 0x040fe400078e02ff */
[----:B------:R-:W-:Y:S01]  /*86b0*/  IMAD R5, R5, 0x67, RZ ;  /* 0x0000006705057824 */ /* 0x000fe200078e02ff */
[----:B------:R-:W-:Y:S02]  /*86c0*/  IADD3 R6, P6, R7, R2, RZ ;  /* 0x0000000207067210 */ /* 0x000fe40007fde0ff */
[-C--:B------:R-:W-:Y:S02]  /*86d0*/  LEA.HI.X.SX32 R17, R23, R3.reuse, 0x2, P5 ;  /* 0x0000000317117211 */ /* 0x080fe400028f16ff */
[----:B------:R-:W-:-:S03]  /*86e0*/  LEA.HI.X.SX32 R7, R5, R3, 0x2, P6 ;  /* 0x0000000305077211 */ /* 0x000fc600030f16ff */
[----:B------:R1:W-:Y:S04]  /*86f0*/  STL.64 [R1+0x60], R16 ;  /* 0x0000601001007387 */ /* 0x0003e80000100a00 */
[----:B------:R2:W-:Y:S01]  /*8700*/  STL.64 [R1+0x58], R6 ;  /* 0x0000580601007387 */ /* 0x0005e20000100a00 */
[----:B------:R-:W-:Y:S02]  /*8710*/  IMAD R5, R4, 0x1a4, RZ ;  /* 0x000001a404057824 */ /* 0x000fe400078e02ff */
[----:B------:R-:W-:Y:S01]  /*8720*/  IMAD.MOV.U32 R23, RZ, RZ, c[0x0][0x188] ;  /* 0x00006200ff177624 */ /* 0x000fe200078e00ff */
[----:B-1----:R-:W-:Y:S01]  /*8730*/  IADD3 R16, P5, R20, R2, RZ ;  /* 0x0000000214107210 */ /* 0x002fe20007fbe0ff */
[C---:B--2---:R-:W-:Y:S02]  /*8740*/  IMAD R6, R4.reuse, 0x68, RZ ;  /* 0x0000006804067824 */ /* 0x044fe400078e02ff */
[----:B------:R-:W-:-:S03]  /*8750*/  IMAD R7, R4, 0x1a8, RZ ;  /* 0x000001a804077824 */ /* 0x000fc600078e02ff */
[-C--:B------:R-:W-:Y:S01]  /*8760*/  LEA.HI.X.SX32 R17, R6, R3.reuse, 0x2, P5 ;  /* 0x0000000306117211 */ /* 0x080fe200028f16ff */
[C---:B------:R-:W-:Y:S02]  /*8770*/  IMAD R14, R4.reuse, 0x73, RZ ;  /* 0x00000073040e7824 */ /* 0x040fe400078e02ff */
[----:B------:R-:W-:Y:S01]  /*8780*/  IMAD R8, R4, 0x1d0, RZ ;  /* 0x000001d004087824 */ /* 0x000fe200078e02ff */
[----:B------:R-:W-:Y:S01]  /*8790*/  IADD3 R4, P6, R5, R2, RZ ;  /* 0x0000000205047210 */ /* 0x000fe20007fde0ff */
[----:B------:R-:W-:Y:S01]  /*87a0*/  IMAD R6, R23, 0x69, RZ ;  /* 0x0000006917067824 */ /* 0x000fe200078e02ff */
[----:B------:R1:W-:Y:S01]  /*87b0*/  STL.64 [R1+0x50], R16 ;  /* 0x0000501001007387 */ /* 0x0003e20000100a00 */
[C---:B------:R-:W-:Y:S02]  /*87c0*/  IMAD R9, R22.reuse, 0x1d4, RZ ;  /* 0x000001d416097824 */ /* 0x040fe400078e02ff */
[----:B------:R-:W-:Y:S01]  /*87d0*/  IMAD R19, R22, 0x76, RZ ;  /* 0x0000007616137824 */ /* 0x000fe200078e02ff */
[----:B------:R-:W-:Y:S01]  /*87e0*/  LEA.HI.X.SX32 R5, R6, R3, 0x2, P6 ;  /* 0x0000000306057211 */ /* 0x000fe200030f16ff */
[----:B------:R-:W-:-:S02]  /*87f0*/  IMAD R11, R22, 0x1d8, RZ ;  /* 0x000001d8160b7824 */ /* 0x000fc400078e02ff */
[C---:B------:R-:W-:Y:S01]  /*8800*/  IMAD R21, R22.reuse, 0x77, RZ ;  /* 0x0000007716157824 */ /* 0x040fe200078e02ff */
[-C--:B-1----:R-:W-:Y:S01]  /*8810*/  IADD3 R16, P5, R7, R2.reuse, RZ ;  /* 0x0000000207107210 */ /* 0x082fe20007fbe0ff */
[C---:B------:R-:W-:Y:S02]  /*8820*/  IMAD R17, R23.reuse, 0x6a, RZ ;  /* 0x0000006a17117824 */ /* 0x040fe400078e02ff */
[----:B------:R-:W-:Y:S02]  /*8830*/  IMAD R7, R23, 0x1ac, RZ ;  /* 0x000001ac17077824 */ /* 0x000fe400078e02ff */
[C---:B------:R-:W-:Y:S01]  /*8840*/  IMAD R15, R22.reuse, 0x1dc, RZ ;  /* 0x000001dc160f7824 */ /* 0x040fe200078e02ff */
[-C--:B------:R-:W-:Y:S01]  /*8850*/  LEA.HI.X.SX32 R17, R17, R3.reuse, 0x2, P5 ;  /* 0x0000000311117211 */ /* 0x080fe200028f16ff */
[C---:B------:R-:W-:Y:S01]  /*8860*/  IMAD R23, R22.reuse, 0x1b0, RZ ;  /* 0x000001b016177824 */ /* 0x040fe200078e02ff */
[-C--:B------:R-:W-:Y:S01]  /*8870*/  IADD3 R6, P6, R7, R2.reuse, RZ ;  /* 0x0000000207067210 */ /* 0x080fe20007fde0ff */
[----:B------:R-:W-:Y:S01]  /*8880*/  IMAD R22, R22, 0x6b, RZ ;  /* 0x0000006b16167824 */ /* 0x000fe200078e02ff */
[----:B------:R1:W-:Y:S04]  /*8890*/  STL.64 [R1+0x48], R4 ;  /* 0x0000480401007387 */ /* 0x0003e80000100a00 */
[----:B------:R-:W-:Y:S01]  /*88a0*/  LEA.HI.X.SX32 R7, R22, R3, 0x2, P6 ;  /* 0x0000000316077211 */ /* 0x000fe200030f16ff */
[----:B-1----:R-:W2:Y:S04]  /*88b0*/  LDL.LU.64 R4, [R1+0x1108] ;  /* 0x0011080001047983 */ /* 0x002ea80000300a00 */
[----:B------:R1:W-:Y:S04]  /*88c0*/  STL.64 [R1+0x40], R16 ;  /* 0x0000401001007387 */ /* 0x0003e80000100a00 */
[----:B------:R4:W-:Y:S01]  /*88d0*/  STL.64 [R1+0x38], R6 ;  /* 0x0000380601007387 */ /* 0x0009e20000100a00 */
[----:B-1----:R-:W-:Y:S01]  /*88e0*/  IMAD.MOV.U32 R17, RZ, RZ, c[0x0][0x188] ;  /* 0x00006200ff117624 */ /* 0x002fe200078e00ff */
[----:B------:R-:W-:-:S03]  /*88f0*/  IADD3 R16, P5, R23, R2, RZ ;  /* 0x0000000217107210 */ /* 0x000fc60007fbe0ff */
[C---:B------:R-:W-:Y:S01]  /*8900*/  IMAD R22, R17.reuse, 0x6c, RZ ;  /* 0x0000006c11167824 */ /* 0x040fe200078e02ff */
[----:B----4-:R-:W-:Y:S01]  /*8910*/  IADD3 R6, P6, R26, R2, RZ ;  /* 0x000000021a067210 */ /* 0x010fe20007fde0ff */
[----:B------:R-:W-:-:S03]  /*8920*/  IMAD R7, R17, 0x6d, RZ ;  /* 0x0000006d11077824 */ /* 0x000fc600078e02ff */
[-C--:B------:R-:W-:Y:S02]  /*8930*/  LEA.HI.X.SX32 R17, R22, R3.reuse, 0x2, P5 ;  /* 0x0000000316117211 */ /* 0x080fe400028f16ff */
[----:B------:R-:W-:-:S03]  /*8940*/  LEA.HI.X.SX32 R7, R7, R3, 0x2, P6 ;  /* 0x0000000307077211 */ /* 0x000fc600030f16ff */
[----:B------:R-:W-:Y:S04]  /*8950*/  STL.64 [R1+0x30], R16 ;  /* 0x0000301001007387 */ /* 0x000fe80000100a00 */
[----:B------:R1:W-:Y:S02]  /*8960*/  STL.64 [R1+0x28], R6 ;  /* 0x0000280601007387 */ /* 0x0003e40000100a00 */
[----:B-1----:R-:W-:-:S04]  /*8970*/  IADD3 R6, P6, R0, R2, RZ ;  /* 0x0000000200067210 */ /* 0x002fc80007fde0ff */
[----:B------:R-:W-:Y:S02]  /*8980*/  LEA.HI.X.SX32 R7, R24, R3, 0x2, P6 ;  /* 0x0000000318077211 */ /* 0x000fe400030f16ff */
[----:B---3--:R-:W-:-:S04]  /*8990*/  IADD3 R16, P5, R13, R2, RZ ;  /* 0x000000020d107210 */ /* 0x008fc80007fbe0ff */
[----:B------:R-:W-:-:S05]  /*89a0*/  LEA.HI.X.SX32 R17, R28, R3, 0x2, P5 ;  /* 0x000000031c117211 */ /* 0x000fca00028f16ff */
[----:B------:R-:W-:Y:S04]  /*89b0*/  STL.64 [R1+0x20], R16 ;  /* 0x0000201001007387 */ /* 0x000fe80000100a00 */
[----:B------:R1:W-:Y:S04]  /*89c0*/  STL.64 [R1+0x18], R6 ;  /* 0x0000180601007387 */ /* 0x0003e80000100a00 */
[----:B-1----:R-:W3:Y:S01]  /*89d0*/  LDL.LU.64 R6, [R1+0x1100] ;  /* 0x0011000001067983 */ /* 0x002ee20000300a00 */
[----:B------:R-:W-:-:S04]  /*89e0*/  IMAD.MOV.U32 R27, RZ, RZ, c[0x0][0x188] ;  /* 0x00006200ff1b7624 */ /* 0x000fc800078e00ff */
[C---:B------:R-:W-:Y:S02]  /*89f0*/  IMAD R25, R27.reuse, 0x79, RZ ;  /* 0x000000791b197824 */ /* 0x040fe400078e02ff */
[C---:B------:R-:W-:Y:S02]  /*8a00*/  IMAD R18, R27.reuse, 0x1e4, RZ ;  /* 0x000001e41b127824 */ /* 0x040fe400078e02ff */
[C---:B------:R-:W-:Y:S02]  /*8a10*/  IMAD R29, R27.reuse, 0x7a, RZ ;  /* 0x0000007a1b1d7824 */ /* 0x040fe400078e02ff */
[C---:B------:R-:W-:Y:S02]  /*8a20*/  IMAD R20, R27.reuse, 0x1e8, RZ ;  /* 0x000001e81b147824 */ /* 0x040fe400078e02ff */
[C---:B------:R-:W-:Y:S02]  /*8a30*/  IMAD R23, R27.reuse, 0x1ec, RZ ;  /* 0x000001ec1b177824 */ /* 0x040fe400078e02ff */
[----:B------:R-:W-:Y:S01]  /*8a40*/  IMAD R27, R27, 0x70, RZ ;  /* 0x000000701b1b7824 */ /* 0x000fe200078e02ff */
[----:B--2---:R-:W-:-:S04]  /*8a50*/  IADD3 R16, P5, R4, R2, RZ ;  /* 0x0000000204107210 */ /* 0x004fc80007fbe0ff */
[----:B------:R-:W-:Y:S02]  /*8a60*/  LEA.HI.X.SX32 R17, R27, R3, 0x2, P5 ;  /* 0x000000031b117211 */ /* 0x000fe400028f16ff */
[----:B------:R-:W-:-:S03]  /*8a70*/  IADD3 R4, P6, R5, R2, RZ ;  /* 0x0000000205047210 */ /* 0x000fc60007fde0ff */
[----:B------:R3:W-:Y:S01]  /*8a80*/  STL.64 [R1+0x10], R16 ;  /* 0x0000101001007387 */ /* 0x0007e20000100a00 */
[----:B------:R-:W-:-:S05]  /*8a90*/  LEA.HI.X.SX32 R5, R10, R3, 0x2, P6 ;  /* 0x000000030a057211 */ /* 0x000fca00030f16ff */
[----:B------:R-:W-:Y:S01]  /*8aa0*/  STL.64 [R1+0x8], R4 ;  /* 0x0000080401007387 */ /* 0x000fe20000100a00 */
[----:B---3--:R-:W-:-:S04]  /*8ab0*/  IADD3 R16, P5, R6, R2, RZ ;  /* 0x0000000206107210 */ /* 0x008fc80007fbe0ff */
[----:B------:R-:W-:-:S05]  /*8ac0*/  LEA.HI.X.SX32 R17, R12, R3, 0x2, P5 ;  /* 0x000000030c117211 */ /* 0x000fca00028f16ff */
[----:B------:R1:W-:Y:S04]  /*8ad0*/  STL.64 [R1], R16 ;  /* 0x0000001001007387 */ /* 0x0003e80000100a00 */
[----:B-1----:R-:W2:Y:S01]  /*8ae0*/  LDL.LU.64 R16, [R1+0x10f8] ;  /* 0x0010f80001107983 */ /* 0x002ea20000300a00 */
[----:B------:R-:W-:Y:S01]  /*8af0*/  IMAD.MOV.U32 R26, RZ, RZ, c[0x0][0x188] ;  /* 0x00006200ff1a7624 */ /* 0x000fe200078e00ff */
[----:B------:R-:W-:-:S03]  /*8b00*/  IADD3 R4, P6, R7, R2, RZ ;  /* 0x0000000207047210 */ /* 0x000fc60007fde0ff */
[----:B------:R-:W-:Y:S01]  /*8b10*/  IMAD R22, R26, 0x1f0, RZ ;  /* 0x000001f01a167824 */ /* 0x000fe200078e02ff */
[-C--:B------:R-:W-:Y:S01]  /*8b20*/  IADD3 R6, P5, R8, R2.reuse, RZ ;  /* 0x0000000208067210 */ /* 0x080fe20007fbe0ff */
[----:B------:R-:W-:Y:S01]  /*8b30*/  IMAD R26, R26, 0x74, RZ ;  /* 0x000000741a1a7824 */ /* 0x000fe200078e02ff */
[-C--:B------:R-:W-:Y:S02]  /*8b40*/  LEA.HI.X.SX32 R5, R14, R3.reuse, 0x2, P6 ;  /* 0x000000030e057211 */ /* 0x080fe400030f16ff */
[-C--:B------:R-:W-:Y:S01]  /*8b50*/  IADD3 R8, P6, R9, R2.reuse, RZ ;  /* 0x0000000209087210 */ /* 0x080fe20007fde0ff */
[----:B------:R-:W-:Y:S01]  /*8b60*/  IMAD.MOV.U32 R28, RZ, RZ, c[0x0][0x188] ;  /* 0x00006200ff1c7624 */ /* 0x000fe200078e00ff */
[-C--:B------:R-:W-:Y:S02]  /*8b70*/  LEA.HI.X.SX32 R7, R26, R3.reuse, 0x2, P5 ;  /* 0x000000031a077211 */ /* 0x080fe400028f16ff */
[----:B------:R-:W-:Y:S01]  /*8b80*/  IADD3 R10, P5, R11, R2, RZ ;  /* 0x000000020b0a7210 */ /* 0x000fe20007fbe0ff */
[----:B------:R-:W-:Y:S01]  /*8b90*/  IMAD R28, R28, 0x78, RZ ;  /* 0x000000781c1c7824 */ /* 0x000fe200078e02ff */
[----:B------:R-:W-:Y:S02]  /*8ba0*/  STL.64 [R1+0x10a0], R4 ;  /* 0x0010a00401007387 */ /* 0x000fe40000100a00 */
[----:B------:R-:W-:-:S02]  /*8bb0*/  LEA.HI.X.SX32 R11, R19, R3, 0x2, P5 ;  /* 0x00000003130b7211 */ /* 0x000fc400028f16ff */
[----:B------:R1:W-:Y:S01]  /*8bc0*/  STL.64 [R1+0x10e8], R6 ;  /* 0x0010e80601007387 */ /* 0x0003e20000100a00 */
[----:B------:R-:W-:Y:S02]  /*8bd0*/  IMAD.MOV.U32 R0, RZ, RZ, c[0x0][0x188] ;  /* 0x00006200ff007624 */ /* 0x000fe400078e00ff */
[----:B-1----:R-:W-:-:S04]  /*8be0*/  IMAD.MOV.U32 R7, RZ, RZ, c[0x0][0x188] ;  /* 0x00006200ff077624 */ /* 0x002fc800078e00ff */
[C---:B------:R-:W-:Y:S02]  /*8bf0*/  IMAD R6, R7.reuse, 0x7b, RZ ;  /* 0x0000007b07067824 */ /* 0x040fe400078e02ff */
[C---:B------:R-:W-:Y:S02]  /*8c00*/  IMAD R24, R0.reuse, 0x1f4, RZ ;  /* 0x000001f400187824 */ /* 0x040fe400078e02ff */
[----:B------:R-:W-:Y:S02]  /*8c10*/  IMAD R7, R7, 0x7c, RZ ;  /* 0x0000007c07077824 */ /* 0x000fe400078e02ff */
[C---:B------:R-:W-:Y:S02]  /*8c20*/  IMAD R26, R0.reuse, 0x1f8, RZ ;  /* 0x000001f8001a7824 */ /* 0x040fe400078e02ff */
[----:B------:R-:W-:Y:S01]  /*8c30*/  IMAD R27, R0, 0x7e, RZ ;  /* 0x0000007e001b7824 */ /* 0x000fe200078e02ff */
[----:B--2---:R-:W-:Y:S02]  /*8c40*/  LEA.HI.X.SX32 R9, R17, R3, 0x2, P6 ;  /* 0x0000000311097211 */ /* 0x004fe400030f16ff */
[----:B------:R-:W-:-:S02]  /*8c50*/  IADD3 R12, P6, R15, R2, RZ ;  /* 0x000000020f0c7210 */ /* 0x000fc40007fde0ff */
[-C--:B------:R-:W-:Y:S02]  /*8c60*/  IADD3 R14, P5, R16, R2.reuse, RZ ;  /* 0x00000002100e7210 */ /* 0x080fe40007fbe0ff */
[-C--:B------:R-:W-:Y:S02]  /*8c70*/  LEA.HI.X.SX32 R13, R21, R3.reuse, 0x2, P6 ;  /* 0x00000003150d7211 */ /* 0x080fe400030f16ff */
[-C--:B------:R-:W-:Y:S02]  /*8c80*/  IADD3 R16, P6, R18, R2.reuse, RZ ;  /* 0x0000000212107210 */ /* 0x080fe40007fde0ff */
[-C--:B------:R-:W-:Y:S02]  /*8c90*/  LEA.HI.X.SX32 R15, R28, R3.reuse, 0x2, P5 ;  /* 0x000000031c0f7211 */ /* 0x080fe400028f16ff */
[-C--:B------:R-:W-:Y:S02]  /*8ca0*/  IADD3 R18, P5, R20, R2.reuse, RZ ;  /* 0x0000000214127210 */ /* 0x080fe40007fbe0ff */
[----:B------:R-:W-:Y:S01]  /*8cb0*/  LEA.HI.X.SX32 R17, R25, R3, 0x2, P6 ;  /* 0x0000000319117211 */ /* 0x000fe200030f16ff */
[----:B------:R1:W-:Y:S01]  /*8cc0*/  STL.64 [R1+0x10c8], R8 ;  /* 0x0010c80801007387 */ /* 0x0003e20000100a00 */
[----:B------:R-:W-:-:S02]  /*8cd0*/  IADD3 R20, P6, R23, R2, RZ ;  /* 0x0000000217147210 */ /* 0x000fc40007fde0ff */
[-C--:B------:R-:W-:Y:S01]  /*8ce0*/  LEA.HI.X.SX32 R19, R29, R3.reuse, 0x2, P5 ;  /* 0x000000031d137211 */ /* 0x080fe200028f16ff */
[----:B------:R2:W-:Y:S01]  /*8cf0*/  STL.64 [R1+0x10b8], R10 ;  /* 0x0010b80a01007387 */ /* 0x0005e20000100a00 */
[----:B------:R-:W-:-:S03]  /*8d00*/  LEA.HI.X.SX32 R21, R6, R3, 0x2, P6 ;  /* 0x0000000306157211 */ /* 0x000fc600030f16ff */
[----:B------:R-:W-:Y:S01]  /*8d10*/  STL.64 [R1+0x10a8], R12 ;  /* 0x0010a80c01007387 */ /* 0x000fe20000100a00 */
[----:B------:R-:W-:-:S03]  /*8d20*/  IADD3 R22, P5, R22, R2, RZ ;  /* 0x0000000216167210 */ /* 0x000fc60007fbe0ff */
[----:B------:R3:W-:Y:S04]  /*8d30*/  STL.64 [R1+0x10f0], R14 ;  /* 0x0010f00e01007387 */ /* 0x0007e80000100a00 */
[----:B-1----:R-:W4:Y:S01]  /*8d40*/  LDL.64 R8, [R1+0x370] ;  /* 0x0003700001087983 */ /* 0x002f220000100a00 */
[----:B--2---:R-:W-:-:S03]  /*8d50*/  IMAD R11, R0, 0x7d, RZ ;  /* 0x0000007d000b7824 */ /* 0x004fc600078e02ff */
[----:B------:R-:W-:Y:S01]  /*8d60*/  STL.64 [R1+0x10d0], R16 ;  /* 0x0010d01001007387 */ /* 0x000fe20000100a00 */
[----:B------:R-:W-:-:S03]  /*8d70*/  IADD3 R24, P6, R24, R2, RZ ;  /* 0x0000000218187210 */ /* 0x000fc60007fde0ff */
[----:B------:R1:W-:Y:S01]  /*8d80*/  STL.64 [R1+0x10c0], R18 ;  /* 0x0010c01201007387 */ /* 0x0003e20000100a00 */
[----:B------:R-:W-:-:S03]  /*8d90*/  LEA.HI.X.SX32 R23, R7, R3, 0x2, P5 ;  /* 0x0000000307177211 */ /* 0x000fc600028f16ff */
[----:B---3--:R-:W2:Y:S04]  /*8da0*/  LDL.64 R14, [R1+0x350] ;  /* 0x00035000010e7983 */ /* 0x008ea80000100a00 */
[----:B------:R-:W-:Y:S01]  /*8db0*/  STL.64 [R1+0x10b0], R20 ;  /* 0x0010b01401007387 */ /* 0x000fe20000100a00 */
[----:B------:R-:W-:-:S03]  /*8dc0*/  LEA.HI.X.SX32 R25, R11, R3, 0x2, P6 ;  /* 0x000000030b197211 */ /* 0x000fc600030f16ff */
[----:B------:R-:W3:Y:S04]  /*8dd0*/  LDL.64 R6, [R1+0x330] ;  /* 0x0003300001067983 */ /* 0x000ee80000100a00 */
[----:B------:R-:W1:Y:S01]  /*8de0*/  S2R R11, SR_TID.X ;  /* 0x00000000000b7919 */ /* 0x000e620000002100 */
[----:B------:R-:W-:-:S03]  /*8df0*/  IADD3 R26, P5, R26, R2, RZ ;  /* 0x000000021a1a7210 */ /* 0x000fc60007fbe0ff */
[----:B-1----:R-:W3:Y:S01]  /*8e00*/  LDL.64 R18, [R1+0x2f0] ;  /* 0x0002f00001127983 */ /* 0x002ee20000100a00 */
[----:B------:R-:W-:-:S03]  /*8e10*/  LEA.HI.X.SX32 R27, R27, R3, 0x2, P5 ;  /* 0x000000031b1b7211 */ /* 0x000fc600028f16ff */
[----:B------:R1:W-:Y:S04]  /*8e20*/  STL.64 [R1+0x10d8], R24 ;  /* 0x0010d81801007387 */ /* 0x0003e80000100a00 */
[----:B-1----:R-:W3:Y:S01]  /*8e30*/  LDL.64 R24, [R1+0x310] ;  /* 0x0003100001187983 */ /* 0x002ee20000100a00 */
[----:B------:R-:W-:-:S03]  /*8e40*/  LOP3.LUT R11, R11, 0x1ff, RZ, 0xc0, !PT ;  /* 0x000001ff0b0b7812 */ /* 0x000fc600078ec0ff */
[----:B------:R1:W-:Y:S04]  /*8e50*/  STL.64 [R1+0x10e0], R26 ;  /* 0x0010e01a01007387 */ /* 0x0003e80000100a00 */
[----:B------:R-:W3:Y:S01]  /*8e60*/  LDL.64 R16, [R1+0x2d0] ;  /* 0x0002d00001107983 */ /* 0x000ee20000100a00 */
[----:B------:R-:W-:-:S03]  /*8e70*/  IMAD.SHL.U32 R20, R11, 0x4, RZ ;  /* 0x000000040b147824 */ /* 0x000fc600078e00ff */
[----:B------:R-:W3:Y:S04]  /*8e80*/  LDL.64 R12, [R1+0x2b0] ;  /* 0x0002b000010c7983 */ /* 0x000ee80000100a00 */
[----:B------:R-:W3:Y:S01]  /*8e90*/  LDL.64 R10, [R1+0x290] ;  /* 0x00029000010a7983 */ /* 0x000ee20000100a00 */
[C---:B------:R-:W-:Y:S02]  /*8ea0*/  IMAD R28, R0.reuse, 0x1fc, RZ ;  /* 0x000001fc001c7824 */ /* 0x040fe400078e02ff */
[----:B------:R-:W-:Y:S01]  /*8eb0*/  IMAD.MOV.U32 R5, RZ, RZ, c[0x0][0x180] ;  /* 0x00006000ff057624 */ /* 0x000fe200078e00ff */
[----:B------:R-:W-:Y:S01]  /*8ec0*/  ULDC.64 UR8, c[0x0][0x118] ;  /* 0x0000460000087ab9 */ /* 0x000fe20000000a00 */
[----:B------:R-:W-:Y:S01]  /*8ed0*/  IMAD R4, R0, 0x7f, RZ ;  /* 0x0000007f00047824 */ /* 0x000fe200078e02ff */
[----:B------:R-:W-:Y:S01]  /*8ee0*/  IADD3 R28, P6, R28, R2, RZ ;  /* 0x000000021c1c7210 */ /* 0x000fe20007fde0ff */
[----:B------:R1:W-:Y:S01]  /*8ef0*/  LDGSTS.E [R20], [R2.64], !P0 ;  /* 0x0000000002147fae */ /* 0x0003e2000c121848 */
[----:B------:R-:W-:-:S03]  /*8f00*/  IADD3 R29, R5, -0x15, RZ ;  /* 0xffffffeb051d7810 */ /* 0x000fc60007ffe0ff */
[----:B------:R1:W-:Y:S01]  /*8f10*/  STL.64 [R1+0x1058], R2 ;  /* 0x0010580201007387 */ /* 0x0003e20000100a00 */
[----:B------:R-:W-:Y:S02]  /*8f20*/  ISETP.GE.U32.AND P5, PT, R29, 0x7fffff6c, PT ;  /* 0x7fffff6c1d00780c */ /* 0x000fe40003fa6070 */
[----:B------:R-:W-:Y:S01]  /*8f30*/  LEA.HI.X.SX32 R29, R4, R3, 0x2, P6 ;  /* 0x00000003041d7211 */ /* 0x000fe200030f16ff */
[----:B-1----:R-:W3:Y:S01]  /*8f40*/  LDL.64 R26, [R1+0xf0] ;  /* 0x0000f000011a7983 */ /* 0x002ee20000100a00 */
[----:B------:R-:W-:Y:S01]  /*8f50*/  IADD3 R0, R5, -0x19, RZ ;  /* 0xffffffe705007810 */ /* 0x000fe20007ffe0ff */
[----:B------:R-:W-:-:S03]  /*8f60*/  IMAD.MOV.U32 R2, RZ, RZ, c[0x0][0x180] ;  /* 0x00006000ff027624 */ /* 0x000fc600078e00ff */
[----:B------:R-:W-:Y:S02]  /*8f70*/  ISETP.GE.U32.AND P6, PT, R0, 0x7fffff68, PT ;  /* 0x7fffff680000780c */ /* 0x000fe40003fc6070 */
[----:B------:R-:W-:Y:S02]  /*8f80*/  IADD3 R4, R2, -0x21, RZ ;  /* 0xffffffdf02047810 */ /* 0x000fe40007ffe0ff */
[----:B------:R-:W-:-:S04]  /*8f90*/  IADD3 R0, R5, -0x1d, RZ ;  /* 0xffffffe305007810 */ /* 0x000fc80007ffe0ff */
[----:B------:R-:W-:Y:S01]  /*8fa0*/  ISETP.GE.U32.AND P0, PT, R0, 0x7fffff64, PT ;  /* 0x7fffff640000780c */ /* 0x000fe20003f06070 */
[----:B----4-:R1:W-:Y:S01]  /*8fb0*/  LDGSTS.E [R20+0x2000], [R8.64], !P1 ;  /* 0x0200000008147fae */ /* 0x0103e2000c921848 */
[----:B------:R-:W-:-:S03]  /*8fc0*/  ISETP.GE.U32.AND P1, PT, R4, 0x7fffff60, PT ;  /* 0x7fffff600400780c */ /* 0x000fc60003f26070 */
[----:B------:R-:W4:Y:S04]  /*8fd0*/  LDL.64 R4, [R1+0x250] ;  /* 0x0002500001047983 */ /* 0x000f280000100a00 */
[----:B-1----:R-:W4:Y:S04]  /*8fe0*/  LDL.64 R8, [R1+0x270] ;  /* 0x0002700001087983 */ /* 0x002f280000100a00 */
[----:B--2---:R1:W-:Y:S04]  /*8ff0*/  LDGSTS.E [R20+0x4000], [R14.64], !P2 ;  /* 0x040000000e147fae */ /* 0x0043e8000d121848 */
[----:B---3--:R2:W-:Y:S04]  /*9000*/  LDGSTS.E [R20+0x6000], [R6.64], !P3 ;  /* 0x0600000006147fae */ /* 0x0085e8000d921848 */
[----:B-1----:R-:W3:Y:S04]  /*9010*/  LDL.64 R14, [R1+0x230] ;  /* 0x00023000010e7983 */ /* 0x002ee80000100a00 */
[----:B--2---:R-:W3:Y:S04]  /*9020*/  LDL.64 R6, [R1+0x210] ;  /* 0x0002100001067983 */ /* 0x004ee80000100a00 */
[----:B------:R1:W-:Y:S04]  /*9030*/  LDGSTS.E [R20+0x8000], [R24.64], !P4 ;  /* 0x0800000018147fae */ /* 0x0003e8000e121848 */
[----:B------:R1:W-:Y:S04]  /*9040*/  LDGSTS.E [R20+0xa000], [R18.64], !P5 ;  /* 0x0a00000012147fae */ /* 0x0003e8000e921848 */
[----:B------:R1:W-:Y:S04]  /*9050*/  LDGSTS.E [R20+0xc000], [R16.64], !P6 ;  /* 0x0c00000010147fae */ /* 0x0003e8000f121848 */
[----:B------:R1:W-:Y:S04]  /*9060*/  LDGSTS.E [R20+0xe000], [R12.64], !P0 ;  /* 0x0e0000000c147fae */ /* 0x0003e8000c121848 */
[----:B-1----:R-:W3:Y:S04]  /*9070*/  LDL.64 R18, [R1+0x1f0] ;  /* 0x0001f00001127983 */ /* 0x002ee80000100a00 */
[----:B------:R-:W3:Y:S04]  /*9080*/  LDL.64 R16, [R1+0x1d0] ;  /* 0x0001d00001107983 */ /* 0x000ee80000100a00 */
[----:B------:R1:W-:Y:S04]  /*9090*/  LDGSTS.E [R20+0x10000], [R10.64], !P1 ;  /* 0x100000000a147fae */ /* 0x0003e8000c921848 */
[----:B------:R-:W3:Y:S01]  /*90a0*/  LDL.64 R12, [R1+0x1b0] ;  /* 0x0001b000010c7983 */ /* 0x000ee20000100a00 */
[----:B------:R-:W-:-:S02]  /*90b0*/  IADD3 R0, R2, -0x25, RZ ;  /* 0xffffffdb02007810 */ /* 0x000fc40007ffe0ff */
[----:B------:R-:W-:Y:S01]  /*90c0*/  IADD3 R3, R2, -0x29, RZ ;  /* 0xffffffd702037810 */ /* 0x000fe20007ffe0ff */
[----:B------:R-:W3:Y:S04]  /*90d0*/  LDL.64 R24, [R1+0xd0] ;  /* 0x0000d00001187983 */ /* 0x000ee80000100a00 */
[----:B-1----:R-:W3:Y:S01]  /*90e0*/  LDL.64 R10, [R1+0x190] ;  /* 0x00019000010a7983 */ /* 0x002ee20000100a00 */
[----:B------:R-:W-:Y:S02]  /*90f0*/  ISETP.GE.U32.AND P2, PT, R0, 0x7fffff5c, PT ;  /* 0x7fffff5c0000780c */ /* 0x000fe40003f46070 */
[----:B------:R-:W-:Y:S02]  /*9100*/  IADD3 R0, R2, -0x2d, RZ ;  /* 0xffffffd302007810 */ /* 0x000fe40007ffe0ff */
[----:B------:R-:W-:-:S02]  /*9110*/  ISETP.GE.U32.AND P3, PT, R3, 0x7fffff58, PT ;  /* 0x7fffff580300780c */ /* 0x000fc40003f66070 */
[----:B------:R-:W-:Y:S02]  /*9120*/  IADD3 R3, R2, -0x31, RZ ;  /* 0xffffffcf02037810 */ /* 0x000fe40007ffe0ff */
[----:B------:R-:W-:Y:S02]  /*9130*/  ISETP.GE.U32.AND P4, PT, R0, 0x7fffff54, PT ;  /* 0x7fffff540000780c */ /* 0x000fe40003f86070 */
[----:B------:R-:W-:Y:S02]  /*9140*/  ISETP.GE.U32.AND P5, PT, R3, 0x7fffff50, PT ;  /* 0x7fffff500300780c */ /* 0x000fe40003fa6070 */
[C---:B------:R-:W-:Y:S02]  /*9150*/  IADD3 R0, R2.reuse, -0x35, RZ ;  /* 0xffffffcb02007810 */ /* 0x040fe40007ffe0ff */
[----:B------:R-:W-:Y:S02]  /*9160*/  IADD3 R3, R2, -0x39, RZ ;  /* 0xffffffc702037810 */ /* 0x000fe40007ffe0ff */
[----:B------:R-:W-:-:S02]  /*9170*/  ISETP.GE.U32.AND P6, PT, R0, 0x7fffff4c, PT ;  /* 0x7fffff4c0000780c */ /* 0x000fc40003fc6070 */
[C---:B------:R-:W-:Y:S02]  /*9180*/  IADD3 R0, R2.reuse, -0x3d, RZ ;  /* 0xffffffc302007810 */ /* 0x040fe40007ffe0ff */
[----:B------:R-:W-:Y:S02]  /*9190*/  ISETP.GE.U32.AND P0, PT, R3, 0x7fffff48, PT ;  /* 0x7fffff480300780c */ /* 0x000fe40003f06070 */
[----:B------:R-:W-:Y:S02]  /*91a0*/  IADD3 R3, R2, -0x41, RZ ;  /* 0xffffffbf02037810 */ /* 0x000fe40007ffe0ff */
[----:B------:R-:W-:Y:S01]  /*91b0*/  ISETP.GE.U32.AND P1, PT, R0, 0x7fffff44, PT ;  /* 0x7fffff440000780c */ /* 0x000fe20003f26070 */
[----:B----4-:R1:W-:Y:S04]  /*91c0*/  LDGSTS.E [R20+0x12000], [R8.64], !P2 ;  /* 0x1200000008147fae */ /* 0x0103e8000d121848 */
[----:B------:R4:W-:Y:S04]  /*91d0*/  LDGSTS.E [R20+0x14000], [R4.64], !P3 ;  /* 0x1400000004147fae */ /* 0x0009e8000d921848 */
[----:B-1----:R-:W2:Y:S04]  /*91e0*/  LDL.64 R8, [R1+0x170] ;  /* 0x0001700001087983 */ /* 0x002ea80000100a00 */
[----:B----4-:R-:W4:Y:S04]  /*91f0*/  LDL.64 R4, [R1+0x150] ;  /* 0x0001500001047983 */ /* 0x010f280000100a00 */
[----:B---3--:R1:W-:Y:S04]  /*9200*/  LDGSTS.E [R20+0x16000], [R14.64], !P4 ;  /* 0x160000000e147fae */ /* 0x0083e8000e121848 */
[----:B------:R3:W-:Y:S04]  /*9210*/  LDGSTS.E [R20+0x18000], [R6.64], !P5 ;  /* 0x1800000006147fae */ /* 0x0007e8000e921848 */
[----:B-1----:R-:W4:Y:S04]  /*9220*/  LDL.64 R14, [R1+0x130] ;  /* 0x00013000010e7983 */ /* 0x002f280000100a00 */
[----:B---3--:R-:W3:Y:S01]  /*9230*/  LDL.64 R6, [R1+0x110] ;  /* 0x0001100001067983 */ /* 0x008ee20000100a00 */
[----:B------:R-:W-:-:S03]  /*9240*/  ISETP.GE.U32.AND P2, PT, R3, 0x7fffff40, PT ;  /* 0x7fffff400300780c */ /* 0x000fc60003f46070 */
[----:B------:R1:W-:Y:S04]  /*9250*/  LDGSTS.E [R20+0x1a000], [R18.64], !P6 ;  /* 0x1a00000012147fae */ /* 0x0003e8000f121848 */
[----:B------:R1:W-:Y:S04]  /*9260*/  LDGSTS.E [R20+0x1c000], [R16.64], !P0 ;  /* 0x1c00000010147fae */ /* 0x0003e8000c121848 */
[----:B-1----:R-:W3:Y:S04]  /*9270*/  LDL.64 R18, [R1+0xb0] ;  /* 0x0000b00001127983 */ /* 0x002ee80000100a00 */
[----:B------:R-:W3:Y:S04]  /*9280*/  LDL.64 R16, [R1+0x90] ;  /* 0x0000900001107983 */ /* 0x000ee80000100a00 */
[----:B------:R1:W-:Y:S04]  /*9290*/  LDGSTS.E [R20+0x1e000], [R12.64], !P1 ;  /* 0x1e0000000c147fae */ /* 0x0003e8000c921848 */
[----:B------:R1:W-:Y:S04]  /*92a0*/  LDGSTS.E [R20+0x20000], [R10.64], !P2 ;  /* 0x200000000a147fae */ /* 0x0003e8000d121848 */
[----:B-1----:R-:W3:Y:S04]  /*92b0*/  LDL.64 R12, [R1+0x70] ;  /* 0x00007000010c7983 */ /* 0x002ee80000100a00 */
[----:B------:R-:W3:Y:S01]  /*92c0*/  LDL.64 R10, [R1+0x50] ;  /* 0x00005000010a7983 */ /* 0x000ee20000100a00 */
[----:B------:R-:W-:-:S02]  /*92d0*/  IADD3 R0, R2, -0x45, RZ ;  /* 0xffffffbb02007810 */ /* 0x000fc40007ffe0ff */
[----:B------:R-:W-:Y:S02]  /*92e0*/  IADD3 R3, R2, -0x49, RZ ;  /* 0xffffffb702037810 */ /* 0x000fe40007ffe0ff */
[----:B------:R-:W-:Y:S02]  /*92f0*/  ISETP.GE.U32.AND P3, PT, R0, 0x7fffff3c, PT ;  /* 0x7fffff3c0000780c */ /* 0x000fe40003f66070 */
[C---:B------:R-:W-:Y:S02]  /*9300*/  IADD3 R0, R2.reuse, -0x4d, RZ ;  /* 0xffffffb302007810 */ /* 0x040fe40007ffe0ff */
[----:B------:R-:W-:Y:S02]  /*9310*/  ISETP.GE.U32.AND P4, PT, R3, 0x7fffff38, PT ;  /* 0x7fffff380300780c */ /* 0x000fe40003f86070 */
[----:B------:R-:W-:Y:S02]  /*9320*/  IADD3 R3, R2, -0x51, RZ ;  /* 0xffffffaf02037810 */ /* 0x000fe40007ffe0ff */
[----:B------:R-:W-:-:S02]  /*9330*/  ISETP.GE.U32.AND P5, PT, R0, 0x7fffff34, PT ;  /* 0x7fffff340000780c */ /* 0x000fc40003fa6070 */
[----:B------:R-:W-:Y:S02]  /*9340*/  ISETP.GE.U32.AND P6, PT, R3, 0x7fffff30, PT ;  /* 0x7fffff300300780c */ /* 0x000fe40003fc6070 */
[C---:B------:R-:W-:Y:S02]  /*9350*/  IADD3 R0, R2.reuse, -0x55, RZ ;  /* 0xffffffab02007810 */ /* 0x040fe40007ffe0ff */
[----:B------:R-:W-:Y:S02]  /*9360*/  IADD3 R3, R2, -0x59, RZ ;  /* 0xffffffa702037810 */ /* 0x000fe40007ffe0ff */
[----:B------:R-:W-:Y:S02]  /*9370*/  ISETP.GE.U32.AND P0, PT, R0, 0x7fffff2c, PT ;  /* 0x7fffff2c0000780c */ /* 0x000fe40003f06070 */
[----:B------:R-:W-:Y:S02]  /*9380*/  IADD3 R0, R2, -0x5d, RZ ;  /* 0xffffffa302007810 */ /* 0x000fe40007ffe0ff */
[----:B------:R-:W-:-:S02]  /*9390*/  ISETP.GE.U32.AND P1, PT, R3, 0x7fffff28, PT ;  /* 0x7fffff280300780c */ /* 0x000fc40003f26070 */
[----:B------:R-:W-:Y:S02]  /*93a0*/  IADD3 R3, R2, -0x61, RZ ;  /* 0xffffff9f02037810 */ /* 0x000fe40007ffe0ff */
[----:B------:R-:W-:Y:S02]  /*93b0*/  ISETP.GE.U32.AND P2, PT, R0, 0x7fffff24, PT ;  /* 0x7fffff240000780c */ /* 0x000fe40003f46070 */
[----:B------:R-:W-:Y:S01]  /*93c0*/  IADD3 R0, R2, -0x65, RZ ;  /* 0xffffff9b02007810 */ /* 0x000fe20007ffe0ff */
[----:B--2---:R1:W-:Y:S04]  /*93d0*/  LDGSTS.E [R20+0x22000], [R8.64], !P3 ;  /* 0x2200000008147fae */ /* 0x0043e8000d921848 */
[----:B----4-:R2:W-:Y:S04]  /*93e0*/  LDGSTS.E [R20+0x24000], [R4.64], !P4 ;  /* 0x2400000004147fae */ /* 0x0105e8000e121848 */
[----:B-1----:R-:W4:Y:S04]  /*93f0*/  LDL.64 R8, [R1+0x30] ;  /* 0x0000300001087983 */ /* 0x002f280000100a00 */
[----:B--2---:R-:W2:Y:S04]  /*9400*/  LDL.64 R4, [R1+0x10] ;  /* 0x0000100001047983 */ /* 0x004ea80000100a00 */
[----:B------:R1:W-:Y:S04]  /*9410*/  LDGSTS.E [R20+0x26000], [R14.64], !P5 ;  /* 0x260000000e147fae */ /* 0x0003e8000e921848 */
[----:B---3--:R3:W-:Y:S01]  /*9420*/  LDGSTS.E [R20+0x28000], [R6.64], !P6 ;  /* 0x2800000006147fae */ /* 0x0087e2000f121848 */
[----:B------:R-:W-:-:S03]  /*9430*/  ISETP.GE.U32.AND P3, PT, R3, 0x7fffff20, PT ;  /* 0x7fffff200300780c */ /* 0x000fc60003f66070 */
[----:B-1----:R-:W2:Y:S04]  /*9440*/  LDL.LU.64 R14, [R1+0x10f0] ;  /* 0x0010f000010e7983 */ /* 0x002ea80000300a00 */
[----:B---3--:R-:W3:Y:S01]  /*9450*/  LDL.LU.64 R6, [R1+0x10e8] ;  /* 0x0010e80001067983 */ /* 0x008ee20000300a00 */
[----:B------:R-:W-:Y:S02]  /*9460*/  IADD3 R3, R2, -0x69, RZ ;  /* 0xffffff9702037810 */ /* 0x000fe40007ffe0ff */
[----:B------:R-:W-:Y:S01]  /*9470*/  ISETP.GE.U32.AND P4, PT, R0, 0x7fffff1c, PT ;  /* 0x7fffff1c0000780c */ /* 0x000fe20003f86070 */
[----:B------:R1:W-:Y:S01]  /*9480*/  LDGSTS.E [R20+0x2a000], [R26.64], !P0 ;  /* 0x2a0000001a147fae */ /* 0x0003e2000c121848 */
[----:B------:R-:W-:-:S03]  /*9490*/  ISETP.GE.U32.AND P5, PT, R3, 0x7fffff18, PT ;  /* 0x7fffff180300780c */ /* 0x000fc60003fa6070 */
[----:B------:R1:W-:Y:S04]  /*94a0*/  LDGSTS.E [R20+0x2c000], [R24.64], !P1 ;  /* 0x2c00000018147fae */ /* 0x0003e8000c921848 */
[----:B------:R1:W-:Y:S04]  /*94b0*/  LDGSTS.E [R20+0x2e000], [R18.64], !P2 ;  /* 0x2e00000012147fae */ /* 0x0003e8000d121848 */
[----:B------:R1:W-:Y:S01]  /*94c0*/  LDGSTS.E [R20+0x30000], [R16.64], !P3 ;  /* 0x3000000010147fae */ /* 0x0003e2000d921848 */
[C---:B------:R-:W-:Y:S02]  /*94d0*/  IADD3 R0, R2.reuse, -0x6d, RZ ;  /* 0xffffff9302007810 */ /* 0x040fe40007ffe0ff */
[----:B------:R-:W-:Y:S01]  /*94e0*/  IADD3 R3, R2, -0x71, RZ ;  /* 0xffffff8f02037810 */ /* 0x000fe20007ffe0ff */
[----:B-1----:R-:W3:Y:S04]  /*94f0*/  LDL.64 R24, [R1+0x348] ;  /* 0x0003480001187983 */ /* 0x002ee80000100a00 */
[----:B------:R-:W3:Y:S04]  /*9500*/  LDL.64 R18, [R1+0x388] ;  /* 0x0003880001127983 */ /* 0x000ee80000100a00 */
[----:B------:R-:W3:Y:S04]  /*9510*/  LDL.64 R16, [R1+0x328] ;  /* 0x0003280001107983 */ /* 0x000ee80000100a00 */
[----:B------:R1:W-:Y:S04]  /*9520*/  LDGSTS.E [R20+0x32000], [R12.64], !P4 ;  /* 0x320000000c147fae */ /* 0x0003e8000e121848 */
[----:B------:R1:W-:Y:S04]  /*9530*/  LDGSTS.E [R20+0x34000], [R10.64], !P5 ;  /* 0x340000000a147fae */ /* 0x0003e8000e921848 */
[----:B-1----:R-:W3:Y:S01]  /*9540*/  LDL.64 R10, [R1+0x368] ;  /* 0x00036800010a7983 */ /* 0x002ee20000100a00 */
[----:B------:R-:W-:-:S02]  /*9550*/  ISETP.GE.U32.AND P6, PT, R0, 0x7fffff14, PT ;  /* 0x7fffff140000780c */ /* 0x000fc40003fc6070 */
[C---:B------:R-:W-:Y:S02]  /*9560*/  IADD3 R0, R2.reuse, -0x75, RZ ;  /* 0xffffff8b02007810 */ /* 0x040fe40007ffe0ff */
[----:B------:R-:W-:Y:S02]  /*9570*/  ISETP.GE.U32.AND P0, PT, R3, 0x7fffff10, PT ;  /* 0x7fffff100300780c */ /* 0x000fe40003f06070 */
[----:B------:R-:W-:Y:S02]  /*9580*/  IADD3 R3, R2, -0x79, RZ ;  /* 0xffffff8702037810 */ /* 0x000fe40007ffe0ff */
[----:B------:R-:W-:Y:S02]  /*9590*/  ISETP.GE.U32.AND P1, PT, R0, 0x7fffff0c, PT ;  /* 0x7fffff0c0000780c */ /* 0x000fe40003f26070 */
[----:B------:R-:W-:Y:S02]  /*95a0*/  ISETP.GE.U32.AND P2, PT, R3, 0x7fffff08, PT ;  /* 0x7fffff080300780c */ /* 0x000fe40003f46070 */
[----:B------:R-:W-:-:S02]  /*95b0*/  IADD3 R0, R2, -0x7d, RZ ;  /* 0xffffff8302007810 */ /* 0x000fc40007ffe0ff */
[----:B------:R-:W-:Y:S02]  /*95c0*/  IADD3 R3, R2, -0x2, RZ ;  /* 0xfffffffe02037810 */ /* 0x000fe40007ffe0ff */
[----:B------:R-:W-:Y:S02]  /*95d0*/  ISETP.GE.U32.AND P3, PT, R0, 0x7fffff04, PT ;  /* 0x7fffff040000780c */ /* 0x000fe40003f66070 */
[----:B------:R-:W-:Y:S02]  /*95e0*/  IADD3 R0, R2, -0x6, RZ ;  /* 0xfffffffa02007810 */ /* 0x000fe40007ffe0ff */
[----:B------:R-:W-:Y:S02]  /*95f0*/  ISETP.GE.U32.AND P4, PT, R3, 0x7fffff7f, PT ;  /* 0x7fffff7f0300780c */ /* 0x000fe40003f86070 */
[----:B------:R-:W-:Y:S01]  /*9600*/  ISETP.GE.U32.AND P5, PT, R0, 0x7fffff7b, PT ;  /* 0x7fffff7b0000780c */ /* 0x000fe20003fa6070 */
[----:B----4-:R1:W-:Y:S04]  /*9610*/  LDGSTS.E [R20+0x36000], [R8.64], !P6 ;  /* 0x3600000008147fae */ /* 0x0103e8000f121848 */
[----:B--2---:R2:W-:Y:S04]  /*9620*/  LDGSTS.E [R20+0x38000], [R4.64], !P0 ;  /* 0x3800000004147fae */ /* 0x0045e8000c121848 */
[----:B---3--:R3:W-:Y:S04]  /*9630*/  STL.64 [R1+0x1040], R6 ;  /* 0x0010400601007387 */ /* 0x0087e80000100a00 */
[----:B------:R3:W-:Y:S04]  /*9640*/  LDGSTS.E [R20+0x3a000], [R6.64], !P1 ;  /* 0x3a00000006147fae */ /* 0x0007e8000c921848 */
[----:B-1----:R-:W4:Y:S04]  /*9650*/  LDL.64 R8, [R1+0x2e8] ;  /* 0x0002e80001087983 */ /* 0x002f280000100a00 */
[----:B------:R-:W4:Y:S04]  /*9660*/  LDL.64 R26, [R1+0x2c8] ;  /* 0x0002c800011a7983 */ /* 0x000f280000100a00 */
[----:B------:R1:W-:Y:S04]  /*9670*/  LDGSTS.E [R20+0x3c000], [R14.64], !P2 ;  /* 0x3c0000000e147fae */ /* 0x0003e8000d121848 */
[----:B------:R1:W-:Y:S01]  /*9680*/  STL.64 [R1+0x1048], R14 ;  /* 0x0010480e01007387 */ /* 0x0003e20000100a00 */
[----:B---3--:R-:W-:-:S03]  /*9690*/  LOP3.LUT R6, R20, 0x20, RZ, 0x3c, !PT ;  /* 0x0000002014067812 */ /* 0x008fc600078e3cff */
[----:B------:R3:W-:Y:S04]  /*96a0*/  LDGSTS.E [R20+0x3e000], [R22.64], !P3 ;  /* 0x3e00000016147fae */ /* 0x0007e8000d921848 */
[----:B------:R2:W-:Y:S04]  /*96b0*/  LDGSTS.E [R6+0x800], [R18.64], !P4 ;  /* 0x0080000012067fae */ /* 0x0005e8000e121848 */
[----:B-1----:R-:W4:Y:S04]  /*96c0*/  LDL.64 R14, [R1+0x308] ;  /* 0x00030800010e7983 */ /* 0x002f280000100a00 */
[----:B------:R3:W-:Y:S04]  /*96d0*/  STL.64 [R1+0x1050], R22 ;  /* 0x0010501601007387 */ /* 0x0007e80000100a00 */
[----:B------:R-:W4:Y:S04]  /*96e0*/  LDL.64 R12, [R1+0x2a8] ;  /* 0x0002a800010c7983 */ /* 0x000f280000100a00 */
[----:B--2---:R-:W2:Y:S04]  /*96f0*/  LDL.64 R4, [R1+0x288] ;  /* 0x0002880001047983 */ /* 0x004ea80000100a00 */
[----:B------:R-:W2:Y:S04]  /*9700*/  LDL.64 R18, [R1+0x268] ;  /* 0x0002680001127983 */ /* 0x000ea80000100a00 */
[----:B------:R1:W-:Y:S01]  /*9710*/  LDGSTS.E [R6+0x2800], [R10.64], !P5 ;  /* 0x028000000a067fae */ /* 0x0003e2000e921848 */
[----:B------:R-:W-:-:S02]  /*9720*/  IADD3 R3, R2, -0xa, RZ ;  /* 0xfffffff602037810 */ /* 0x000fc40007ffe0ff */
[C---:B------:R-:W-:Y:S01]  /*9730*/  IADD3 R0, R2.reuse, -0xe, RZ ;  /* 0xfffffff202007810 */ /* 0x040fe20007ffe0ff */
[----:B---3--:R-:W2:Y:S04]  /*9740*/  LDL.64 R22, [R1+0xa8] ;  /* 0x0000a80001167983 */ /* 0x008ea80000100a00 */
[----:B-1----:R-:W2:Y:S01]  /*9750*/  LDL.64 R10, [R1+0x248] ;  /* 0x00024800010a7983 */ /* 0x002ea20000100a00 */
[----:B------:R-:W-:Y:S02]  /*9760*/  ISETP.GE.U32.AND P6, PT, R3, 0x7fffff77, PT ;  /* 0x7fffff770300780c */ /* 0x000fe40003fc6070 */
[----:B------:R-:W-:Y:S02]  /*9770*/  IADD3 R3, R2, -0x12, RZ ;  /* 0xffffffee02037810 */ /* 0x000fe40007ffe0ff */
[----:B------:R-:W-:-:S02]  /*9780*/  ISETP.GE.U32.AND P0, PT, R0, 0x7fffff73, PT ;  /* 0x7fffff730000780c */ /* 0x000fc40003f06070 */
[C---:B------:R-:W-:Y:S02]  /*9790*/  IADD3 R0, R2.reuse, -0x16, RZ ;  /* 0xffffffea02007810 */ /* 0x040fe40007ffe0ff */
[----:B------:R-:W-:Y:S02]  /*97a0*/  ISETP.GE.U32.AND P1, PT, R3, 0x7fffff6f, PT ;  /* 0x7fffff6f0300780c */ /* 0x000fe40003f26070 */
[----:B------:R-:W-:Y:S02]  /*97b0*/  IADD3 R3, R2, -0x1a, RZ ;  /* 0xffffffe602037810 */ /* 0x000fe40007ffe0ff */
[----:B------:R-:W-:Y:S01]  /*97c0*/  ISETP.GE.U32.AND P2, PT, R0, 0x7fffff6b, PT ;  /* 0x7fffff6b0000780c */ /* 0x000fe20003f46070 */
[----:B------:R1:W-:Y:S01]  /*97d0*/  LDGSTS.E [R6+0x4800], [R24.64], !P6 ;  /* 0x0480000018067fae */ /* 0x0003e2000f121848 */
[C---:B------:R-:W-:Y:S02]  /*97e0*/  IADD3 R0, R2.reuse, -0x1e, RZ ;  /* 0xffffffe202007810 */ /* 0x040fe40007ffe0ff */
[----:B------:R-:W-:Y:S01]  /*97f0*/  ISETP.GE.U32.AND P3, PT, R3, 0x7fffff67, PT ;  /* 0x7fffff670300780c */ /* 0x000fe20003f66070 */
[----:B------:R1:W-:Y:S01]  /*9800*/  LDGSTS.E [R6+0x6800], [R16.64], !P0 ;  /* 0x0680000010067fae */ /* 0x0003e2000c121848 */
[----:B------:R-:W-:-:S02]  /*9810*/  IADD3 R3, R2, -0x22, RZ ;  /* 0xffffffde02037810 */ /* 0x000fc40007ffe0ff */
[----:B------:R-:W-:Y:S02]  /*9820*/  ISETP.GE.U32.AND P4, PT, R0, 0x7fffff63, PT ;  /* 0x7fffff630000780c */ /* 0x000fe40003f86070 */
[----:B------:R-:W-:Y:S01]  /*9830*/  ISETP.GE.U32.AND P5, PT, R3, 0x7fffff5f, PT ;  /* 0x7fffff5f0300780c */ /* 0x000fe20003fa6070 */
[----:B-1----:R-:W2:Y:S04]  /*9840*/  LDL.64 R24, [R1+0x228] ;  /* 0x0002280001187983 */ /* 0x002ea80000100a00 */
[----:B------:R-:W2:Y:S01]  /*9850*/  LDL.64 R16, [R1+0x208] ;  /* 0x0002080001107983 */ /* 0x000ea20000100a00 */
[C---:B------:R-:W-:Y:S02]  /*9860*/  IADD3 R0, R2.reuse, -0x26, RZ ;  /* 0xffffffda02007810 */ /* 0x040fe40007ffe0ff */
[----:B------:R-:W-:-:S02]  /*9870*/  IADD3 R3, R2, -0x2a, RZ ;  /* 0xffffffd602037810 */ /* 0x000fc40007ffe0ff */
[----:B------:R-:W-:Y:S02]  /*9880*/  ISETP.GE.U32.AND P6, PT, R0, 0x7fffff5b, PT ;  /* 0x7fffff5b0000780c */ /* 0x000fe40003fc6070 */
[----:B------:R-:W-:Y:S01]  /*9890*/  ISETP.GE.U32.AND P0, PT, R3, 0x7fffff57, PT ;  /* 0x7fffff570300780c */ /* 0x000fe20003f06070 */
[----:B----4-:R1:W-:Y:S04]  /*98a0*/  LDGSTS.E [R6+0x8800], [R14.64], !P1 ;  /* 0x088000000e067fae */ /* 0x0103e8000c921848 */
[----:B------:R4:W-:Y:S04]  /*98b0*/  LDGSTS.E [R6+0xa800], [R8.64], !P2 ;  /* 0x0a80000008067fae */ /* 0x0009e8000d121848 */
[----:B------:R2:W-:Y:S04]  /*98c0*/  LDGSTS.E [R6+0xc800], [R26.64], !P3 ;  /* 0x0c8000001a067fae */ /* 0x0005e8000d921848 */
[----:B-1----:R-:W3:Y:S04]  /*98d0*/  LDL.64 R14, [R1+0x1c8] ;  /* 0x0001c800010e7983 */ /* 0x002ee80000100a00 */
[----:B----4-:R-:W4:Y:S04]  /*98e0*/  LDL.64 R8, [R1+0x1e8] ;  /* 0x0001e80001087983 */ /* 0x010f280000100a00 */
[----:B------:R1:W-:Y:S04]  /*98f0*/  LDGSTS.E [R6+0xe800], [R12.64], !P4 ;  /* 0x0e8000000c067fae */ /* 0x0003e8000e121848 */
[----:B--2---:R2:W-:Y:S04]  /*9900*/  LDGSTS.E [R6+0x10800], [R4.64], !P5 ;  /* 0x1080000004067fae */ /* 0x0045e8000e921848 */
[----:B------:R2:W-:Y:S04]  /*9910*/  LDGSTS.E [R6+0x12800], [R18.64], !P6 ;  /* 0x1280000012067fae */ /* 0x0005e8000f121848 */
[----:B-1----:R-:W3:Y:S04]  /*9920*/  LDL.64 R12, [R1+0x1a8] ;  /* 0x0001a800010c7983 */ /* 0x002ee80000100a00 */
[----:B--2---:R-:W2:Y:S04]  /*9930*/  LDL.64 R4, [R1+0x188] ;  /* 0x0001880001047983 */ /* 0x004ea80000100a00 */
[----:B------:R1:W-:Y:S04]  /*9940*/  LDGSTS.E [R6+0x14800], [R10.64], !P0 ;  /* 0x148000000a067fae */ /* 0x0003e8000c121848 */
[----:B------:R-:W2:Y:S01]  /*9950*/  LDL.64 R18, [R1+0x168] ;  /* 0x0001680001127983 */ /* 0x000ea20000100a00 */
[----:B------:R-:W-:-:S02]  /*9960*/  IADD3 R0, R2, -0x2e, RZ ;  /* 0xffffffd202007810 */ /* 0x000fc40007ffe0ff */
[----:B------:R-:W-:Y:S01]  /*9970*/  IADD3 R3, R2, -0x32, RZ ;  /* 0xffffffce02037810 */ /* 0x000fe20007ffe0ff */
[----:B------:R-:W2:Y:S04]  /*9980*/  LDL.64 R26, [R1+0x128] ;  /* 0x00012800011a7983 */ /* 0x000ea80000100a00 */
[----:B-1----:R-:W2:Y:S01]  /*9990*/  LDL.64 R10, [R1+0x148] ;  /* 0x00014800010a7983 */ /* 0x002ea20000100a00 */
[----:B------:R-:W-:Y:S02]  /*99a0*/  ISETP.GE.U32.AND P1, PT, R0, 0x7fffff53, PT ;  /* 0x7fffff530000780c */ /* 0x000fe40003f26070 */
[----:B------:R-:W-:Y:S02]  /*99b0*/  IADD3 R0, R2, -0x36, RZ ;  /* 0xffffffca02007810 */ /* 0x000fe40007ffe0ff */
[----:B------:R-:W-:-:S02]  /*99c0*/  ISETP.GE.U32.AND P2, PT, R3, 0x7fffff4f, PT ;  /* 0x7fffff4f0300780c */ /* 0x000fc40003f46070 */
[----:B------:R-:W-:Y:S02]  /*99d0*/  IADD3 R3, R2, -0x3a, RZ ;  /* 0xffffffc602037810 */ /* 0x000fe40007ffe0ff */
[----:B------:R-:W-:Y:S02]  /*99e0*/  ISETP.GE.U32.AND P3, PT, R0, 0x7fffff4b, PT ;  /* 0x7fffff4b0000780c */ /* 0x000fe40003f66070 */
[C---:B------:R-:W-:Y:S02]  /*99f0*/  IADD3 R0, R2.reuse, -0x3e, RZ ;  /* 0xffffffc202007810 */ /* 0x040fe40007ffe0ff */
[----:B------:R-:W-:Y:S01]  /*9a00*/  ISETP.GE.U32.AND P4, PT, R3, 0x7fffff47, PT ;  /* 0x7fffff470300780c */ /* 0x000fe20003f86070 */
[----:B------:R1:W-:Y:S01]  /*9a10*/  LDGSTS.E [R6+0x16800], [R24.64], !P1 ;  /* 0x1680000018067fae */ /* 0x0003e2000c921848 */
[----:B------:R-:W-:Y:S02]  /*9a20*/  IADD3 R3, R2, -0x42, RZ ;  /* 0xffffffbe02037810 */ /* 0x000fe40007ffe0ff */
[----:B------:R-:W-:Y:S01]  /*9a30*/  ISETP.GE.U32.AND P5, PT, R0, 0x7fffff43, PT ;  /* 0x7fffff430000780c */ /* 0x000fe20003fa6070 */
[----:B------:R1:W-:Y:S01]  /*9a40*/  LDGSTS.E [R6+0x18800], [R16.64], !P2 ;  /* 0x1880000010067fae */ /* 0x0003e2000d121848 */
[----:B------:R-:W-:-:S03]  /*9a50*/  ISETP.GE.U32.AND P6, PT, R3, 0x7fffff3f, PT ;  /* 0x7fffff3f0300780c */ /* 0x000fc60003fc6070 */
[----:B-1----:R-:W2:Y:S04]  /*9a60*/  LDL.64 R24, [R1+0x108] ;  /* 0x0001080001187983 */ /* 0x002ea80000100a00 */
[----:B------:R-:W2:Y:S01]  /*9a70*/  LDL.64 R16, [R1+0xe8] ;  /* 0x0000e80001107983 */ /* 0x000ea20000100a00 */
[C---:B------:R-:W-:Y:S02]  /*9a80*/  IADD3 R0, R2.reuse, -0x46, RZ ;  /* 0xffffffba02007810 */ /* 0x040fe40007ffe0ff */
[----:B------:R-:W-:Y:S02]  /*9a90*/  IADD3 R3, R2, -0x4a, RZ ;  /* 0xffffffb602037810 */ /* 0x000fe40007ffe0ff */
[----:B------:R-:W-:Y:S02]  /*9aa0*/  ISETP.GE.U32.AND P0, PT, R0, 0x7fffff3b, PT ;  /* 0x7fffff3b0000780c */ /* 0x000fe40003f06070 */
[----:B------:R-:W-:Y:S01]  /*9ab0*/  ISETP.GE.U32.AND P1, PT, R3, 0x7fffff37, PT ;  /* 0x7fffff370300780c */ /* 0x000fe20003f26070 */
[----:B----4-:R1:W-:Y:S04]  /*9ac0*/  LDGSTS.E [R6+0x1a800], [R8.64], !P3 ;  /* 0x1a80000008067fae */ /* 0x0103e8000d921848 */
[----:B---3--:R3:W-:Y:S04]  /*9ad0*/  LDGSTS.E [R6+0x1c800], [R14.64], !P4 ;  /* 0x1c8000000e067fae */ /* 0x0087e8000e121848 */
[----:B-1----:R-:W4:Y:S04]  /*9ae0*/  LDL.64 R8, [R1+0xc8] ;  /* 0x0000c80001087983 */ /* 0x002f280000100a00 */
[----:B---3--:R-:W3:Y:S04]  /*9af0*/  LDL.64 R14, [R1+0x88] ;  /* 0x00008800010e7983 */ /* 0x008ee80000100a00 */
[----:B------:R1:W-:Y:S04]  /*9b00*/  LDGSTS.E [R6+0x1e800], [R12.64], !P5 ;  /* 0x1e8000000c067fae */ /* 0x0003e8000e921848 */
[----:B--2---:R2:W-:Y:S04]  /*9b10*/  LDGSTS.E [R6+0x20800], [R4.64], !P6 ;  /* 0x2080000004067fae */ /* 0x0045e8000f121848 */
[----:B------:R2:W-:Y:S04]  /*9b20*/  LDGSTS.E [R6+0x22800], [R18.64], !P0 ;  /* 0x2280000012067fae */ /* 0x0005e8000c121848 */
[----:B-1----:R-:W3:Y:S04]  /*9b30*/  LDL.64 R12, [R1+0x68] ;  /* 0x00006800010c7983 */ /* 0x002ee80000100a00 */
[----:B--2---:R-:W2:Y:S04]  /*9b40*/  LDL.64 R4, [R1+0x48] ;  /* 0x0000480001047983 */ /* 0x004ea80000100a00 */
[----:B------:R1:W-:Y:S04]  /*9b50*/  LDGSTS.E [R6+0x24800], [R10.64], !P1 ;  /* 0x248000000a067fae */ /* 0x0003e8000c921848 */
[----:B------:R-:W2:Y:S04]  /*9b60*/  LDL.64 R18, [R1+0x28] ;  /* 0x0000280001127983 */ /* 0x000ea80000100a00 */
[----:B-1----:R-:W2:Y:S01]  /*9b70*/  LDL.64 R10, [R1+0x8] ;  /* 0x00000800010a7983 */ /* 0x002ea20000100a00 */
[----:B------:R-:W-:-:S02]  /*9b80*/  IADD3 R0, R2, -0x4e, RZ ;  /* 0xffffffb202007810 */ /* 0x000fc40007ffe0ff */
[----:B------:R-:W-:Y:S02]  /*9b90*/  IADD3 R3, R2, -0x52, RZ ;  /* 0xffffffae02037810 */ /* 0x000fe40007ffe0ff */
[----:B------:R-:W-:Y:S02]  /*9ba0*/  ISETP.GE.U32.AND P2, PT, R0, 0x7fffff33, PT ;  /* 0x7fffff330000780c */ /* 0x000fe40003f46070 */
[C---:B------:R-:W-:Y:S02]  /*9bb0*/  IADD3 R0, R2.reuse, -0x56, RZ ;  /* 0xffffffaa02007810 */ /* 0x040fe40007ffe0ff */
[----:B------:R-:W-:Y:S02]  /*9bc0*/  ISETP.GE.U32.AND P3, PT, R3, 0x7fffff2f, PT ;  /* 0x7fffff2f0300780c */ /* 0x000fe40003f66070 */
[----:B------:R-:W-:Y:S02]  /*9bd0*/  IADD3 R3, R2, -0x5a, RZ ;  /* 0xffffffa602037810 */ /* 0x000fe40007ffe0ff */
[----:B------:R-:W-:-:S02]  /*9be0*/  ISETP.GE.U32.AND P4, PT, R0, 0x7fffff2b, PT ;  /* 0x7fffff2b0000780c */ /* 0x000fc40003f86070 */
[C---:B------:R-:W-:Y:S02]  /*9bf0*/  IADD3 R0, R2.reuse, -0x5e, RZ ;  /* 0xffffffa202007810 */ /* 0x040fe40007ffe0ff */
[----:B------:R-:W-:Y:S01]  /*9c00*/  ISETP.GE.U32.AND P5, PT, R3, 0x7fffff27, PT ;  /* 0x7fffff270300780c */ /* 0x000fe20003fa6070 */
[----:B------:R1:W-:Y:S01]  /*9c10*/  LDGSTS.E [R6+0x26800], [R26.64], !P2 ;  /* 0x268000001a067fae */ /* 0x0003e2000d121848 */
[----:B------:R-:W-:Y:S02]  /*9c20*/  IADD3 R3, R2, -0x62, RZ ;  /* 0xffffff9e02037810 */ /* 0x000fe40007ffe0ff */
[----:B------:R-:W-:Y:S01]  /*9c30*/  ISETP.GE.U32.AND P6, PT, R0, 0x7fffff23, PT ;  /* 0x7fffff230000780c */ /* 0x000fe20003fc6070 */
[----:B------:R1:W-:Y:S01]  /*9c40*/  LDGSTS.E [R6+0x28800], [R24.64], !P3 ;  /* 0x2880000018067fae */ /* 0x0003e2000d921848 */
[C---:B------:R-:W-:Y:S02]  /*9c50*/  IADD3 R0, R2.reuse, -0x66, RZ ;  /* 0xffffff9a02007810 */ /* 0x040fe40007ffe0ff */
[----:B------:R-:W-:Y:S01]  /*9c60*/  ISETP.GE.U32.AND P0, PT, R3, 0x7fffff1f, PT ;  /* 0x7fffff1f0300780c */ /* 0x000fe20003f06070 */
[----:B------:R1:W-:Y:S01]  /*9c70*/  LDGSTS.E [R6+0x2a800], [R16.64], !P4 ;  /* 0x2a80000010067fae */ /* 0x0003e2000e121848 */
[----:B------:R-:W-:-:S02]  /*9c80*/  IADD3 R3, R2, -0x6a, RZ ;  /* 0xffffff9602037810 */ /* 0x000fc40007ffe0ff */
[----:B------:R-:W-:Y:S01]  /*9c90*/  ISETP.GE.U32.AND P1, PT, R0, 0x7fffff1b, PT ;  /* 0x7fffff1b0000780c */ /* 0x000fe20003f26070 */
[----:B-1----:R-:W2:Y:S01]  /*9ca0*/  LDL.LU.64 R26, [R1+0x10e0] ;  /* 0x0010e000011a7983 */ /* 0x002ea20000300a00 */
[----:B------:R-:W-:-:S03]  /*9cb0*/  ISETP.GE.U32.AND P2, PT, R3, 0x7fffff17, PT ;  /* 0x7fffff170300780c */ /* 0x000fc60003f46070 */
[----:B------:R-:W2:Y:S04]  /*9cc0*/  LDL.LU.64 R24, [R1+0x10d8] ;  /* 0x0010d80001187983 */ /* 0x000ea80000300a00 */
[----:B------:R-:W2:Y:S01]  /*9cd0*/  LDL.LU.64 R16, [R1+0x10d0] ;  /* 0x0010d00001107983 */ /* 0x000ea20000300a00 */
[C---:B------:R-:W-:Y:S02]  /*9ce0*/  IADD3 R0, R2.reuse, -0x6e, RZ ;  /* 0xffffff9202007810 */ /* 0x040fe40007ffe0ff */
[----:B------:R-:W-:Y:S02]  /*9cf0*/  IADD3 R3, R2, -0x72, RZ ;  /* 0xffffff8e02037810 */ /* 0x000fe40007ffe0ff */
[----:B------:R-:W-:Y:S02]  /*9d00*/  ISETP.GE.U32.AND P3, PT, R0, 0x7fffff13, PT ;  /* 0x7fffff130000780c */ /* 0x000fe40003f66070 */
[----:B------:R-:W-:Y:S01]  /*9d10*/  ISETP.GE.U32.AND P4, PT, R3, 0x7fffff0f, PT ;  /* 0x7fffff0f0300780c */ /* 0x000fe20003f86070 */
[----:B----4-:R1:W-:Y:S04]  /*9d20*/  LDGSTS.E [R6+0x2c800], [R8.64], !P5 ;  /* 0x2c80000008067fae */ /* 0x0103e8000e921848 */
[----:B------:R4:W-:Y:S04]  /*9d30*/  LDGSTS.E [R6+0x2e800], [R22.64], !P6 ;  /* 0x2e80000016067fae */ /* 0x0009e8000f121848 */
[----:B---3--:R3:W-:Y:S04]  /*9d40*/  LDGSTS.E [R6+0x30800], [R14.64], !P0 ;  /* 0x308000000e067fae */ /* 0x0087e8000c121848 */
[----:B-1----:R-:W3:Y:S04]  /*9d50*/  LDL.LU.64 R8, [R1+0x10c8] ;  /* 0x0010c80001087983 */ /* 0x002ee80000300a00 */
[----:B------:R1:W-:Y:S04]  /*9d60*/  LDGSTS.E [R6+0x32800], [R12.64], !P1 ;  /* 0x328000000c067fae */ /* 0x0003e8000c921848 */
[----:B--2---:R2:W-:Y:S04]  /*9d70*/  LDGSTS.E [R6+0x34800], [R4.64], !P2 ;  /* 0x3480000004067fae */ /* 0x0045e8000d121848 */
[----:B-1----:R-:W4:Y:S04]  /*9d80*/  LDL.64 R12, [R1+0x380] ;  /* 0x00038000010c7983 */ /* 0x002f280000100a00 */
[----:B--2---:R-:W2:Y:S04]  /*9d90*/  LDL.64 R4, [R1+0x360] ;  /* 0x0003600001047983 */ /* 0x004ea80000100a00 */
[----:B------:R1:W-:Y:S04]  /*9da0*/  LDGSTS.E [R6+0x36800], [R18.64], !P3 ;  /* 0x3680000012067fae */ /* 0x0003e8000d921848 */
[----:B------:R1:W-:Y:S04]  /*9db0*/  LDGSTS.E [R6+0x38800], [R10.64], !P4 ;  /* 0x388000000a067fae */ /* 0x0003e8000e121848 */
[----:B-1----:R-:W2:Y:S04]  /*9dc0*/  LDL.64 R18, [R1+0x340] ;  /* 0x0003400001127983 */ /* 0x002ea80000100a00 */
[----:B------:R-:W2:Y:S01]  /*9dd0*/  LDL.64 R10, [R1+0x320] ;  /* 0x00032000010a7983 */ /* 0x000ea20000100a00 */
[----:B------:R-:W-:-:S02]  /*9de0*/  IADD3 R0, R2, -0x76, RZ ;  /* 0xffffff8a02007810 */ /* 0x000fc40007ffe0ff */
[----:B------:R-:W-:Y:S02]  /*9df0*/  IADD3 R3, R2, -0x7a, RZ ;  /* 0xffffff8602037810 */ /* 0x000fe40007ffe0ff */
[----:B------:R-:W-:Y:S02]  /*9e00*/  ISETP.GE.U32.AND P5, PT, R0, 0x7fffff0b, PT ;  /* 0x7fffff0b0000780c */ /* 0x000fe40003fa6070 */
[----:B------:R-:W-:Y:S02]  /*9e10*/  IADD3 R0, R2, -0x7e, RZ ;  /* 0xffffff8202007810 */ /* 0x000fe40007ffe0ff */
[----:B------:R-:W-:Y:S02]  /*9e20*/  ISETP.GE.U32.AND P6, PT, R3, 0x7fffff07, PT ;  /* 0x7fffff070300780c */ /* 0x000fe40003fc6070 */
[----:B------:R-:W-:Y:S02]  /*9e30*/  ISETP.GE.U32.AND P0, PT, R0, 0x7fffff03, PT ;  /* 0x7fffff030000780c */ /* 0x000fe40003f06070 */
[----:B------:R-:W-:-:S02]  /*9e40*/  IADD3 R3, R2, -0x3, RZ ;  /* 0xfffffffd02037810 */ /* 0x000fc40007ffe0ff */
[----:B------:R-:W-:Y:S02]  /*9e50*/  IADD3 R0, R2, -0x7, RZ ;  /* 0xfffffff902007810 */ /* 0x000fe40007ffe0ff */
[----:B------:R-:W-:Y:S02]  /*9e60*/  ISETP.GE.U32.AND P1, PT, R3, 0x7fffff7e, PT ;  /* 0x7fffff7e0300780c */ /* 0x000fe40003f26070 */
[----:B------:R-:W-:Y:S02]  /*9e70*/  ISETP.GE.U32.AND P2, PT, R0, 0x7fffff7a, PT ;  /* 0x7fffff7a0000780c */ /* 0x000fe40003f46070 */
[C---:B------:R-:W-:Y:S02]  /*9e80*/  IADD3 R3, R2.reuse, -0xb, RZ ;  /* 0xfffffff502037810 */ /* 0x040fe40007ffe0ff */
[----:B------:R-:W-:Y:S02]  /*9e90*/  IADD3 R0, R2, -0xf, RZ ;  /* 0xfffffff102007810 */ /* 0x000fe40007ffe0ff */
[----:B------:R-:W-:-:S02]  /*9ea0*/  ISETP.GE.U32.AND P3, PT, R3, 0x7fffff76, PT ;  /* 0x7fffff760300780c */ /* 0x000fc40003f66070 */
[----:B------:R-:W-:Y:S01]  /*9eb0*/  ISETP.GE.U32.AND P4, PT, R0, 0x7fffff72, PT ;  /* 0x7fffff720000780c */ /* 0x000fe20003f86070 */
[----:B---3--:R1:W-:Y:S04]  /*9ec0*/  STL.64 [R1+0x1028], R8 ;  /* 0x0010280801007387 */ /* 0x0083e80000100a00 */
[----:B------:R1:W-:Y:S04]  /*9ed0*/  LDGSTS.E [R6+0x3a800], [R8.64], !P5 ;  /* 0x3a80000008067fae */ /* 0x0003e8000e921848 */
[----:B----4-:R-:W3:Y:S04]  /*9ee0*/  LDL.64 R22, [R1+0x2e0] ;  /* 0x0002e00001167983 */ /* 0x010ee80000100a00 */
[----:B------:R-:W4:Y:S04]  /*9ef0*/  LDL.64 R14, [R1+0x2c0] ;  /* 0x0002c000010e7983 */ /* 0x000f280000100a00 */
[----:B------:R1:W-:Y:S02]  /*9f00*/  LDGSTS.E [R6+0x3c800], [R16.64], !P6 ;  /* 0x3c80000010067fae */ /* 0x0003e4000f121848 */
[----:B-1----:R-:W-:-:S02]  /*9f10*/  LOP3.LUT R9, R20, 0x40, RZ, 0x3c, !PT ;  /* 0x0000004014097812 */ /* 0x002fc400078e3cff */
[----:B------:R1:W-:Y:S04]  /*9f20*/  STL.64 [R1+0x1030], R16 ;  /* 0x0010301001007387 */ /* 0x0003e80000100a00 */
[----:B------:R1:W-:Y:S04]  /*9f30*/  LDGSTS.E [R6+0x3e800], [R24.64], !P0 ;  /* 0x3e80000018067fae */ /* 0x0003e8000c121848 */
[----:B------:R2:W-:Y:S04]  /*9f40*/  LDGSTS.E [R9+0x1000], [R12.64], !P1 ;  /* 0x010000000c097fae */ /* 0x0005e8000c921848 */
[----:B-1----:R-:W3:Y:S04]  /*9f50*/  LDL.64 R16, [R1+0x300] ;  /* 0x0003000001107983 */ /* 0x002ee80000100a00 */
[----:B------:R1:W-:Y:S04]  /*9f60*/  STL.64 [R1+0x1038], R24 ;  /* 0x0010381801007387 */ /* 0x0003e80000100a00 */
[----:B------:R-:W4:Y:S04]  /*9f70*/  LDL.64 R6, [R1+0x2a0] ;  /* 0x0002a00001067983 */ /* 0x000f280000100a00 */
[----:B------:R-:W4:Y:S04]  /*9f80*/  LDL.64 R20, [R1+0x280] ;  /* 0x0002800001147983 */ /* 0x000f280000100a00 */
[----:B--2---:R2:W-:Y:S04]  /*9f90*/  LDGSTS.E [R9+0x3000], [R4.64], !P2 ;  /* 0x0300000004097fae */ /* 0x0045e8000d121848 */
[----:B------:R-:W4:Y:S04]  /*9fa0*/  LDL.64 R12, [R1+0x260] ;  /* 0x00026000010c7983 */ /* 0x000f280000100a00 */
[----:B------:R1:W-:Y:S04]  /*9fb0*/  LDGSTS.E [R9+0x5000], [R18.64], !P3 ;  /* 0x0500000012097fae */ /* 0x0003e8000d921848 */
[----:B--2---:R-:W2:Y:S04]  /*9fc0*/  LDL.64 R4, [R1+0x240] ;  /* 0x0002400001047983 */ /* 0x004ea80000100a00 */
[----:B------:R1:W-:Y:S04]  /*9fd0*/  LDGSTS.E [R9+0x7000], [R10.64], !P4 ;  /* 0x070000000a097fae */ /* 0x0003e8000e121848 */
[----:B-1----:R-:W2:Y:S01]  /*9fe0*/  LDL.64 R18, [R1+0x220] ;  /* 0x0002200001127983 */ /* 0x002ea20000100a00 */
[----:B------:R-:W-:-:S02]  /*9ff0*/  IADD3 R3, R2, -0x13, RZ ;  /* 0xffffffed02037810 */ /* 0x000fc40007ffe0ff */
[C---:B------:R-:W-:Y:S01]  /*a000*/  IADD3 R0, R2.reuse, -0x17, RZ ;  /* 0xffffffe902007810 */ /* 0x040fe20007ffe0ff */
[----:B------:R-:W2:Y:S04]  /*a010*/  LDL.64 R24, [R1+0xe0] ;  /* 0x0000e00001187983 */ /* 0x000ea80000100a00 */
[----:B------:R-:W2:Y:S01]  /*a020*/  LDL.64 R10, [R1+0x200] ;  /* 0x00020000010a7983 */ /* 0x000ea20000100a00 */
[----:B------:R-:W-:Y:S02]  /*a030*/  ISETP.GE.U32.AND P5, PT, R3, 0x7fffff6e, PT ;  /* 0x7fffff6e0300780c */ /* 0x000fe40003fa6070 */
[----:B------:R-:W-:Y:S02]  /*a040*/  IADD3 R3, R2, -0x1b, RZ ;  /* 0xffffffe502037810 */ /* 0x000fe40007ffe0ff */
[----:B------:R-:W-:-:S02]  /*a050*/  ISETP.GE.U32.AND P6, PT, R0, 0x7fffff6a, PT ;  /* 0x7fffff6a0000780c */ /* 0x000fc40003fc6070 */
[C---:B------:R-:W-:Y:S02]  /*a060*/  IADD3 R0, R2.reuse, -0x1f, RZ ;  /* 0xffffffe102007810 */ /* 0x040fe40007ffe0ff */
[----:B------:R-:W-:Y:S02]  /*a070*/  ISETP.GE.U32.AND P0, PT, R3, 0x7fffff66, PT ;  /* 0x7fffff660300780c */ /* 0x000fe40003f06070 */
[----:B------:R-:W-:Y:S02]  /*a080*/  IADD3 R3, R2, -0x23, RZ ;  /* 0xffffffdd02037810 */ /* 0x000fe40007ffe0ff */
[----:B------:R-:W-:Y:S02]  /*a090*/  ISETP.GE.U32.AND P1, PT, R0, 0x7fffff62, PT ;  /* 0x7fffff620000780c */ /* 0x000fe40003f26070 */
[----:B------:R-:W-:Y:S02]  /*a0a0*/  IADD3 R0, R2, -0x27, RZ ;  /* 0xffffffd902007810 */ /* 0x000fe40007ffe0ff */
[----:B------:R-:W-:-:S02]  /*a0b0*/  ISETP.GE.U32.AND P2, PT, R3, 0x7fffff5e, PT ;  /* 0x7fffff5e0300780c */ /* 0x000fc40003f46070 */
[----:B------:R-:W-:Y:S02]  /*a0c0*/  IADD3 R3, R2, -0x2b, RZ ;  /* 0xffffffd502037810 */ /* 0x000fe40007ffe0ff */
[----:B------:R-:W-:Y:S02]  /*a0d0*/  ISETP.GE.U32.AND P3, PT, R0, 0x7fffff5a, PT ;  /* 0x7fffff5a0000780c */ /* 0x000fe40003f66070 */
[----:B------:R-:W-:Y:S02]  /*a0e0*/  ISETP.GE.U32.AND P4, PT, R3, 0x7fffff56, PT ;  /* 0x7fffff560300780c */ /* 0x000fe40003f86070 */
[C---:B------:R-:W-:Y:S02]  /*a0f0*/  IADD3 R0, R2.reuse, -0x2f, RZ ;  /* 0xffffffd102007810 */ /* 0x040fe40007ffe0ff */
[----:B------:R-:W-:Y:S01]  /*a100*/  IADD3 R3, R2, -0x33, RZ ;  /* 0xffffffcd02037810 */ /* 0x000fe20007ffe0ff */
[----:B---3--:R1:W-:Y:S04]  /*a110*/  LDGSTS.E [R9+0x9000], [R16.64], !P5 ;  /* 0x0900000010097fae */ /* 0x0083e8000e921848 */
[----:B------:R3:W-:Y:S04]  /*a120*/  LDGSTS.E [R9+0xb000], [R22.64], !P6 ;  /* 0x0b00000016097fae */ /* 0x0007e8000f121848 */
[----:B----4-:R4:W-:Y:S04]  /*a130*/  LDGSTS.E [R9+0xd000], [R14.64], !P0 ;  /* 0x0d0000000e097fae */ /* 0x0109e8000c121848 */
[----:B------:R1:W-:Y:S04]  /*a140*/  LDGSTS.E [R9+0xf000], [R6.64], !P1 ;  /* 0x0f00000006097fae */ /* 0x0003e8000c921848 */
[----:B---3--:R-:W3:Y:S04]  /*a150*/  LDL.64 R22, [R1+0x1e0] ;  /* 0x0001e00001167983 */ /* 0x008ee80000100a00 */
[----:B----4-:R-:W4:Y:S04]  /*a160*/  LDL.64 R14, [R1+0x1c0] ;  /* 0x0001c000010e7983 */ /* 0x010f280000100a00 */
[----:B------:R2:W-:Y:S04]  /*a170*/  LDGSTS.E [R9+0x11000], [R20.64], !P2 ;  /* 0x1100000014097fae */ /* 0x0005e8000d121848 */
[----:B-1----:R-:W4:Y:S04]  /*a180*/  LDL.64 R6, [R1+0x1a0] ;  /* 0x0001a00001067983 */ /* 0x002f280000100a00 */
[----:B------:R1:W-:Y:S04]  /*a190*/  LDGSTS.E [R9+0x13000], [R12.64], !P3 ;  /* 0x130000000c097fae */ /* 0x0003e8000d921848 */
[----:B--2---:R-:W2:Y:S04]  /*a1a0*/  LDL.64 R20, [R1+0x180] ;  /* 0x0001800001147983 */ /* 0x004ea80000100a00 */
[----:B------:R1:W-:Y:S04]  /*a1b0*/  LDGSTS.E [R9+0x15000], [R4.64], !P4 ;  /* 0x1500000004097fae */ /* 0x0003e8000e121848 */
[----:B-1----:R-:W2:Y:S04]  /*a1c0*/  LDL.64 R12, [R1+0x160] ;  /* 0x00016000010c7983 */ /* 0x002ea80000100a00 */
[----:B------:R-:W2:Y:S04]  /*a1d0*/  LDL.64 R16, [R1+0xc0] ;  /* 0x0000c00001107983 */ /* 0x000ea80000100a00 */
[----:B------:R-:W2:Y:S01]  /*a1e0*/  LDL.64 R4, [R1+0x140] ;  /* 0x0001400001047983 */ /* 0x000ea20000100a00 */
[----:B------:R-:W-:-:S02]  /*a1f0*/  ISETP.GE.U32.AND P5, PT, R0, 0x7fffff52, PT ;  /* 0x7fffff520000780c */ /* 0x000fc40003fa6070 */
[----:B------:R-:W-:-:S11]  /*a200*/  ISETP.GE.U32.AND P6, PT, R3, 0x7fffff4e, PT ;  /* 0x7fffff4e0300780c */ /* 0x000fd60003fc6070 */
[----:B------:R1:W-:Y:S04]  /*a210*/  LDGSTS.E [R9+0x17000], [R18.64], !P5 ;  /* 0x1700000012097fae */ /* 0x0003e8000e921848 */
[----:B------:R1:W-:Y:S04]  /*a220*/  LDGSTS.E [R9+0x19000], [R10.64], !P6 ;  /* 0x190000000a097fae */ /* 0x0003e8000f121848 */
[----:B-1----:R-:W2:Y:S04]  /*a230*/  LDL.64 R18, [R1+0x120] ;  /* 0x0001200001127983 */ /* 0x002ea80000100a00 */
[----:B------:R-:W2:Y:S01]  /*a240*/  LDL.64 R10, [R1+0x100] ;  /* 0x00010000010a7983 */ /* 0x000ea20000100a00 */
        /* <DEDUP_REMOVED lines=14> */
[----:B------:R-:W-:Y:S01]  /*a330*/  ISETP.GE.U32.AND P6, PT, R0, 0x7fffff32, PT ;  /* 0x7fffff320000780c */ /* 0x000fe20003fc6070 */
[----:B---3--:R1:W-:Y:S04]  /*a340*/  LDGSTS.E [R9+0x1b000], [R22.64], !P0 ;  /* 0x1b00000016097fae */ /* 0x0083e8000c121848 */
[----:B----4-:R3:W-:Y:S04]  /*a350*/  LDGSTS.E [R9+0x1d000], [R14.64], !P1 ;  /* 0x1d0000000e097fae */ /* 0x0107e8000c921848 */
[----:B-1----:R-:W4:Y:S04]  /*a360*/  LDL.64 R22, [R1+0xa0] ;  /* 0x0000a00001167983 */ /* 0x002f280000100a00 */
[----:B---3--:R-:W3:Y:S04]  /*a370*/  LDL.64 R14, [R1+0x80] ;  /* 0x00008000010e7983 */ /* 0x008ee80000100a00 */
[----:B------:R1:W-:Y:S04]  /*a380*/  LDGSTS.E [R9+0x1f000], [R6.64], !P2 ;  /* 0x1f00000006097fae */ /* 0x0003e8000d121848 */
[----:B--2---:R2:W-:Y:S04]  /*a390*/  LDGSTS.E [R9+0x21000], [R20.64], !P3 ;  /* 0x2100000014097fae */ /* 0x0045e8000d921848 */
[----:B------:R2:W-:Y:S04]  /*a3a0*/  LDGSTS.E [R9+0x23000], [R12.64], !P4 ;  /* 0x230000000c097fae */ /* 0x0005e8000e121848 */
[----:B-1----:R-:W3:Y:S04]  /*a3b0*/  LDL.64 R6, [R1+0x60] ;  /* 0x0000600001067983 */ /* 0x002ee80000100a00 */
[----:B--2---:R-:W2:Y:S04]  /*a3c0*/  LDL.64 R20, [R1+0x40] ;  /* 0x0000400001147983 */ /* 0x004ea80000100a00 */
[----:B------:R-:W2:Y:S04]  /*a3d0*/  LDL.64 R12, [R1+0x20] ;  /* 0x00002000010c7983 */ /* 0x000ea80000100a00 */
[----:B------:R1:W-:Y:S01]  /*a3e0*/  LDGSTS.E [R9+0x25000], [R4.64], !P5 ;  /* 0x2500000004097fae */ /* 0x0003e2000e921848 */
[----:B------:R-:W-:-:S03]  /*a3f0*/  ISETP.GE.U32.AND P0, PT, R3, 0x7fffff2e, PT ;  /* 0x7fffff2e0300780c */ /* 0x000fc60003f06070 */
[----:B-1----:R-:W2:Y:S04]  /*a400*/  LDL.64 R4, [R1] ;  /* 0x0000000001047983 */ /* 0x002ea80000100a00 */
[----:B------:R1:W-:Y:S06]  /*a410*/  LDGSTS.E [R9+0x27000], [R18.64], !P6 ;  /* 0x2700000012097fae */ /* 0x0003ec000f121848 */
[----:B------:R1:W-:Y:S04]  /*a420*/  LDGSTS.E [R9+0x29000], [R10.64], !P0 ;  /* 0x290000000a097fae */ /* 0x0003e8000c121848 */
[----:B-1----:R-:W2:Y:S04]  /*a430*/  LDL.LU.64 R18, [R1+0x10c0] ;  /* 0x0010c00001127983 */ /* 0x002ea80000300a00 */
[----:B------:R-:W2:Y:S01]  /*a440*/  LDL.LU.64 R10, [R1+0x10b8] ;  /* 0x0010b800010a7983 */ /* 0x000ea20000300a00 */
        /* <DEDUP_REMOVED lines=13> */
[----:B------:R-:W-:Y:S02]  /*a520*/  IADD3 R0, R2, -0x6f, RZ ;  /* 0xffffff9102007810 */ /* 0x000fe40007ffe0ff */
[----:B------:R-:W-:-:S02]  /*a530*/  ISETP.GE.U32.AND P6, PT, R3, 0x7fffff16, PT ;  /* 0x7fffff160300780c */ /* 0x000fc40003fc6070 */
[----:B------:R-:W-:Y:S02]  /*a540*/  IADD3 R3, R2, -0x73, RZ ;  /* 0xffffff8d02037810 */ /* 0x000fe40007ffe0ff */
[----:B------:R-:W-:Y:S02]  /*a550*/  ISETP.GE.U32.AND P0, PT, R0, 0x7fffff12, PT ;  /* 0x7fffff120000780c */ /* 0x000fe40003f06070 */
[----:B------:R-:W-:Y:S02]  /*a560*/  ISETP.GE.U32.AND P1, PT, R3, 0x7fffff0e, PT ;  /* 0x7fffff0e0300780c */ /* 0x000fe40003f26070 */
[C---:B------:R-:W-:Y:S02]  /*a570*/  IADD3 R3, R2.reuse, -0x7b, RZ ;  /* 0xffffff8502037810 */ /* 0x040fe40007ffe0ff */
[----:B------:R-:W-:-:S04]  /*a580*/  IADD3 R0, R2, -0x77, RZ ;  /* 0xffffff8902007810 */ /* 0x000fc80007ffe0ff */
[----:B------:R-:W-:Y:S01]  /*a590*/  ISETP.GE.U32.AND P2, PT, R0, 0x7fffff0a, PT ;  /* 0x7fffff0a0000780c */ /* 0x000fe20003f46070 */
[----:B----4-:R4:W-:Y:S04]  /*a5a0*/  LDGSTS.E [R9+0x2f000], [R22.64], !P3 ;  /* 0x2f00000016097fae */ /* 0x0109e8000d921848 */
[----:B---3--:R3:W-:Y:S01]  /*a5b0*/  LDGSTS.E [R9+0x31000], [R14.64], !P4 ;  /* 0x310000000e097fae */ /* 0x0087e2000e121848 */
[----:B------:R-:W-:Y:S02]  /*a5c0*/  ISETP.GE.U32.AND P3, PT, R3, 0x7fffff06, PT ;  /* 0x7fffff060300780c */ /* 0x000fe40003f66070 */
[----:B------:R-:W-:Y:S01]  /*a5d0*/  IADD3 R3, R2, -0x4, RZ ;  /* 0xfffffffc02037810 */ /* 0x000fe20007ffe0ff */
[----:B---3--:R-:W3:Y:S04]  /*a5e0*/  LDL.64 R14, [R1+0x378] ;  /* 0x00037800010e7983 */ /* 0x008ee80000100a00 */
[----:B------:R1:W-:Y:S04]  /*a5f0*/  LDGSTS.E [R9+0x33000], [R6.64], !P5 ;  /* 0x3300000006097fae */ /* 0x0003e8000e921848 */
[----:B--2---:R2:W-:Y:S04]  /*a600*/  LDGSTS.E [R9+0x35000], [R20.64], !P6 ;  /* 0x3500000014097fae */ /* 0x0045e8000f121848 */
[----:B------:R1:W-:Y:S01]  /*a610*/  LDGSTS.E [R9+0x37000], [R12.64], !P0 ;  /* 0x370000000c097fae */ /* 0x0003e2000c121848 */
[----:B------:R-:W-:-:S03]  /*a620*/  ISETP.GE.U32.AND P5, PT, R3, 0x7fffff7d, PT ;  /* 0x7fffff7d0300780c */ /* 0x000fc60003fa6070 */
[----:B--2---:R-:W2:Y:S04]  /*a630*/  LDL.64 R20, [R1+0x358] ;  /* 0x0003580001147983 */ /* 0x004ea80000100a00 */
[----:B-1----:R-:W2:Y:S04]  /*a640*/  LDL.64 R12, [R1+0x318] ;  /* 0x00031800010c7983 */ /* 0x002ea80000100a00 */
[----:B------:R1:W-:Y:S04]  /*a650*/  LDGSTS.E [R9+0x39000], [R4.64], !P1 ;  /* 0x3900000004097fae */ /* 0x0003e8000c921848 */
[----:B-1----:R-:W1:Y:S01]  /*a660*/  S2R R5, SR_TID.X ;  /* 0x0000000000057919 */ /* 0x002e620000002100 */
[----:B------:R-:W-:-:S04]  /*a670*/  IADD3 R3, R2, -0xc, RZ ;  /* 0xfffffff402037810 */ /* 0x000fc80007ffe0ff */
[----:B------:R-:W-:Y:S02]  /*a680*/  ISETP.GE.U32.AND P0, PT, R3, 0x7fffff75, PT ;  /* 0x7fffff750300780c */ /* 0x000fe40003f06070 */
[C---:B------:R-:W-:Y:S01]  /*a690*/  IADD3 R3, R2.reuse, -0x14, RZ ;  /* 0xffffffec02037810 */ /* 0x040fe20007ffe0ff */
[----:B------:R1:W-:Y:S03]  /*a6a0*/  LDGSTS.E [R9+0x3b000], [R10.64], !P2 ;  /* 0x3b0000000a097fae */ /* 0x0003e6000d121848 */
[----:B------:R-:W-:Y:S01]  /*a6b0*/  ISETP.GE.U32.AND P2, PT, R3, 0x7fffff6d, PT ;  /* 0x7fffff6d0300780c */ /* 0x000fe20003f46070 */
[----:B------:R4:W-:Y:S01]  /*a6c0*/  STL.64 [R1+0x1010], R10 ;  /* 0x0010100a01007387 */ /* 0x0009e20000100a00 */
[----:B------:R-:W-:-:S03]  /*a6d0*/  IADD3 R0, R2, -0x7f, RZ ;  /* 0xffffff8102007810 */ /* 0x000fc60007ffe0ff */
[----:B------:R4:W-:Y:S01]  /*a6e0*/  LDGSTS.E [R9+0x3d000], [R18.64], !P3 ;  /* 0x3d00000012097fae */ /* 0x0009e2000d921848 */
[----:B-1----:R-:W-:-:S03]  /*a6f0*/  LOP3.LUT R3, R5, 0x1ff, RZ, 0xc0, !PT ;  /* 0x000001ff05037812 */ /* 0x002fc600078ec0ff */
[----:B----4-:R-:W4:Y:S04]  /*a700*/  LDL.64 R10, [R1+0x338] ;  /* 0x00033800010a7983 */ /* 0x010f280000100a00 */
[----:B------:R-:W4:Y:S01]  /*a710*/  LDL.64 R4, [R1+0x2f8] ;  /* 0x0002f80001047983 */ /* 0x000f220000100a00 */
[----:B------:R-:W-:Y:S02]  /*a720*/  ISETP.GE.U32.AND P4, PT, R0, 0x7fffff02, PT ;  /* 0x7fffff020000780c */ /* 0x000fe40003f86070 */
[----:B------:R-:W-:-:S04]  /*a730*/  IADD3 R0, R2, -0x8, RZ ;  /* 0xfffffff802007810 */ /* 0x000fc80007ffe0ff */
[----:B------:R-:W-:Y:S02]  /*a740*/  ISETP.GE.U32.AND P6, PT, R0, 0x7fffff79, PT ;  /* 0x7fffff790000780c */ /* 0x000fe40003fc6070 */
[----:B------:R-:W-:Y:S01]  /*a750*/  IADD3 R0, R2, -0x10, RZ ;  /* 0xfffffff002007810 */ /* 0x000fe20007ffe0ff */
[----:B------:R1:W-:Y:S03]  /*a760*/  STL.64 [R1+0x1018], R18 ;  /* 0x0010181201007387 */ /* 0x0003e60000100a00 */
[----:B------:R-:W-:Y:S01]  /*a770*/  ISETP.GE.U32.AND P1, PT, R0, 0x7fffff71, PT ;  /* 0x7fffff710000780c */ /* 0x000fe20003f26070 */
[----:B------:R-:W4:Y:S04]  /*a780*/  LDL.64 R6, [R1+0x2d8] ;  /* 0x0002d80001067983 */ /* 0x000f280000100a00 */
[----:B------:R-:W4:Y:S01]  /*a790*/  LDL.64 R24, [R1+0x2b8] ;  /* 0x0002b80001187983 */ /* 0x000f220000100a00 */
[----:B-1----:R-:W-:-:S03]  /*a7a0*/  IMAD.SHL.U32 R18, R3, 0x4, RZ ;  /* 0x0000000403127824 */ /* 0x002fc600078e00ff */
[----:B------:R1:W-:Y:S02]  /*a7b0*/  LDGSTS.E [R9+0x3f000], [R26.64], !P4 ;  /* 0x3f0000001a097fae */ /* 0x0003e4000e121848 */
[----:B------:R-:W-:Y:S02]  /*a7c0*/  LOP3.LUT R8, R18, 0x60, RZ, 0x3c, !PT ;  /* 0x0000006012087812 */ /* 0x000fe400078e3cff */
[----:B------:R1:W-:Y:S04]  /*a7d0*/  STL.64 [R1+0x1020], R26 ;  /* 0x0010201a01007387 */ /* 0x0003e80000100a00 */
[----:B------:R-:W4:Y:S04]  /*a7e0*/  LDL.64 R16, [R1+0x298] ;  /* 0x0002980001107983 */ /* 0x000f280000100a00 */
[----:B------:R-:W4:Y:S01]  /*a7f0*/  LDL.64 R22, [R1+0x278] ;  /* 0x0002780001167983 */ /* 0x000f220000100a00 */
[----:B------:R-:W-:-:S02]  /*a800*/  IADD3 R0, R2, -0x18, RZ ;  /* 0xffffffe802007810 */ /* 0x000fc40007ffe0ff */
[----:B------:R-:W-:Y:S01]  /*a810*/  IADD3 R3, R2, -0x1c, RZ ;  /* 0xffffffe402037810 */ /* 0x000fe20007ffe0ff */
[----:B-1----:R-:W4:Y:S04]  /*a820*/  LDL.64 R26, [R1+0xd8] ;  /* 0x0000d800011a7983 */ /* 0x002f280000100a00 */
[----:B---3--:R1:W-:Y:S04]  /*a830*/  LDGSTS.E [R8+0x1800], [R14.64], !P5 ;  /* 0x018000000e087fae */ /* 0x0083e8000e921848 */
[----:B-1----:R-:W3:Y:S04]  /*a840*/  LDL.64 R14, [R1+0x258] ;  /* 0x00025800010e7983 */ /* 0x002ee80000100a00 */
[----:B--2---:R1:W-:Y:S04]  /*a850*/  LDGSTS.E [R8+0x3800], [R20.64], !P6 ;  /* 0x0380000014087fae */ /* 0x0043e8000f121848 */
[----:B-1----:R-:W2:Y:S04]  /*a860*/  LDL.64 R20, [R1+0x238] ;  /* 0x0002380001147983 */ /* 0x002ea80000100a00 */
[----:B----4-:R1:W-:Y:S04]  /*a870*/  LDGSTS.E [R8+0x5800], [R10.64], !P0 ;  /* 0x058000000a087fae */ /* 0x0103e8000c121848 */
[----:B------:R4:W-:Y:S04]  /*a880*/  LDGSTS.E [R8+0x7800], [R12.64], !P1 ;  /* 0x078000000c087fae */ /* 0x0009e8000c921848 */
[----:B------:R4:W-:Y:S01]  /*a890*/  LDGSTS.E [R8+0x9800], [R4.64], !P2 ;  /* 0x0980000004087fae */ /* 0x0009e2000d121848 */
[----:B------:R-:W-:-:S02]  /*a8a0*/  ISETP.GE.U32.AND P3, PT, R0, 0x7fffff69, PT ;  /* 0x7fffff690000780c */ /* 0x000fc40003f66070 */
[----:B------:R-:W-:Y:S01]  /*a8b0*/  ISETP.GE.U32.AND P4, PT, R3, 0x7fffff65, PT ;  /* 0x7fffff650300780c */ /* 0x000fe20003f86070 */
[----:B-1----:R-:W2:Y:S04]  /*a8c0*/  LDL.64 R10, [R1+0x98] ;  /* 0x00009800010a7983 */ /* 0x002ea80000100a00 */
[----:B----4-:R-:W4:Y:S04]  /*a8d0*/  LDL.64 R12, [R1+0x218] ;  /* 0x00021800010c7983 */ /* 0x010f280000100a00 */
[----:B------:R-:W4:Y:S01]  /*a8e0*/  LDL.64 R4, [R1+0x1f8] ;  /* 0x0001f80001047983 */ /* 0x000f220000100a00 */
[----:B------:R-:W-:-:S02]  /*a8f0*/  IADD3 R0, R2, -0x20, RZ ;  /* 0xffffffe002007810 */ /* 0x000fc40007ffe0ff */
[----:B------:R-:W-:Y:S01]  /*a900*/  IADD3 R3, R2, -0x24, RZ ;  /* 0xffffffdc02037810 */ /* 0x000fe20007ffe0ff */
[----:B------:R1:W-:Y:S01]  /*a910*/  LDGSTS.E [R8+0xb800], [R6.64], !P3 ;  /* 0x0b80000006087fae */ /* 0x0003e2000d921848 */
[----:B------:R-:W-:Y:S02]  /*a920*/  ISETP.GE.U32.AND P5, PT, R0, 0x7fffff61, PT ;  /* 0x7fffff610000780c */ /* 0x000fe40003fa6070 */
[C---:B------:R-:W-:Y:S01]  /*a930*/  IADD3 R0, R2.reuse, -0x28, RZ ;  /* 0xffffffd802007810 */ /* 0x040fe20007ffe0ff */
[----:B------:R1:W-:Y:S01]  /*a940*/  LDGSTS.E [R8+0xd800], [R24.64], !P4 ;  /* 0x0d80000018087fae */ /* 0x0003e2000e121848 */
[----:B------:R-:W-:Y:S02]  /*a950*/  ISETP.GE.U32.AND P6, PT, R3, 0x7fffff5d, PT ;  /* 0x7fffff5d0300780c */ /* 0x000fe40003fc6070 */
[----:B------:R-:W-:Y:S02]  /*a960*/  IADD3 R3, R2, -0x2c, RZ ;  /* 0xffffffd402037810 */ /* 0x000fe40007ffe0ff */
[----:B------:R-:W-:-:S02]  /*a970*/  ISETP.GE.U32.AND P0, PT, R0, 0x7fffff59, PT ;  /* 0x7fffff590000780c */ /* 0x000fc40003f06070 */
[C---:B------:R-:W-:Y:S01]  /*a980*/  IADD3 R0, R2.reuse, -0x30, RZ ;  /* 0xffffffd002007810 */ /* 0x040fe20007ffe0ff */
[----:B-1----:R-:W4:Y:S01]  /*a990*/  LDL.64 R6, [R1+0x1d8] ;  /* 0x0001d80001067983 */ /* 0x002f220000100a00 */
[----:B------:R-:W-:Y:S02]  /*a9a0*/  ISETP.GE.U32.AND P1, PT, R3, 0x7fffff55, PT ;  /* 0x7fffff550300780c */ /* 0x000fe40003f26070 */
[----:B------:R-:W-:Y:S01]  /*a9b0*/  IADD3 R3, R2, -0x34, RZ ;  /* 0xffffffcc02037810 */ /* 0x000fe20007ffe0ff */
[----:B------:R-:W4:Y:S01]  /*a9c0*/  LDL.64 R24, [R1+0x1b8] ;  /* 0x0001b80001187983 */ /* 0x000f220000100a00 */
[----:B------:R-:W-:Y:S02]  /*a9d0*/  ISETP.GE.U32.AND P2, PT, R0, 0x7fffff51, PT ;  /* 0x7fffff510000780c */ /* 0x000fe40003f46070 */
[----:B------:R-:W-:Y:S01]  /*a9e0*/  ISETP.GE.U32.AND P3, PT, R3, 0x7fffff4d, PT ;  /* 0x7fffff4d0300780c */ /* 0x000fe20003f66070 */
[----:B------:R1:W-:Y:S04]  /*a9f0*/  LDGSTS.E [R8+0xf800], [R16.64], !P5 ;  /* 0x0f80000010087fae */ /* 0x0003e8000e921848 */
[----:B------:R1:W-:Y:S04]  /*aa00*/  LDGSTS.E [R8+0x11800], [R22.64], !P6 ;  /* 0x1180000016087fae */ /* 0x0003e8000f121848 */
[----:B-1----:R-:W4:Y:S04]  /*aa10*/  LDL.64 R16, [R1+0x198] ;  /* 0x0001980001107983 */ /* 0x002f280000100a00 */
[----:B------:R-:W4:Y:S04]  /*aa20*/  LDL.64 R22, [R1+0x178] ;  /* 0x0001780001167983 */ /* 0x000f280000100a00 */
[----:B---3--:R1:W-:Y:S04]  /*aa30*/  LDGSTS.E [R8+0x13800], [R14.64], !P0 ;  /* 0x138000000e087fae */ /* 0x0083e8000c121848 */
[----:B-1----:R-:W3:Y:S04]  /*aa40*/  LDL.64 R14, [R1+0x158] ;  /* 0x00015800010e7983 */ /* 0x002ee80000100a00 */
[----:B--2---:R1:W-:Y:S04]  /*aa50*/  LDGSTS.E [R8+0x15800], [R20.64], !P1 ;  /* 0x1580000014087fae */ /* 0x0043e8000c921848 */
[----:B-1----:R-:W2:Y:S04]  /*aa60*/  LDL.64 R20, [R1+0x138] ;  /* 0x0001380001147983 */ /* 0x002ea80000100a00 */
[----:B----4-:R1:W-:Y:S04]  /*aa70*/  LDGSTS.E [R8+0x17800], [R12.64], !P2 ;  /* 0x178000000c087fae */ /* 0x0103e8000d121848 */
[----:B------:R4:W-:Y:S04]  /*aa80*/  LDGSTS.E [R8+0x19800], [R4.64], !P3 ;  /* 0x1980000004087fae */ /* 0x0009e8000d921848 */
[----:B-1----:R-:W2:Y:S04]  /*aa90*/  LDL.64 R12, [R1+0x118] ;  /* 0x00011800010c7983 */ /* 0x002ea80000100a00 */
[----:B----4-:R-:W4:Y:S01]  /*aaa0*/  LDL.64 R4, [R1+0xf8] ;  /* 0x0000f80001047983 */ /* 0x010f220000100a00 */
        /* <DEDUP_REMOVED lines=18> */
[----:B-1----:R-:W4:Y:S01]  /*abd0*/  LDL.64 R6, [R1+0xb8] ;  /* 0x0000b80001067983 */ /* 0x002f220000100a00 */
[----:B------:R-:W-:-:S03]  /*abe0*/  ISETP.GE.U32.AND P4, PT, R3, 0x7fffff2d, PT ;  /* 0x7fffff2d0300780c */ /* 0x000fc60003f86070 */
[----:B------:R-:W4:Y:S04]  /*abf0*/  LDL.64 R24, [R1+0x78] ;  /* 0x0000780001187983 */ /* 0x000f280000100a00 */
[----:B------:R1:W-:Y:S04]  /*ac00*/  LDGSTS.E [R8+0x21800], [R22.64], !P0 ;  /* 0x2180000016087fae */ /* 0x0003e8000c121848 */
[----:B------:R-:W4:Y:S04]  /*ac10*/  LDL.64 R16, [R1+0x58] ;  /* 0x0000580001107983 */ /* 0x000f280000100a00 */
[----:B-1----:R-:W4:Y:S04]  /*ac20*/  LDL.64 R22, [R1+0x38] ;  /* 0x0000380001167983 */ /* 0x002f280000100a00 */
[----:B---3--:R1:W-:Y:S04]  /*ac30*/  LDGSTS.E [R8+0x23800], [R14.64], !P1 ;  /* 0x238000000e087fae */ /* 0x0083e8000c921848 */
[----:B-1----:R-:W3:Y:S04]  /*ac40*/  LDL.64 R14, [R1+0x18] ;  /* 0x00001800010e7983 */ /* 0x002ee80000100a00 */
[----:B--2---:R1:W-:Y:S04]  /*ac50*/  LDGSTS.E [R8+0x25800], [R20.64], !P2 ;  /* 0x2580000014087fae */ /* 0x0043e8000d121848 */
[----:B-1----:R-:W2:Y:S04]  /*ac60*/  LDL.LU.64 R20, [R1+0x10b0] ;  /* 0x0010b00001147983 */ /* 0x002ea80000300a00 */
[----:B------:R1:W-:Y:S04]  /*ac70*/  LDGSTS.E [R8+0x27800], [R12.64], !P3 ;  /* 0x278000000c087fae */ /* 0x0003e8000d921848 */
[----:B----4-:R4:W-:Y:S04]  /*ac80*/  LDGSTS.E [R8+0x29800], [R4.64], !P4 ;  /* 0x2980000004087fae */ /* 0x0109e8000e121848 */
[----:B-1----:R-:W2:Y:S04]  /*ac90*/  LDL.LU.64 R12, [R1+0x10a8] ;  /* 0x0010a800010c7983 */ /* 0x002ea80000300a00 */
[----:B----4-:R-:W4:Y:S01]  /*aca0*/  LDL.LU.64 R4, [R1+0x10a0] ;  /* 0x0010a00001047983 */ /* 0x010f220000300a00 */
[----:B------:R-:W-:-:S02]  /*acb0*/  IADD3 R3, R2, -0x5c, RZ ;  /* 0xffffffa402037810 */ /* 0x000fc40007ffe0ff */
[C---:B------:R-:W-:Y:S02]  /*acc0*/  IADD3 R0, R2.reuse, -0x58, RZ ;  /* 0xffffffa802007810 */ /* 0x040fe40007ffe0ff */
[----:B------:R-:W-:Y:S02]  /*acd0*/  ISETP.GE.U32.AND P6, PT, R3, 0x7fffff25, PT ;  /* 0x7fffff250300780c */ /* 0x000fe40003fc6070 */
[----:B------:R-:W-:Y:S02]  /*ace0*/  IADD3 R3, R2, -0x64, RZ ;  /* 0xffffff9c02037810 */ /* 0x000fe40007ffe0ff */
[----:B------:R-:W-:Y:S02]  /*acf0*/  ISETP.GE.U32.AND P5, PT, R0, 0x7fffff29, PT ;  /* 0x7fffff290000780c */ /* 0x000fe40003fa6070 */
[----:B------:R-:W-:Y:S02]  /*ad00*/  ISETP.GE.U32.AND P1, PT, R3, 0x7fffff1d, PT ;  /* 0x7fffff1d0300780c */ /* 0x000fe40003f26070 */
[----:B------:R-:W-:-:S04]  /*ad10*/  IADD3 R3, R2, -0x6c, RZ ;  /* 0xffffff9402037810 */ /* 0x000fc80007ffe0ff */
[----:B------:R-:W-:Y:S02]  /*ad20*/  ISETP.GE.U32.AND P3, PT, R3, 0x7fffff15, PT ;  /* 0x7fffff150300780c */ /* 0x000fe40003f66070 */
[----:B------:R-:W-:-:S03]  /*ad30*/  IADD3 R3, R2, -0x74, RZ ;  /* 0xffffff8c02037810 */ /* 0x000fc60007ffe0ff */
[----:B------:R1:W-:Y:S01]  /*ad40*/  LDGSTS.E [R8+0x2b800], [R26.64], !P5 ;  /* 0x2b8000001a087fae */ /* 0x0003e2000e921848 */
[----:B------:R-:W-:-:S03]  /*ad50*/  ISETP.GE.U32.AND P5, PT, R3, 0x7fffff0d, PT ;  /* 0x7fffff0d0300780c */ /* 0x000fc60003fa6070 */
[----:B------:R-:W1:Y:S01]  /*ad60*/  S2R R3, SR_TID.X ;  /* 0x0000000000037919 */ /* 0x000e620000002100 */
[----:B------:R-:W-:-:S03]  /*ad70*/  IADD3 R0, R2, -0x60, RZ ;  /* 0xffffffa002007810 */ /* 0x000fc60007ffe0ff */
[----:B------:R1:W-:Y:S01]  /*ad80*/  LDGSTS.E [R8+0x2d800], [R6.64], !P6 ;  /* 0x2d80000006087fae */ /* 0x0003e2000f121848 */
[----:B------:R-:W-:Y:S02]  /*ad90*/  ISETP.GE.U32.AND P0, PT, R0, 0x7fffff21, PT ;  /* 0x7fffff210000780c */ /* 0x000fe40003f06070 */
[----:B------:R-:W-:-:S04]  /*ada0*/  IADD3 R0, R2, -0x68, RZ ;  /* 0xffffff9802007810 */ /* 0x000fc80007ffe0ff */
[----:B------:R-:W-:Y:S02]  /*adb0*/  ISETP.GE.U32.AND P2, PT, R0, 0x7fffff19, PT ;  /* 0x7fffff190000780c */ /* 0x000fe40003f46070 */
[----:B------:R-:W-:-:S04]  /*adc0*/  IADD3 R0, R2, -0x70, RZ ;  /* 0xffffff9002007810 */ /* 0x000fc80007ffe0ff */
[----:B------:R-:W-:Y:S01]  /*add0*/  ISETP.GE.U32.AND P4, PT, R0, 0x7fffff11, PT ;  /* 0x7fffff110000780c */ /* 0x000fe20003f86070 */
[----:B------:R2:W-:Y:S01]  /*ade0*/  LDGSTS.E [R8+0x2f800], [R10.64], !P0 ;  /* 0x2f8000000a087fae */ /* 0x0005e2000c121848 */
[C---:B------:R-:W-:Y:S02]  /*adf0*/  IADD3 R0, R2.reuse, -0x78, RZ ;  /* 0xffffff8802007810 */ /* 0x040fe40007ffe0ff */
[----:B-1----:R-:W-:Y:S01]  /*ae00*/  IADD3 R6, R2, -0x7c, RZ ;  /* 0xffffff8402067810 */ /* 0x002fe20007ffe0ff */
[----:B------:R1:W-:Y:S01]  /*ae10*/  LDGSTS.E [R8+0x31800], [R24.64], !P1 ;  /* 0x3180000018087fae */ /* 0x0003e2000c921848 */
[----:B------:R-:W-:Y:S02]  /*ae20*/  ISETP.GE.U32.AND P6, PT, R0, 0x7fffff09, PT ;  /* 0x7fffff090000780c */ /* 0x000fe40003fc6070 */
[----:B------:R-:W-:Y:S01]  /*ae30*/  LOP3.LUT R7, R3, 0x7f, RZ, 0xc0, !PT ;  /* 0x0000007f03077812 */ /* 0x000fe200078ec0ff */
[----:B------:R-:W-:Y:S01]  /*ae40*/  IMAD.MOV.U32 R3, RZ, RZ, 0x7f ;  /* 0x0000007fff037424 */ /* 0x000fe200078e00ff */
[----:B------:R-:W-:Y:S01]  /*ae50*/  IADD3 R0, R2, -0x80, RZ ;  /* 0xffffff8002007810 */ /* 0x000fe20007ffe0ff */
[----:B------:R1:W-:Y:S01]  /*ae60*/  LDGSTS.E [R8+0x33800], [R16.64], !P2 ;  /* 0x3380000010087fae */ /* 0x0003e2000d121848 */
[----:B------:R-:W-:-:S02]  /*ae70*/  ISETP.GE.U32.AND P0, PT, R6, 0x7fffff05, PT ;  /* 0x7fffff050600780c */ /* 0x000fc40003f06070 */
[----:B------:R-:W-:Y:S01]  /*ae80*/  ISETP.GE.U32.AND P1, PT, R0, 0x7fffff01, PT ;  /* 0x7fffff010000780c */ /* 0x000fe20003f26070 */
[----:B------:R1:W-:Y:S01]  /*ae90*/  LDGSTS.E [R8+0x35800], [R22.64], !P3 ;  /* 0x3580000016087fae */ /* 0x0003e2000d921848 */
[----:B------:R-:W-:Y:S02]  /*aea0*/  IADD3 R9, R3, c[0x0][0x180], RZ ;  /* 0x0000600003097a10 */ /* 0x000fe40007ffe0ff */
[----:B------:R-:W-:Y:S02]  /*aeb0*/  ISETP.GE.AND P2, PT, R7, R0, PT ;  /* 0x000000000700720c */ /* 0x000fe40003f46270 */
[C---:B------:R-:W-:Y:S01]  /*aec0*/  IADD3 R0, R2.reuse, -0x81, RZ ;  /* 0xffffff7f02007810 */ /* 0x040fe20007ffe0ff */
[----:B------:R-:W-:Y:S01]  /*aed0*/  STL [R1+0x1060], R9 ;  /* 0x0010600901007387 */ /* 0x000fe20000100800 */
[----:B------:R-:W-:Y:S02]  /*aee0*/  IADD3 R3, R2, -0x85, RZ ;  /* 0xffffff7b02037810 */ /* 0x000fe40007ffe0ff */
[----:B------:R-:W-:Y:S01]  /*aef0*/  ISETP.GE.U32.AND P3, PT, R0, 0x7fffff00, PT ;  /* 0x7fffff000000780c */ /* 0x000fe20003f66070 */
[----:B------:R-:W-:Y:S01]  /*af00*/  USHF.R.U32.HI UR4, URZ, 0x3, UR7 ;  /* 0x000000033f047899 */ /* 0x000fe20008011607 */
[----:B---3--:R3:W-:Y:S01]  /*af10*/  LDGSTS.E [R8+0x37800], [R14.64], !P4 ;  /* 0x378000000e087fae */ /* 0x0087e2000e121848 */
[----:B------:R-:W-:-:S04]  /*af20*/  ISETP.GT.AND P4, PT, R9, 0x7f, PT ;  /* 0x0000007f0900780c */ /* 0x000fc80003f84270 */
[----:B------:R-:W-:Y:S02]  /*af30*/  SEL R0, RZ, 0x4, !P4 ;  /* 0x00000004ff007807 */ /* 0x000fe40006000000 */
[----:B------:R-:W-:Y:S02]  /*af40*/  ISETP.GE.U32.AND P4, PT, R3, 0x7ffffefc, PT ;  /* 0x7ffffefc0300780c */ /* 0x000fe40003f86070 */
[----:B------:R-:W-:Y:S01]  /*af50*/  IADD3 R3, R2, -0x89, RZ ;  /* 0xffffff7702037810 */ /* 0x000fe20007ffe0ff */
[----:B----4-:R-:W-:Y:S04]  /*af60*/  STL.64 [R1+0xf00], R4 ;  /* 0x000f000401007387 */ /* 0x010fe80000100a00 */
[----:B------:R3:W-:Y:S01]  /*af70*/  LDGSTS.E [R8+0x39800], [R4.64], !P5 ;  /* 0x3980000004087fae */ /* 0x0007e2000e921848 */
[----:B------:R-:W-:-:S03]  /*af80*/  ISETP.GE.AND P5, PT, R7, c[0x0][0x180], PT ;  /* 0x0000600007007a0c */ /* 0x000fc60003fa6270 */
[----:B------:R-:W4:Y:S04]  /*af90*/  LDL.64 R26, [R1+0x588] ;  /* 0x00058800011a7983 */ /* 0x000f280000100a00 */
[----:B--2---:R-:W2:Y:S04]  /*afa0*/  LDL.64 R10, [R1+0x578] ;  /* 0x00057800010a7983 */ /* 0x004ea80000100a00 */
[----:B-1----:R-:W2:Y:S04]  /*afb0*/  LDL.64 R24, [R1+0x558] ;  /* 0x0005580001187983 */ /* 0x002ea80000100a00 */
[----:B------:R1:W-:Y:S04]  /*afc0*/  LDGSTS.E [R8+0x3b800], [R12.64], !P6 ;  /* 0x3b8000000c087fae */ /* 0x0003e8000f121848 */
[----:B------:R1:W-:Y:S01]  /*afd0*/  STL.64 [R1+0xf08], R12 ;  /* 0x000f080c01007387 */ /* 0x0003e20000100a00 */
[----:B------:R-:W-:-:S03]  /*afe0*/  SEL R0, R0, RZ, !P5 ;  /* 0x000000ff00007207 */ /* 0x000fc60006800000 */
[----:B------:R-:W2:Y:S01]  /*aff0*/  LDL.64 R16, [R1+0x548] ;  /* 0x0005480001107983 */ /* 0x000ea20000100a00 */
[----:B------:R-:W-:-:S03]  /*b000*/  ISETP.GE.U32.AND P5, PT, R3, 0x7ffffef8, PT ;  /* 0x7ffffef80300780c */ /* 0x000fc60003fa6070 */
[----:B------:R-:W2:Y:S04]  /*b010*/  LDL.64 R22, [R1+0x538] ;  /* 0x0005380001167983 */ /* 0x000ea80000100a00 */
[----:B-1----:R-:W2:Y:S04]  /*b020*/  LDL.64 R12, [R1+0x568] ;  /* 0x00056800010c7983 */ /* 0x002ea80000100a00 */
[----:B---3--:R-:W3:Y:S04]  /*b030*/  LDL.64 R14, [R1+0x528] ;  /* 0x00052800010e7983 */ /* 0x008ee80000100a00 */
[----:B------:R-:W3:Y:S04]  /*b040*/  LDL.64 R4, [R1+0x518] ;  /* 0x0005180001047983 */ /* 0x000ee80000100a00 */
[----:B------:R1:W-:Y:S01]  /*b050*/  LDGSTS.E [R8+0x3d800], [R20.64], !P0 ;  /* 0x3d80000014087fae */ /* 0x0003e2000c121848 */
[----:B------:R-:W-:-:S03]  /*b060*/  LOP3.LUT R3, R18, UR4, RZ, 0x3c, !PT ;  /* 0x0000000412037c12 */ /* 0x000fc6000f8e3cff */
[----:B------:R-:W-:Y:S04]  /*b070*/  STL.64 [R1+0xf10], R20 ;  /* 0x000f101401007387 */ /* 0x000fe80000100a00 */
[----:B------:R1:W-:Y:S04]  /*b080*/  LDGSTS.E [R8+0x3f800], [R28.64], !P1 ;  /* 0x3f8000001c087fae */ /* 0x0003e8000c921848 */
[----:B------:R-:W3:Y:S01]  /*b090*/  LDL.64 R6, [R1+0x508] ;  /* 0x0005080001067983 */ /* 0x000ee20000100a00 */
[----:B------:R-:W-:-:S03]  /*b0a0*/  ISETP.NE.U32.AND P6, PT, R0, RZ, PT ;  /* 0x000000ff0000720c */ /* 0x000fc60003fc5070 */
[----:B-1----:R-:W3:Y:S04]  /*b0b0*/  LDL.64 R8, [R1+0x4f8] ;  /* 0x0004f80001087983 */ /* 0x002ee80000100a00 */
[----:B------:R1:W-:Y:S04]  /*b0c0*/  STL [R1+0x1088], R18 ;  /* 0x0010881201007387 */ /* 0x0003e80000100800 */
[----:B------:R-:W-:Y:S04]  /*b0d0*/  STL.64 [R1+0xf18], R28 ;  /* 0x000f181c01007387 */ /* 0x000fe80000100a00 */
[----:B------:R-:W0:Y:S04]  /*b0e0*/  LDGDEPBAR ;  /* 0x00000000000079af */ /* 0x000e280000000000 */
[----:B-1----:R-:W3:Y:S01]  /*b0f0*/  LDL.64 R18, [R1+0x458] ;  /* 0x0004580001127983 */ /* 0x002ee20000100a00 */
[----:B------:R-:W-:-:S02]  /*b100*/  IADD3 R0, R2, -0x8d, RZ ;  /* 0xffffff7302007810 */ /* 0x000fc40007ffe0ff */
[----:B------:R-:W-:Y:S02]  /*b110*/  IADD3 R2, R2, -0x91, RZ ;  /* 0xffffff6f02027810 */ /* 0x000fe40007ffe0ff */
[----:B------:R-:W-:Y:S02]  /*b120*/  ISETP.GE.U32.AND P0, PT, R0, 0x7ffffef4, PT ;  /* 0x7ffffef40000780c */ /* 0x000fe40003f06070 */
[C---:B------:R-:W-:Y:S02]  /*b130*/  IADD3 R0, R3.reuse, 0x100000, RZ ;  /* 0x0010000003007810 */ /* 0x040fe40007ffe0ff */
[----:B------:R-:W-:Y:S02]  /*b140*/  ISETP.GE.U32.AND P1, PT, R2, 0x7ffffef0, PT ;  /* 0x7ffffef00200780c */ /* 0x000fe40003f26070 */
[C---:B------:R-:W-:Y:S01]  /*b150*/  IADD3 R2, R3.reuse, 0x100000, RZ ;  /* 0x0010000003027810 */ /* 0x040fe20007ffe0ff */
[----:B----4-:R1:W-:Y:S04]  /*b160*/  LDGSTS.E [R0+-0x80000], [R26.64], P6 ;  /* 0x800000001a007fae */ /* 0x0103e8000b121848 */
[----:B--2---:R2:W-:Y:S04]  /*b170*/  LDGSTS.E [R2+-0x7f000], [R10.64], P6 ;  /* 0x810000000a027fae */ /* 0x0045e8000b121848 */
[----:B-1----:R-:W4:Y:S04]  /*b180*/  LDL.64 R26, [R1+0x4e8] ;  /* 0x0004e800011a7983 */ /* 0x002f280000100a00 */
[----:B--2---:R-:W2:Y:S04]  /*b190*/  LDL.64 R10, [R1+0x4d8] ;  /* 0x0004d800010a7983 */ /* 0x004ea80000100a00 */
[----:B------:R1:W-:Y:S04]  /*b1a0*/  LDGSTS.E [R0+-0x7e000], [R12.64], P6 ;  /* 0x820000000c007fae */ /* 0x0003e8000b121848 */
[----:B------:R1:W-:Y:S04]  /*b1b0*/  LDGSTS.E [R2+-0x7d000], [R24.64], P6 ;  /* 0x8300000018027fae */ /* 0x0003e8000b121848 */
[----:B------:R1:W-:Y:S04]  /*b1c0*/  LDGSTS.E [R0+-0x7c000], [R16.64], P6 ;  /* 0x8400000010007fae */ /* 0x0003e8000b121848 */
[----:B------:R1:W-:Y:S04]  /*b1d0*/  LDGSTS.E [R2+-0x7b000], [R22.64], P6 ;  /* 0x8500000016027fae */ /* 0x0003e8000b121848 */
[----:B---3--:R3:W-:Y:S04]  /*b1e0*/  LDGSTS.E [R0+-0x7a000], [R14.64], P6 ;  /* 0x860000000e007fae */ /* 0x0087e8000b121848 */
[----:B------:R2:W-:Y:S04]  /*b1f0*/  LDGSTS.E [R2+-0x79000], [R4.64], P6 ;  /* 0x8700000004027fae */ /* 0x0005e8000b121848 */
[----:B------:R3:W-:Y:S04]  /*b200*/  LDGSTS.E [R0+-0x78000], [R6.64], P6 ;  /* 0x8800000006007fae */ /* 0x0007e8000b121848 */
[----:B-1----:R-:W2:Y:S04]  /*b210*/  LDL.64 R24, [R1+0x4c8] ;  /* 0x0004c80001187983 */ /* 0x002ea80000100a00 */
[----:B------:R-:W2:Y:S04]  /*b220*/  LDL.64 R16, [R1+0x4b8] ;  /* 0x0004b80001107983 */ /* 0x000ea80000100a00 */
[----:B------:R-:W2:Y:S04]  /*b230*/  LDL.64 R22, [R1+0x4a8] ;  /* 0x0004a80001167983 */ /* 0x000ea80000100a00 */
[----:B---3--:R-:W3:Y:S04]  /*b240*/  LDL.64 R14, [R1+0x498] ;  /* 0x00049800010e7983 */ /* 0x008ee80000100a00 */
[----:B------:R-:W3:Y:S04]  /*b250*/  LDL.64 R6, [R1+0x488] ;  /* 0x0004880001067983 */ /* 0x000ee80000100a00 */
[----:B------:R1:W-:Y:S04]  /*b260*/  STL.64 [R1+0x1090], R18 ;  /* 0x0010901201007387 */ /* 0x0003e80000100a00 */
[----:B------:R2:W-:Y:S04]  /*b270*/  LDGSTS.E [R2+-0x77000], [R8.64], P6 ;  /* 0x8900000008027fae */ /* 0x0005e8000b121848 */
[----:B-1----:R-:W3:Y:S04]  /*b280*/  LDL.64 R18, [R1+0x468] ;  /* 0x0004680001127983 */ /* 0x002ee80000100a00 */
[----:B----4-:R1:W-:Y:S04]  /*b290*/  LDGSTS.E [R0+-0x76000], [R26.64], P6 ;  /* 0x8a0000001a007fae */ /* 0x0103e8000b121848 */
[----:B--2---:R3:W-:Y:S04]  /*b2a0*/  LDGSTS.E [R2+-0x75000], [R10.64], P6 ;  /* 0x8b0000000a027fae */ /* 0x0047e8000b121848 */
[----:B------:R4:W-:Y:S04]  /*b2b0*/  LDGSTS.E [R0+-0x74000], [R24.64], P6 ;  /* 0x8c00000018007fae */ /* 0x0009e8000b121848 */
[----:B------:R1:W-:Y:S04]  /*b2c0*/  LDGSTS.E [R2+-0x73000], [R16.64], P6 ;  /* 0x8d00000010027fae */ /* 0x0003e8000b121848 */
[----:B------:R1:W-:Y:S04]  /*b2d0*/  LDGSTS.E [R0+-0x72000], [R22.64], P6 ;  /* 0x8e00000016007fae */ /* 0x0003e8000b121848 */
[----:B---3--:R3:W-:Y:S04]  /*b2e0*/  LDGSTS.E [R2+-0x71000], [R14.64], P6 ;  /* 0x8f0000000e027fae */ /* 0x0087e8000b121848 */
[----:B------:R1:W-:Y:S04]  /*b2f0*/  LDGSTS.E [R0+-0x70000], [R6.64], P6 ;  /* 0x9000000006007fae */ /* 0x0003e8000b121848 */
[----:B------:R1:W-:Y:S04]  /*b300*/  STL.64 [R1+0x1098], R18 ;  /* 0x0010981201007387 */ /* 0x0003e80000100a00 */
[----:B------:R-:W2:Y:S04]  /*b310*/  LDL.64 R20, [R1+0x448] ;  /* 0x0004480001147983 */ /* 0x000ea80000100a00 */
[----:B------:R-:W2:Y:S04]  /*b320*/  LDL.64 R4, [R1+0x438] ;  /* 0x0004380001047983 */ /* 0x000ea80000100a00 */
[----:B-1----:R-:W2:Y:S04]  /*b330*/  LDL.64 R18, [R1+0x478] ;  /* 0x0004780001127983 */ /* 0x002ea80000100a00 */
[----:B------:R-:W2:Y:S04]  /*b340*/  LDL.64 R8, [R1+0x428] ;  /* 0x0004280001087983 */ /* 0x000ea80000100a00 */
[----:B------:R-:W2:Y:S04]  /*b350*/  LDL.64 R26, [R1+0x418] ;  /* 0x00041800011a7983 */ /* 0x000ea80000100a00 */
[----:B----4-:R-:W4:Y:S04]  /*b360*/  LDL.64 R24, [R1+0x408] ;  /* 0x0004080001187983 */ /* 0x010f280000100a00 */
[----:B------:R-:W4:Y:S04]  /*b370*/  LDL.64 R16, [R1+0x3f8] ;  /* 0x0003f80001107983 */ /* 0x000f280000100a00 */
[----:B------:R-:W4:Y:S04]  /*b380*/  LDL.64 R22, [R1+0x3e8] ;  /* 0x0003e80001167983 */ /* 0x000f280000100a00 */
[----:B---3--:R-:W2:Y:S04]  /*b390*/  LDL.64 R14, [R1+0x3d8] ;  /* 0x0003d800010e7983 */ /* 0x008ea80000100a00 */
[----:B------:R-:W2:Y:S04]  /*b3a0*/  LDL.64 R10, [R1+0x3c8] ;  /* 0x0003c800010a7983 */ /* 0x000ea80000100a00 */
[----:B------:R-:W2:Y:S04]  /*b3b0*/  LDL.LU.64 R28, [R1+0x3a8] ;  /* 0x0003a800011c7983 */ /* 0x000ea80000300a00 */
[----:B------:R-:W2:Y:S04]  /*b3c0*/  LDL.LU.64 R12, [R1+0x398] ;  /* 0x00039800010c7983 */ /* 0x000ea80000300a00 */
[----:B------:R-:W2:Y:S04]  /*b3d0*/  LDL.64 R6, [R1+0x3b8] ;  /* 0x0003b80001067983 */ /* 0x000ea80000100a00 */
[----:B--2---:R1:W-:Y:S04]  /*b3e0*/  LDGSTS.E [R2+-0x6f000], [R18.64], P6 ;  /* 0x9100000012027fae */ /* 0x0043e8000b121848 */
[----:B-1----:R-:W2:Y:S04]  /*b3f0*/  LDL.LU.64 R18, [R1+0x1098] ;  /* 0x0010980001127983 */ /* 0x002ea80000300a00 */
[----:B--2---:R1:W-:Y:S04]  /*b400*/  LDGSTS.E [R0+-0x6e000], [R18.64], P6 ;  /* 0x9200000012007fae */ /* 0x0043e8000b121848 */
[----:B-1----:R-:W2:Y:S04]  /*b410*/  LDL.LU.64 R18, [R1+0x1090] ;  /* 0x0010900001127983 */ /* 0x002ea80000300a00 */
[----:B--2---:R1:W-:Y:S04]  /*b420*/  LDGSTS.E [R2+-0x6d000], [R18.64], P6 ;  /* 0x9300000012027fae */ /* 0x0043e8000b121848 */
[----:B------:R2:W-:Y:S04]  /*b430*/  LDGSTS.E [R0+-0x6c000], [R20.64], P6 ;  /* 0x9400000014007fae */ /* 0x0005e8000b121848 */
[----:B------:R2:W-:Y:S04]  /*b440*/  LDGSTS.E [R2+-0x6b000], [R4.64], P6 ;  /* 0x9500000004027fae */ /* 0x0005e8000b121848 */
[----:B-1----:R-:W3:Y:S04]  /*b450*/  LDL.LU R18, [R1+0x1088] ;  /* 0x0010880001127983 */ /* 0x002ee80000300800 */
[----:B------:R1:W-:Y:S01]  /*b460*/  LDGSTS.E [R0+-0x6a000], [R8.64], P6 ;  /* 0x9600000008007fae */ /* 0x0003e2000b121848 */
[----:B--2---:R-:W-:-:S03]  /*b470*/  IADD3 R4, R3, 0x100000, RZ ;  /* 0x0010000003047810 */ /* 0x004fc60007ffe0ff */
[----:B------:R2:W-:Y:S04]  /*b480*/  LDGSTS.E [R2+-0x69000], [R26.64], P6 ;  /* 0x970000001a027fae */ /* 0x0005e8000b121848 */
[----:B----4-:R4:W-:Y:S04]  /*b490*/  LDGSTS.E [R0+-0x68000], [R24.64], P6 ;  /* 0x9800000018007fae */ /* 0x0109e8000b121848 */
[----:B------:R1:W-:Y:S04]  /*b4a0*/  LDGSTS.E [R2+-0x67000], [R16.64], P6 ;  /* 0x9900000010027fae */ /* 0x0003e8000b121848 */
[----:B------:R1:W-:Y:S04]  /*b4b0*/  LDGSTS.E [R0+-0x66000], [R22.64], P6 ;  /* 0x9a00000016007fae */ /* 0x0003e8000b121848 */
[----:B------:R1:W-:Y:S04]  /*b4c0*/  LDGSTS.E [R4+-0x65000], [R14.64], P6 ;  /* 0x9b0000000e047fae */ /* 0x0003e8000b121848 */
[----:B------:R2:W-:Y:S04]  /*b4d0*/  LDGSTS.E [R2+-0x64000], [R10.64], P6 ;  /* 0x9c0000000a027fae */ /* 0x0005e8000b121848 */
[----:B----4-:R-:W4:Y:S04]  /*b4e0*/  LDL.64 R24, [R1+0x570] ;  /* 0x0005700001187983 */ /* 0x010f280000100a00 */
[----:B-1----:R-:W4:Y:S04]  /*b4f0*/  LDL.64 R16, [R1+0x560] ;  /* 0x0005600001107983 */ /* 0x002f280000100a00 */
[----:B------:R-:W4:Y:S04]  /*b500*/  LDL.64 R20, [R1+0x550] ;  /* 0x0005500001147983 */ /* 0x000f280000100a00 */
[----:B------:R-:W4:Y:S04]  /*b510*/  LDL.64 R22, [R1+0x540] ;  /* 0x0005400001167983 */ /* 0x000f280000100a00 */
[----:B------:R-:W4:Y:S04]  /*b520*/  LDL.64 R14, [R1+0x530] ;  /* 0x00053000010e7983 */ /* 0x000f280000100a00 */
[----:B------:R-:W4:Y:S04]  /*b530*/  LDL.64 R4, [R1+0x520] ;  /* 0x0005200001047983 */ /* 0x000f280000100a00 */
[----:B------:R-:W4:Y:S04]  /*b540*/  LDL.64 R8, [R1+0x510] ;  /* 0x0005100001087983 */ /* 0x000f280000100a00 */
[----:B--2---:R-:W2:Y:S04]  /*b550*/  LDL.64 R26, [R1+0x500] ;  /* 0x00050000011a7983 */ /* 0x004ea80000100a00 */
[----:B------:R-:W2:Y:S04]  /*b560*/  LDL.64 R10, [R1+0x4f0] ;  /* 0x0004f000010a7983 */ /* 0x000ea80000100a00 */
[----:B------:R1:W-:Y:S04]  /*b570*/  LDGSTS.E [R0+-0x63000], [R6.64], P6 ;  /* 0x9d00000006007fae */ /* 0x0003e8000b121848 */
[----:B------:R1:W-:Y:S04]  /*b580*/  LDGSTS.E [R2+-0x62000], [R28.64], P6 ;  /* 0x9e0000001c027fae */ /* 0x0003e8000b121848 */
[----:B------:R1:W-:Y:S04]  /*b590*/  LDGSTS.E [R0+-0x61000], [R12.64], P6 ;  /* 0x9f0000000c007fae */ /* 0x0003e8000b121848 */
[----:B---3--:R3:W-:Y:S04]  /*b5a0*/  STL [R1+0x1064], R18 ;  /* 0x0010641201007387 */ /* 0x0087e80000100800 */
[----:B---3--:R-:W3:Y:S01]  /*b5b0*/  LDL.64 R18, [R1+0x580] ;  /* 0x0005800001127983 */ /* 0x008ee20000100a00 */
[----:B-1----:R-:W-:-:S04]  /*b5c0*/  LOP3.LUT R7, R3, 0x40, RZ, 0x3c, !PT ;  /* 0x0000004003077812 */ /* 0x002fc800078e3cff */
[C---:B------:R-:W-:Y:S01]  /*b5d0*/  IADD3 R2, R7.reuse, 0x100000, RZ ;  /* 0x0010000007027810 */ /* 0x040fe20007ffe0ff */
[----:B------:R-:W-:Y:S04]  /*b5e0*/  STL.64 [R1+0xf20], R28 ;  /* 0x000f201c01007387 */ /* 0x000fe80000100a00 */
[----:B------:R-:W-:Y:S04]  /*b5f0*/  STL.64 [R1+0xf28], R12 ;  /* 0x000f280c01007387 */ /* 0x000fe80000100a00 */
[----:B---3--:R1:W-:Y:S04]  /*b600*/  LDGSTS.E [R2+-0x7f800], [R18.64], P6 ;  /* 0x8080000012027fae */ /* 0x0083e8000b121848 */
[----:B-1----:R-:W3:Y:S01]  /*b610*/  LDL.64 R18, [R1+0x450] ;  /* 0x0004500001127983 */ /* 0x002ee20000100a00 */
[----:B------:R-:W-:-:S05]  /*b620*/  IADD3 R0, R7, 0x100000, RZ ;  /* 0x0010000007007810 */ /* 0x000fca0007ffe0ff */
[----:B----4-:R1:W-:Y:S04]  /*b630*/  LDGSTS.E [R0+-0x7e800], [R24.64], P6 ;  /* 0x8180000018007fae */ /* 0x0103e8000b121848 */
[----:B------:R4:W-:Y:S04]  /*b640*/  LDGSTS.E [R2+-0x7d800], [R16.64], P6 ;  /* 0x8280000010027fae */ /* 0x0009e8000b121848 */
[----:B------:R1:W-:Y:S04]  /*b650*/  LDGSTS.E [R0+-0x7c800], [R20.64], P6 ;  /* 0x8380000014007fae */ /* 0x0003e8000b121848 */
[----:B------:R2:W-:Y:S04]  /*b660*/  LDGSTS.E [R2+-0x7b800], [R22.64], P6 ;  /* 0x8480000016027fae */ /* 0x0005e8000b121848 */
[----:B------:R2:W-:Y:S04]  /*b670*/  LDGSTS.E [R0+-0x7a800], [R14.64], P6 ;  /* 0x858000000e007fae */ /* 0x0005e8000b121848 */
[----:B-1----:R-:W3:Y:S04]  /*b680*/  LDL.64 R24, [R1+0x4e0] ;  /* 0x0004e00001187983 */ /* 0x002ee80000100a00 */
[----:B----4-:R-:W4:Y:S04]  /*b690*/  LDL.64 R16, [R1+0x4d0] ;  /* 0x0004d00001107983 */ /* 0x010f280000100a00 */
[----:B--2---:R-:W2:Y:S04]  /*b6a0*/  LDL.64 R22, [R1+0x4c0] ;  /* 0x0004c00001167983 */ /* 0x004ea80000100a00 */
[----:B------:R-:W2:Y:S04]  /*b6b0*/  LDL.64 R14, [R1+0x4b0] ;  /* 0x0004b000010e7983 */ /* 0x000ea80000100a00 */
[----:B------:R-:W2:Y:S04]  /*b6c0*/  LDL.64 R20, [R1+0x4a0] ;  /* 0x0004a00001147983 */ /* 0x000ea80000100a00 */
[----:B------:R1:W-:Y:S04]  /*b6d0*/  LDGSTS.E [R2+-0x79800], [R4.64], P6 ;  /* 0x8680000004027fae */ /* 0x0003e8000b121848 */
[----:B------:R1:W-:Y:S04]  /*b6e0*/  LDGSTS.E [R0+-0x78800], [R8.64], P6 ;  /* 0x8780000008007fae */ /* 0x0003e8000b121848 */
[----:B------:R1:W-:Y:S04]  /*b6f0*/  LDGSTS.E [R2+-0x77800], [R26.64], P6 ;  /* 0x888000001a027fae */ /* 0x0003e8000b121848 */
[----:B---3--:R3:W-:Y:S01]  /*b700*/  STL.64 [R1+0x1068], R18 ;  /* 0x0010681201007387 */ /* 0x0087e20000100a00 */
[----:B-1----:R-:W-:-:S03]  /*b710*/  IADD3 R4, R7, 0x100000, RZ ;  /* 0x0010000007047810 */ /* 0x002fc60007ffe0ff */
[----:B------:R1:W-:Y:S04]  /*b720*/  LDGSTS.E [R0+-0x76800], [R10.64], P6 ;  /* 0x898000000a007fae */ /* 0x0003e8000b121848 */
[----:B---3--:R-:W3:Y:S04]  /*b730*/  LDL.64 R18, [R1+0x460] ;  /* 0x0004600001127983 */ /* 0x008ee80000100a00 */
[----:B------:R1:W-:Y:S04]  /*b740*/  LDGSTS.E [R2+-0x75800], [R24.64], P6 ;  /* 0x8a80000018027fae */ /* 0x0003e8000b121848 */
[----:B----4-:R4:W-:Y:S04]  /*b750*/  LDGSTS.E [R0+-0x74800], [R16.64], P6 ;  /* 0x8b80000010007fae */ /* 0x0109e8000b121848 */
[----:B--2---:R3:W-:Y:S04]  /*b760*/  LDGSTS.E [R4+-0x73800], [R22.64], P6 ;  /* 0x8c80000016047fae */ /* 0x0047e8000b121848 */
[----:B------:R1:W-:Y:S04]  /*b770*/  LDGSTS.E [R0+-0x72800], [R14.64], P6 ;  /* 0x8d8000000e007fae */ /* 0x0003e8000b121848 */
[----:B------:R1:W-:Y:S04]  /*b780*/  LDGSTS.E [R4+-0x71800], [R20.64], P6 ;  /* 0x8e80000014047fae */ /* 0x0003e8000b121848 */
[----:B---3--:R3:W-:Y:S04]  /*b790*/  STL.64 [R1+0x1070], R18 ;  /* 0x0010701201007387 */ /* 0x0087e80000100a00 */
[----:B---3--:R-:W3:Y:S04]  /*b7a0*/  LDL.64 R18, [R1+0x470] ;  /* 0x0004700001127983 */ /* 0x008ee80000100a00 */
[----:B---3--:R3:W-:Y:S04]  /*b7b0*/  STL.64 [R1+0x1078], R18 ;  /* 0x0010781201007387 */ /* 0x0087e80000100a00 */
[----:B---3--:R-:W3:Y:S04]  /*b7c0*/  LDL.64 R18, [R1+0x480] ;  /* 0x0004800001127983 */ /* 0x008ee80000100a00 */
[----:B---3--:R3:W-:Y:S04]  /*b7d0*/  STL.64 [R1+0x1080], R18 ;  /* 0x0010801201007387 */ /* 0x0087e80000100a00 */
[----:B------:R-:W2:Y:S04]  /*b7e0*/  LDL.64 R8, [R1+0x440] ;  /* 0x0004400001087983 */ /* 0x000ea80000100a00 */
[----:B-1----:R-:W2:Y:S04]  /*b7f0*/  LDL.64 R2, [R1+0x430] ;  /* 0x0004300001027983 */ /* 0x002ea80000100a00 */
[----:B---3--:R-:W3:Y:S04]  /*b800*/  LDL.64 R18, [R1+0x490] ;  /* 0x0004900001127983 */ /* 0x008ee80000100a00 */
[----:B------:R-:W2:Y:S04]  /*b810*/  LDL.64 R26, [R1+0x420] ;  /* 0x00042000011a7983 */ /* 0x000ea80000100a00 */
[----:B------:R-:W2:Y:S04]  /*b820*/  LDL.64 R10, [R1+0x410] ;  /* 0x00041000010a7983 */ /* 0x000ea80000100a00 */
[----:B------:R-:W2:Y:S04]  /*b830*/  LDL.64 R24, [R1+0x400] ;  /* 0x0004000001187983 */ /* 0x000ea80000100a00 */
[----:B----4-:R-:W2:Y:S04]  /*b840*/  LDL.64 R16, [R1+0x3f0] ;  /* 0x0003f00001107983 */ /* 0x010ea80000100a00 */
[----:B------:R-:W2:Y:S04]  /*b850*/  LDL.64 R22, [R1+0x3e0] ;  /* 0x0003e00001167983 */ /* 0x000ea80000100a00 */
[----:B------:R-:W2:Y:S04]  /*b860*/  LDL.64 R14, [R1+0x3d0] ;  /* 0x0003d000010e7983 */ /* 0x000ea80000100a00 */
[----:B------:R-:W2:Y:S04]  /*b870*/  LDL.LU.64 R12, [R1+0x3c0] ;  /* 0x0003c000010c7983 */ /* 0x000ea80000300a00 */
[----:B------:R-:W2:Y:S04]  /*b880*/  LDL.LU.64 R28, [R1+0x3b0] ;  /* 0x0003b000011c7983 */ /* 0x000ea80000300a00 */
[----:B------:R-:W2:Y:S04]  /*b890*/  LDL.LU.64 R20, [R1+0x3a0] ;  /* 0x0003a00001147983 */ /* 0x000ea80000300a00 */
[----:B------:R-:W2:Y:S04]  /*b8a0*/  LDL.LU.64 R4, [R1+0x390] ;  /* 0x0003900001047983 */ /* 0x000ea80000300a00 */
[----:B---3--:R1:W-:Y:S04]  /*b8b0*/  LDGSTS.E [R0+-0x70800], [R18.64], P6 ;  /* 0x8f80000012007fae */ /* 0x0083e8000b121848 */
[----:B-1----:R-:W3:Y:S01]  /*b8c0*/  LDL.LU.64 R18, [R1+0x1080] ;  /* 0x0010800001127983 */ /* 0x002ee20000300a00 */
[----:B------:R-:W-:-:S05]  /*b8d0*/  IADD3 R6, R7, 0x100000, RZ ;  /* 0x0010000007067810 */ /* 0x000fca0007ffe0ff */
[----:B---3--:R1:W-:Y:S04]  /*b8e0*/  LDGSTS.E [R6+-0x6f800], [R18.64], P6 ;  /* 0x9080000012067fae */ /* 0x0083e8000b121848 */
[----:B-1----:R-:W3:Y:S04]  /*b8f0*/  LDL.LU.64 R18, [R1+0x1078] ;  /* 0x0010780001127983 */ /* 0x002ee80000300a00 */
[----:B---3--:R1:W-:Y:S04]  /*b900*/  LDGSTS.E [R0+-0x6e800], [R18.64], P6 ;  /* 0x9180000012007fae */ /* 0x0083e8000b121848 */
[----:B-1----:R-:W3:Y:S04]  /*b910*/  LDL.LU.64 R18, [R1+0x1070] ;  /* 0x0010700001127983 */ /* 0x002ee80000300a00 */
[----:B---3--:R1:W-:Y:S04]  /*b920*/  LDGSTS.E [R6+-0x6d800], [R18.64], P6 ;  /* 0x9280000012067fae */ /* 0x0083e8000b121848 */
[----:B-1----:R-:W3:Y:S04]  /*b930*/  LDL.LU.64 R18, [R1+0x1068] ;  /* 0x0010680001127983 */ /* 0x002ee80000300a00 */
[----:B---3--:R1:W-:Y:S04]  /*b940*/  LDGSTS.E [R0+-0x6c800], [R18.64], P6 ;  /* 0x9380000012007fae */ /* 0x0083e8000b121848 */
[----:B--2---:R2:W-:Y:S04]  /*b950*/  LDGSTS.E [R6+-0x6b800], [R8.64], P6 ;  /* 0x9480000008067fae */ /* 0x0045e8000b121848 */
[----:B------:R3:W-:Y:S04]  /*b960*/  LDGSTS.E [R0+-0x6a800], [R2.64], P6 ;  /* 0x9580000002007fae */ /* 0x0007e8000b121848 */
[----:B-1----:R-:W4:Y:S04]  /*b970*/  LDL.LU R18, [R1+0x1064] ;  /* 0x0010640001127983 */ /* 0x002f280000300800 */
[----:B--2---:R-:W2:Y:S01]  /*b980*/  LDL.LU R9, [R1+0x1060] ;  /* 0x0010600001097983 */ /* 0x004ea20000300800 */
[----:B------:R-:W-:-:S03]  /*b990*/  IADD3 R8, R7, 0x100000, RZ ;  /* 0x0010000007087810 */ /* 0x000fc60007ffe0ff */
[----:B------:R1:W-:Y:S04]  /*b9a0*/  LDGSTS.E [R6+-0x69800], [R26.64], P6 ;  /* 0x968000001a067fae */ /* 0x0003e8000b121848 */
[----:B---3--:R-:W3:Y:S04]  /*b9b0*/  LDL.LU.64 R2, [R1+0x1058] ;  /* 0x0010580001027983 */ /* 0x008ee80000300a00 */
[----:B------:R1:W-:Y:S04]  /*b9c0*/  LDGSTS.E [R0+-0x68800], [R10.64], P6 ;  /* 0x978000000a007fae */ /* 0x0003e8000b121848 */
[----:B------:R1:W-:Y:S04]  /*b9d0*/  LDGSTS.E [R6+-0x67800], [R24.64], P6 ;  /* 0x9880000018067fae */ /* 0x0003e8000b121848 */
[----:B------:R1:W-:Y:S04]  /*b9e0*/  LDGSTS.E [R0+-0x66800], [R16.64], P6 ;  /* 0x9980000010007fae */ /* 0x0003e8000b121848 */
[----:B------:R1:W-:Y:S04]  /*b9f0*/  LDGSTS.E [R8+-0x65800], [R22.64], P6 ;  /* 0x9a80000016087fae */ /* 0x0003e8000b121848 */
[----:B------:R1:W-:Y:S04]  /*ba00*/  LDGSTS.E [R6+-0x64800], [R14.64], P6 ;  /* 0x9b8000000e067fae */ /* 0x0003e8000b121848 */
[----:B------:R1:W-:Y:S04]  /*ba10*/  LDGSTS.E [R0+-0x63800], [R12.64], P6 ;  /* 0x9c8000000c007fae */ /* 0x0003e8000b121848 */
[----:B------:R1:W-:Y:S04]  /*ba20*/  LDGSTS.E [R6+-0x62800], [R28.64], P6 ;  /* 0x9d8000001c067fae */ /* 0x0003e8000b121848 */
[----:B-1----:R-:W4:Y:S04]  /*ba30*/  LDL.LU.64 R14, [R1+0x370] ;  /* 0x00037000010e7983 */ /* 0x002f280000300a00 */
[----:B------:R1:W-:Y:S04]  /*ba40*/  STL.64 [R1+0xf30], R12 ;  /* 0x000f300c01007387 */ /* 0x0003e80000100a00 */
[----:B------:R-:W4:Y:S04]  /*ba50*/  LDL.LU.64 R6, [R1+0x350] ;  /* 0x0003500001067983 */ /* 0x000f280000300a00 */
[----:B------:R-:W-:Y:S04]  /*ba60*/  STL.64 [R1+0xf38], R28 ;  /* 0x000f381c01007387 */ /* 0x000fe80000100a00 */
[----:B------:R-:W4:Y:S01]  /*ba70*/  LDL.LU.64 R24, [R1+0x330] ;  /* 0x0003300001187983 */ /* 0x000f220000300a00 */
[----:B-1----:R-:W-:-:S03]  /*ba80*/  IMAD.MOV.U32 R12, RZ, RZ, c[0x0][0x180] ;  /* 0x00006000ff0c7624 */ /* 0x002fc600078e00ff */
[----:B------:R1:W-:Y:S04]  /*ba90*/  LDGSTS.E [R8+-0x61800], [R20.64], P6 ;  /* 0x9e80000014087fae */ /* 0x0003e8000b121848 */
[----:B------:R-:W-:Y:S04]  /*baa0*/  STL.64 [R1+0xf40], R20 ;  /* 0x000f401401007387 */ /* 0x000fe80000100a00 */
[----:B------:R1:W-:Y:S04]  /*bab0*/  LDGSTS.E [R0+-0x60800], [R4.64], P6 ;  /* 0x9f80000004007fae */ /* 0x0003e8000b121848 */
[----:B------:R1:W-:Y:S02]  /*bac0*/  STL.64 [R1+0xf48], R4 ;  /* 0x000f480401007387 */ /* 0x0003e40000100a00 */
[----:B-1----:R-:W-:-:S02]  /*bad0*/  IADD3 R8, R12, -0x95, RZ ;  /* 0xffffff6b0c087810 */ /* 0x002fc40007ffe0ff */
[----:B------:R-:W4:Y:S01]  /*bae0*/  LDL.LU.64 R16, [R1+0x310] ;  /* 0x0003100001107983 */ /* 0x000f220000300a00 */
[----:B------:R-:W-:Y:S01]  /*baf0*/  SEL R0, RZ, 0x4, P2 ;  /* 0x00000004ff007807 */ /* 0x000fe20001000000 */
[----:B------:R-:W-:Y:S01]  /*bb00*/  IMAD.MOV.U32 R23, RZ, RZ, c[0x0][0x188] ;  /* 0x00006200ff177624 */ /* 0x000fe200078e00ff */
[----:B------:R-:W-:Y:S01]  /*bb10*/  ISETP.GE.U32.AND P6, PT, R8, 0x7ffffeec, PT ;  /* 0x7ffffeec0800780c */ /* 0x000fe20003fc6070 */
[----:B------:R-:W1:Y:S02]  /*bb20*/  S2R R19, SR_TID.X ;  /* 0x0000000000137919 */ /* 0x000e640000002100 */
[----:B------:R-:W-:Y:S02]  /*bb30*/  IMAD.SHL.U32 R5, R23, 0x80, RZ ;  /* 0x0000008017057824 */ /* 0x000fe400078e00ff */
[----:B------:R-:W0:Y:S01]  /*bb40*/  LDGDEPBAR ;  /* 0x00000000000079af */ /* 0x000e220000000000 */
[----:B--2---:R-:W-:-:S03]  /*bb50*/  ISETP.GT.AND P2, PT, R9, 0xff, PT ;  /* 0x000000ff0900780c */ /* 0x004fc60003f44270 */
[----:B------:R-:W2:Y:S01]  /*bb60*/  LDL.LU.64 R8, [R1+0x2f0] ;  /* 0x0002f00001087983 */ /* 0x000ea20000300a00 */
[----:B------:R-:W-:-:S05]  /*bb70*/  SEL R0, R0, RZ, P2 ;  /* 0x000000ff00007207 */ /* 0x000fca0001000000 */
[----:B------:R-:W-:Y:S04]  /*bb80*/  STL [R1+0x710], R0 ;  /* 0x0007100001007387 */ /* 0x000fe80000100800 */
[----:B------:R-:W2:Y:S01]  /*bb90*/  LDL.LU.64 R22, [R1+0x2d0] ;  /* 0x0002d00001167983 */ /* 0x000ea20000300a00 */
[----:B-1----:R-:W-:Y:S01]  /*bba0*/  LOP3.LUT R13, R19, 0x1ff, RZ, 0xc0, !PT ;  /* 0x000001ff130d7812 */ /* 0x002fe200078ec0ff */
[----:B---3--:R-:W-:-:S04]  /*bbb0*/  IMAD.WIDE R2, R5, 0x4, R2 ;  /* 0x0000000405027825 */ /* 0x008fc800078e0202 */
[----:B------:R-:W-:Y:S01]  /*bbc0*/  IMAD.SHL.U32 R29, R13, 0x4, RZ ;  /* 0x000000040d1d7824 */ /* 0x000fe200078e00ff */
[----:B------:R-:W-:Y:S06]  /*bbd0*/  BAR.SYNC.DEFER_BLOCKING 0x0 ;  /* 0x0000000000007b1d */ /* 0x000fec0000010000 */
[----:B------:R-:W-:Y:S01]  /*bbe0*/  STL.64 [R1+0x5a8], R2 ;  /* 0x0005a80201007387 */ /* 0x000fe20000100a00 */
[----:B----4-:R-:W-:-:S03]  /*bbf0*/  IMAD.WIDE R20, R5, 0x4, R14 ;  /* 0x0000000405147825 */ /* 0x010fc600078e020e */
[----:B------:R-:W3:Y:S04]  /*bc00*/  LDL.LU.64 R14, [R1+0x2b0] ;  /* 0x0002b000010e7983 */ /* 0x000ee80000300a00 */
[----:B------:R-:W-:Y:S01]  /*bc10*/  @!PT LDS RZ, [RZ] ;  /* 0x00000000fffff984 */ /* 0x000fe20000000800 */
[----:B------:R-:W-:Y:S01]  /*bc20*/  @!PT LDS RZ, [RZ] ;  /* 0x00000000fffff984 */ /* 0x000fe20000000800 */
[----:B------:R-:W-:Y:S01]  /*bc30*/  @!PT LDS RZ, [RZ] ;  /* 0x00000000fffff984 */ /* 0x000fe20000000800 */
[----:B------:R1:W-:Y:S01]  /*bc40*/  LDGSTS.E [R29+0x40000], [R2.64], !P3 ;  /* 0x40000000021d7fae */ /* 0x0003e2000d921848 */
[----:B------:R-:W-:-:S03]  /*bc50*/  IMAD.WIDE R10, R5, 0x4, R6 ;  /* 0x00000004050a7825 */ /* 0x000fc600078e0206 */
[----:B------:R4:W-:Y:S04]  /*bc60*/  STL.64 [R1+0x5b8], R20 ;  /* 0x0005b81401007387 */ /* 0x0009e80000100a00 */
[----:B------:R4:W-:Y:S04]  /*bc70*/  LDGSTS.E [R29+0x42000], [R20.64], !P4 ;  /* 0x42000000141d7fae */ /* 0x0009e8000e121848 */
[----:B------:R-:W3:Y:S04]  /*bc80*/  LDL.LU.64 R6, [R1+0x290] ;  /* 0x0002900001067983 */ /* 0x000ee80000300a00 */
[----:B------:R1:W-:Y:S01]  /*bc90*/  STL.64 [R1+0x5c8], R10 ;  /* 0x0005c80a01007387 */ /* 0x0003e20000100a00 */
[----:B----4-:R-:W-:-:S03]  /*bca0*/  IMAD.WIDE R20, R5, 0x4, R24 ;  /* 0x0000000405147825 */ /* 0x010fc600078e0218 */
[----:B------:R-:W4:Y:S04]  /*bcb0*/  LDL.LU.64 R26, [R1+0x270] ;  /* 0x00027000011a7983 */ /* 0x000f280000300a00 */
[----:B------:R1:W-:Y:S04]  /*bcc0*/  LDGSTS.E [R29+0x44000], [R10.64], !P5 ;  /* 0x440000000a1d7fae */ /* 0x0003e8000e921848 */
[----:B------:R-:W-:Y:S01]  /*bcd0*/  STL.64 [R1+0x5e0], R20 ;  /* 0x0005e01401007387 */ /* 0x000fe20000100a00 */
[----:B------:R-:W-:-:S03]  /*bce0*/  IMAD.WIDE R16, R5, 0x4, R16 ;  /* 0x0000000405107825 */ /* 0x000fc600078e0210 */
[----:B------:R2:W-:Y:S04]  /*bcf0*/  LDGSTS.E [R29+0x46000], [R20.64], !P0 ;  /* 0x46000000141d7fae */ /* 0x0005e8000c121848 */
[----:B-1----:R-:W4:Y:S04]  /*bd00*/  LDL.LU.64 R10, [R1+0x250] ;  /* 0x00025000010a7983 */ /* 0x002f280000300a00 */
[----:B------:R-:W4:Y:S04]  /*bd10*/  LDL.LU.64 R24, [R1+0x230] ;  /* 0x0002300001187983 */ /* 0x000f280000300a00 */
[----:B------:R1:W-:Y:S04]  /*bd20*/  STL.64 [R1+0x5f8], R16 ;  /* 0x0005f81001007387 */ /* 0x0003e80000100a00 */
[----:B------:R1:W-:Y:S04]  /*bd30*/  LDGSTS.E [R29+0x48000], [R16.64], !P1 ;  /* 0x48000000101d7fae */ /* 0x0003e8000c921848 */
[----:B-1----:R-:W4:Y:S01]  /*bd40*/  LDL.LU.64 R16, [R1+0x210] ;  /* 0x0002100001107983 */ /* 0x002f220000300a00 */
[----:B--2---:R-:W-:-:S05]  /*bd50*/  IMAD.WIDE R8, R5, 0x4, R8 ;  /* 0x0000000405087825 */ /* 0x004fca00078e0208 */
[----:B------:R1:W-:Y:S04]  /*bd60*/  STL.64 [R1+0x610], R8 ;  /* 0x0006100801007387 */ /* 0x0003e80000100a00 */
[----:B------:R1:W-:Y:S01]  /*bd70*/  LDGSTS.E [R29+0x4a000], [R8.64], !P6 ;  /* 0x4a000000081d7fae */ /* 0x0003e2000f121848 */
[----:B------:R-:W-:-:S03]  /*bd80*/  IMAD.WIDE R20, R5, 0x4, R22 ;  /* 0x0000000405147825 */ /* 0x000fc600078e0216 */
[----:B-1----:R-:W2:Y:S04]  /*bd90*/  LDL.LU.64 R8, [R1+0x1f0] ;  /* 0x0001f00001087983 */ /* 0x002ea80000300a00 */
[----:B------:R4:W-:Y:S04]  /*bda0*/  STL.64 [R1+0x628], R20 ;  /* 0x0006281401007387 */ /* 0x0009e80000100a00 */
[----:B------:R-:W2:Y:S01]  /*bdb0*/  LDL.LU.64 R22, [R1+0x1d0] ;  /* 0x0001d00001167983 */ /* 0x000ea20000300a00 */
[----:B------:R-:W-:-:S04]  /*bdc0*/  IADD3 R4, R12, -0x99, RZ ;  /* 0xffffff670c047810 */ /* 0x000fc80007ffe0ff */
[----:B------:R-:W-:Y:S02]  /*bdd0*/  ISETP.GE.U32.AND P2, PT, R4, 0x7ffffee8, PT ;  /* 0x7ffffee80400780c */ /* 0x000fe40003f46070 */
[C---:B------:R-:W-:Y:S02]  /*bde0*/  IADD3 R4, R12.reuse, -0x9d, RZ ;  /* 0xffffff630c047810 */ /* 0x040fe40007ffe0ff */
[----:B------:R-:W-:Y:S02]  /*bdf0*/  IADD3 R0, R12, -0xa1, RZ ;  /* 0xffffff5f0c007810 */ /* 0x000fe40007ffe0ff */
[----:B------:R-:W-:Y:S02]  /*be00*/  ISETP.GE.U32.AND P3, PT, R4, 0x7ffffee4, PT ;  /* 0x7ffffee40400780c */ /* 0x000fe40003f66070 */
[----:B------:R-:W-:Y:S02]  /*be10*/  IADD3 R2, R12, -0xa5, RZ ;  /* 0xffffff5b0c027810 */ /* 0x000fe40007ffe0ff */
[----:B------:R-:W-:Y:S01]  /*be20*/  ISETP.GE.U32.AND P4, PT, R0, 0x7ffffee0, PT ;  /* 0x7ffffee00000780c */ /* 0x000fe20003f86070 */
[----:B---3--:R-:W-:Y:S01]  /*be30*/  IMAD.WIDE R14, R5, 0x4, R14 ;  /* 0x00000004050e7825 */ /* 0x008fe200078e020e */
[----:B------:R-:W-:Y:S01]  /*be40*/  ISETP.GE.U32.AND P5, PT, R2, 0x7ffffedc, PT ;  /* 0x7ffffedc0200780c */ /* 0x000fe20003fa6070 */
[----:B------:R4:W-:Y:S01]  /*be50*/  LDGSTS.E [R29+0x4c000], [R20.64], !P2 ;  /* 0x4c000000141d7fae */ /* 0x0009e2000d121848 */
[----:B------:R-:W-:-:S02]  /*be60*/  IADD3 R0, R12, -0xa9, RZ ;  /* 0xffffff570c007810 */ /* 0x000fc40007ffe0ff */
[----:B------:R-:W-:Y:S01]  /*be70*/  IADD3 R2, R12, -0xad, RZ ;  /* 0xffffff530c027810 */ /* 0x000fe20007ffe0ff */
[----:B------:R1:W-:Y:S01]  /*be80*/  STL.64 [R1+0x640], R14 ;  /* 0x0006400e01007387 */ /* 0x0003e20000100a00 */
[----:B------:R-:W-:-:S03]  /*be90*/  ISETP.GE.U32.AND P0, PT, R0, 0x7ffffed8, PT ;  /* 0x7ffffed80000780c */ /* 0x000fc60003f06070 */
[----:B------:R1:W-:Y:S01]  /*bea0*/  LDGSTS.E [R29+0x4e000], [R14.64], !P3 ;  /* 0x4e0000000e1d7fae */ /* 0x0003e2000d921848 */
[C---:B------:R-:W-:Y:S01]  /*beb0*/  IMAD.WIDE R6, R5.reuse, 0x4, R6 ;  /* 0x0000000405067825 */ /* 0x040fe200078e0206 */
[----:B------:R-:W-:Y:S02]  /*bec0*/  ISETP.GE.U32.AND P1, PT, R2, 0x7ffffed4, PT ;  /* 0x7ffffed40200780c */ /* 0x000fe40003f26070 */
[----:B------:R-:W-:Y:S02]  /*bed0*/  IADD3 R0, R12, -0xb1, RZ ;  /* 0xffffff4f0c007810 */ /* 0x000fe40007ffe0ff */
[----:B------:R3:W-:Y:S01]  /*bee0*/  LDGSTS.E [R29+0x50000], [R6.64], !P4 ;  /* 0x50000000061d7fae */ /* 0x0007e2000e121848 */
[----:B----4-:R-:W-:-:S03]  /*bef0*/  IMAD.WIDE R20, R5, 0x4, R26 ;  /* 0x0000000405147825 */ /* 0x010fc600078e021a */
[----:B-1----:R-:W4:Y:S04]  /*bf00*/  LDL.LU.64 R14, [R1+0x1b0] ;  /* 0x0001b000010e7983 */ /* 0x002f280000300a00 */
[----:B------:R3:W-:Y:S01]  /*bf10*/  STL.64 [R1+0x650], R6 ;  /* 0x0006500601007387 */ /* 0x0007e20000100a00 */
[----:B------:R-:W-:-:S03]  /*bf20*/  ISETP.GE.U32.AND P6, PT, R0, 0x7ffffed0, PT ;  /* 0x7ffffed00000780c */ /* 0x000fc60003fc6070 */
[----:B------:R1:W-:Y:S01]  /*bf30*/  LDGSTS.E [R29+0x52000], [R20.64], !P5 ;  /* 0x52000000141d7fae */ /* 0x0003e2000e921848 */
[----:B------:R-:W-:-:S03]  /*bf40*/  IMAD.WIDE R10, R5, 0x4, R10 ;  /* 0x00000004050a7825 */ /* 0x000fc600078e020a */
[----:B---3--:R-:W3:Y:S04]  /*bf50*/  LDL.LU.64 R6, [R1+0x190] ;  /* 0x0001900001067983 */ /* 0x008ee80000300a00 */
[----:B------:R1:W-:Y:S04]  /*bf60*/  STL.64 [R1+0x668], R20 ;  /* 0x0006681401007387 */ /* 0x0003e80000100a00 */
[----:B------:R1:W-:Y:S04]  /*bf70*/  STL.64 [R1+0x680], R10 ;  /* 0x0006800a01007387 */ /* 0x0003e80000100a00 */
[----:B------:R1:W-:Y:S02]  /*bf80*/  LDGSTS.E [R29+0x54000], [R10.64], !P0 ;  /* 0x540000000a1d7fae */ /* 0x0003e4000c121848 */
[----:B-1----:R-:W-:-:S02]  /*bf90*/  IMAD.WIDE R20, R5, 0x4, R24 ;  /* 0x0000000405147825 */ /* 0x002fc400078e0218 */
[----:B------:R-:W3:Y:S04]  /*bfa0*/  LDL.LU.64 R24, [R1+0x170] ;  /* 0x0001700001187983 */ /* 0x000ee80000300a00 */
[----:B------:R2:W-:Y:S01]  /*bfb0*/  STL.64 [R1+0x6a0], R20 ;  /* 0x0006a01401007387 */ /* 0x0005e20000100a00 */
[----:B------:R-:W-:-:S03]  /*bfc0*/  IMAD.WIDE R10, R5, 0x4, R16 ;  /* 0x00000004050a7825 */ /* 0x000fc600078e0210 */
[----:B------:R-:W3:Y:S04]  /*bfd0*/  LDL.LU.64 R16, [R1+0x150] ;  /* 0x0001500001107983 */ /* 0x000ee80000300a00 */
[----:B------:R2:W-:Y:S04]  /*bfe0*/  LDGSTS.E [R29+0x56000], [R20.64], !P1 ;  /* 0x56000000141d7fae */ /* 0x0005e8000c921848 */
[----:B------:R1:W-:Y:S04]  /*bff0*/  STL.64 [R1+0x6c0], R10 ;  /* 0x0006c00a01007387 */ /* 0x0003e80000100a00 */
[----:B------:R1:W-:Y:S01]  /*c000*/  LDGSTS.E [R29+0x58000], [R10.64], !P6 ;  /* 0x580000000a1d7fae */ /* 0x0003e2000f121848 */
[----:B--2---:R-:W-:-:S03]  /*c010*/  IMAD.WIDE R20, R5, 0x4, R8 ;  /* 0x0000000405147825 */ /* 0x004fc600078e0208 */
[----:B------:R-:W2:Y:S04]  /*c020*/  LDL.LU.64 R8, [R1+0x130] ;  /* 0x0001300001087983 */ /* 0x000ea80000300a00 */
[----:B------:R4:W-:Y:S01]  /*c030*/  STL.64 [R1+0x6d8], R20 ;  /* 0x0006d81401007387 */ /* 0x0009e20000100a00 */
[----:B-1----:R-:W-:-:S03]  /*c040*/  IMAD.WIDE R10, R5, 0x4, R22 ;  /* 0x00000004050a7825 */ /* 0x002fc600078e0216 */
[----:B------:R-:W2:Y:S01]  /*c050*/  LDL.LU.64 R22, [R1+0x110] ;  /* 0x0001100001167983 */ /* 0x000ea20000300a00 */
[C---:B------:R-:W-:Y:S02]  /*c060*/  IADD3 R2, R12.reuse, -0xb5, RZ ;  /* 0xffffff4b0c027810 */ /* 0x040fe40007ffe0ff */
[----:B------:R-:W-:Y:S02]  /*c070*/  IADD3 R0, R12, -0xb9, RZ ;  /* 0xffffff470c007810 */ /* 0x000fe40007ffe0ff */
[----:B------:R-:W-:Y:S02]  /*c080*/  ISETP.GE.U32.AND P2, PT, R2, 0x7ffffecc, PT ;  /* 0x7ffffecc0200780c */ /* 0x000fe40003f46070 */
[----:B------:R-:W-:Y:S02]  /*c090*/  ISETP.GE.U32.AND P3, PT, R0, 0x7ffffec8, PT ;  /* 0x7ffffec80000780c */ /* 0x000fe40003f66070 */
[C---:B------:R-:W-:Y:S02]  /*c0a0*/  IADD3 R2, R12.reuse, -0xbd, RZ ;  /* 0xffffff430c027810 */ /* 0x040fe40007ffe0ff */
[----:B------:R-:W-:-:S02]  /*c0b0*/  IADD3 R0, R12, -0xc1, RZ ;  /* 0xffffff3f0c007810 */ /* 0x000fc40007ffe0ff */
[----:B------:R-:W-:Y:S02]  /*c0c0*/  ISETP.GE.U32.AND P4, PT, R2, 0x7ffffec4, PT ;  /* 0x7ffffec40200780c */ /* 0x000fe40003f86070 */
[----:B------:R-:W-:-:S03]  /*c0d0*/  ISETP.GE.U32.AND P5, PT, R0, 0x7ffffec0, PT ;  /* 0x7ffffec00000780c */ /* 0x000fc60003fa6070 */
[----:B------:R4:W-:Y:S01]  /*c0e0*/  LDGSTS.E [R29+0x5a000], [R20.64], !P2 ;  /* 0x5a000000141d7fae */ /* 0x0009e2000d121848 */
[----:B------:R-:W-:-:S03]  /*c0f0*/  IADD3 R2, R12, -0xc5, RZ ;  /* 0xffffff3b0c027810 */ /* 0x000fc60007ffe0ff */
[----:B------:R3:W-:Y:S01]  /*c100*/  STL.64 [R1+0x6f0], R10 ;  /* 0x0006f00a01007387 */ /* 0x0007e20000100a00 */
[----:B------:R-:W-:-:S03]  /*c110*/  ISETP.GE.U32.AND P0, PT, R2, 0x7ffffebc, PT ;  /* 0x7ffffebc0200780c */ /* 0x000fc60003f06070 */
[----:B------:R3:W-:Y:S01]  /*c120*/  LDGSTS.E [R29+0x5c000], [R10.64], !P3 ;  /* 0x5c0000000a1d7fae */ /* 0x0007e2000d921848 */
[----:B------:R-:W-:Y:S01]  /*c130*/  IADD3 R0, R12, -0xc9, RZ ;  /* 0xffffff370c007810 */ /* 0x000fe20007ffe0ff */
[C---:B----4-:R-:W-:Y:S02]  /*c140*/  IMAD.WIDE R20, R5.reuse, 0x4, R14 ;  /* 0x0000000405147825 */ /* 0x050fe400078e020e */
[----:B------:R-:W4:Y:S04]  /*c150*/  LDL.LU.64 R14, [R1+0xf0] ;  /* 0x0000f000010e7983 */ /* 0x000f280000300a00 */
[----:B------:R1:W-:Y:S01]  /*c160*/  STL.64 [R1+0x708], R20 ;  /* 0x0007081401007387 */ /* 0x0003e20000100a00 */
[----:B------:R-:W-:Y:S02]  /*c170*/  ISETP.GE.U32.AND P1, PT, R0, 0x7ffffeb8, PT ;  /* 0x7ffffeb80000780c */ /* 0x000fe40003f26070 */
[----:B------:R-:W-:Y:S01]  /*c180*/  IADD3 R2, R12, -0xcd, RZ ;  /* 0xffffff330c027810 */ /* 0x000fe20007ffe0ff */
[----:B------:R1:W-:Y:S01]  /*c190*/  LDGSTS.E [R29+0x5e000], [R20.64], !P4 ;  /* 0x5e000000141d7fae */ /* 0x0003e2000e121848 */
[----:B---3--:R-:W-:-:S03]  /*c1a0*/  IMAD.WIDE R10, R5, 0x4, R6 ;  /* 0x00000004050a7825 */ /* 0x008fc600078e0206 */
[----:B------:R-:W4:Y:S04]  /*c1b0*/  LDL.LU.64 R6, [R1+0xd0] ;  /* 0x0000d00001067983 */ /* 0x000f280000300a00 */
[----:B-1----:R-:W4:Y:S01]  /*c1c0*/  LDL.LU.64 R20, [R1+0xb0] ;  /* 0x0000b00001147983 */ /* 0x002f220000300a00 */
[----:B------:R-:W-:-:S03]  /*c1d0*/  ISETP.GE.U32.AND P6, PT, R2, 0x7ffffeb4, PT ;  /* 0x7ffffeb40200780c */ /* 0x000fc60003fc6070 */
[----:B------:R1:W-:Y:S04]  /*c1e0*/  STL.64 [R1+0x758], R10 ;  /* 0x0007580a01007387 */ /* 0x0003e80000100a00 */
[----:B------:R1:W-:Y:S01]  /*c1f0*/  LDGSTS.E [R29+0x60000], [R10.64], !P5 ;  /* 0x600000000a1d7fae */ /* 0x0003e2000e921848 */
[----:B------:R-:W-:-:S05]  /*c200*/  IMAD.WIDE R24, R5, 0x4, R24 ;  /* 0x0000000405187825 */ /* 0x000fca00078e0218 */
[----:B------:R1:W-:Y:S01]  /*c210*/  LDGSTS.E [R29+0x62000], [R24.64], !P0 ;  /* 0x62000000181d7fae */ /* 0x0003e2000c121848 */
[----:B------:R-:W-:-:S03]  /*c220*/  IMAD.WIDE R16, R5, 0x4, R16 ;  /* 0x0000000405107825 */ /* 0x000fc600078e0210 */
[----:B-1----:R-:W4:Y:S04]  /*c230*/  LDL.LU.64 R10, [R1+0x90] ;  /* 0x00009000010a7983 */ /* 0x002f280000300a00 */
[----:B------:R1:W-:Y:S04]  /*c240*/  STL.64 [R1+0x7b8], R24 ;  /* 0x0007b81801007387 */ /* 0x0003e80000100a00 */
[----:B------:R-:W4:Y:S04]  /*c250*/  LDL.LU.64 R26, [R1+0x70] ;  /* 0x00007000011a7983 */ /* 0x000f280000300a00 */
[----:B------:R2:W-:Y:S04]  /*c260*/  STL.64 [R1+0x860], R16 ;  /* 0x0008601001007387 */ /* 0x0005e80000100a00 */
[----:B-1----:R-:W4:Y:S04]  /*c270*/  LDL.LU.64 R24, [R1+0x50] ;  /* 0x0000500001187983 */ /* 0x002f280000300a00 */
[----:B------:R1:W-:Y:S01]  /*c280*/  LDGSTS.E [R29+0x64000], [R16.64], !P1 ;  /* 0x64000000101d7fae */ /* 0x0003e2000c921848 */
[----:B--2---:R-:W-:-:S05]  /*c290*/  IMAD.WIDE R8, R5, 0x4, R8 ;  /* 0x0000000405087825 */ /* 0x004fca00078e0208 */
[----:B------:R2:W-:Y:S01]  /*c2a0*/  STL.64 [R1+0x880], R8 ;  /* 0x0008800801007387 */ /* 0x0005e20000100a00 */
[----:B------:R-:W-:-:S03]  /*c2b0*/  IMAD.WIDE R22, R5, 0x4, R22 ;  /* 0x0000000405167825 */ /* 0x000fc600078e0216 */
[----:B-1----:R-:W3:Y:S04]  /*c2c0*/  LDL.LU.64 R16, [R1+0x30] ;  /* 0x0000300001107983 */ /* 0x002ee80000300a00 */
[----:B------:R2:W-:Y:S04]  /*c2d0*/  LDGSTS.E [R29+0x66000], [R8.64], !P6 ;  /* 0x66000000081d7fae */ /* 0x0005e8000f121848 */
[----:B------:R1:W-:Y:S04]  /*c2e0*/  STL.64 [R1+0x8a0], R22 ;  /* 0x0008a01601007387 */ /* 0x0003e80000100a00 */
[----:B--2---:R-:W2:Y:S01]  /*c2f0*/  LDL.LU.64 R8, [R1+0x10] ;  /* 0x0000100001087983 */ /* 0x004ea20000300a00 */
        /* <DEDUP_REMOVED lines=8> */
[----:B------:R-:W-:Y:S01]  /*c380*/  ISETP.GE.U32.AND P5, PT, R2, 0x7ffffea4, PT ;  /* 0x7ffffea40200780c */ /* 0x000fe20003fa6070 */
[----:B------:R1:W-:Y:S01]  /*c390*/  LDGSTS.E [R29+0x68000], [R22.64], !P2 ;  /* 0x68000000161d7fae */ /* 0x0003e2000d121848 */
[----:B------:R-:W-:Y:S01]  /*c3a0*/  ISETP.GE.U32.AND P0, PT, R0, 0x7ffffea0, PT ;  /* 0x7ffffea00000780c */ /* 0x000fe20003f06070 */
[----:B----4-:R-:W-:Y:S01]  /*c3b0*/  IMAD.WIDE R14, R5, 0x4, R14 ;  /* 0x00000004050e7825 */ /* 0x010fe200078e020e */
[C---:B------:R-:W-:Y:S02]  /*c3c0*/  IADD3 R2, R12.reuse, -0xe5, RZ ;  /* 0xffffff1b0c027810 */ /* 0x040fe40007ffe0ff */
[----:B------:R-:W-:Y:S02]  /*c3d0*/  IADD3 R0, R12, -0xe9, RZ ;  /* 0xffffff170c007810 */ /* 0x000fe40007ffe0ff */
[----:B------:R4:W-:Y:S01]  /*c3e0*/  LDGSTS.E [R29+0x6a000], [R14.64], !P3 ;  /* 0x6a0000000e1d7fae */ /* 0x0009e2000d921848 */
[----:B------:R-:W-:-:S03]  /*c3f0*/  ISETP.GE.U32.AND P1, PT, R2, 0x7ffffe9c, PT ;  /* 0x7ffffe9c0200780c */ /* 0x000fc60003f26070 */
[----:B-1----:R-:W2:Y:S04]  /*c400*/  LDL.LU.64 R22, [R1+0x1050] ;  /* 0x0010500001167983 */ /* 0x002ea80000300a00 */
[----:B------:R4:W-:Y:S01]  /*c410*/  STL.64 [R1+0x8c0], R14 ;  /* 0x0008c00e01007387 */ /* 0x0009e20000100a00 */
[----:B------:R-:W-:Y:S01]  /*c420*/  IMAD.WIDE R6, R5, 0x4, R6 ;  /* 0x0000000405067825 */ /* 0x000fe200078e0206 */
[----:B------:R-:W-:-:S03]  /*c430*/  ISETP.GE.U32.AND P6, PT, R0, 0x7ffffe98, PT ;  /* 0x7ffffe980000780c */ /* 0x000fc60003fc6070 */
[C---:B------:R-:W-:Y:S01]  /*c440*/  IMAD.WIDE R20, R5.reuse, 0x4, R20 ;  /* 0x0000000405147825 */ /* 0x040fe200078e0214 */
[----:B------:R1:W-:Y:S04]  /*c450*/  LDGSTS.E [R29+0x6c000], [R6.64], !P4 ;  /* 0x6c000000061d7fae */ /* 0x0003e8000e121848 */
[----:B----4-:R-:W4:Y:S04]  /*c460*/  LDL.LU.64 R14, [R1+0x1048] ;  /* 0x00104800010e7983 */ /* 0x010f280000300a00 */
[----:B------:R1:W-:Y:S04]  /*c470*/  STL.64 [R1+0x8e0], R6 ;  /* 0x0008e00601007387 */ /* 0x0003e80000100a00 */
[----:B------:R1:W-:Y:S04]  /*c480*/  LDGSTS.E [R29+0x6e000], [R20.64], !P5 ;  /* 0x6e000000141d7fae */ /* 0x0003e8000e921848 */
[----:B-1----:R-:W4:Y:S01]  /*c490*/  LDL.LU.64 R6, [R1+0x1040] ;  /* 0x0010400001067983 */ /* 0x002f220000300a00 */
[----:B------:R-:W-:-:S03]  /*c4a0*/  IMAD.WIDE R10, R5, 0x4, R10 ;  /* 0x00000004050a7825 */ /* 0x000fc600078e020a */
[----:B------:R1:W-:Y:S04]  /*c4b0*/  STL.64 [R1+0x900], R20 ;  /* 0x0009001401007387 */ /* 0x0003e80000100a00 */
[----:B------:R1:W-:Y:S04]  /*c4c0*/  STL.64 [R1+0x920], R10 ;  /* 0x0009200a01007387 */ /* 0x0003e80000100a00 */
[----:B------:R1:W-:Y:S02]  /*c4d0*/  LDGSTS.E [R29+0x70000], [R10.64], !P0 ;  /* 0x700000000a1d7fae */ /* 0x0003e4000c121848 */
[----:B-1----:R-:W-:-:S02]  /*c4e0*/  IMAD.WIDE R20, R5, 0x4, R26 ;  /* 0x0000000405147825 */ /* 0x002fc400078e021a */
[----:B------:R-:W4:Y:S02]  /*c4f0*/  LDL.LU.64 R26, [R1+0x388] ;  /* 0x00038800011a7983 */ /* 0x000f240000300a00 */
[C---:B------:R-:W-:Y:S02]  /*c500*/  IMAD.WIDE R10, R5.reuse, 0x4, R24 ;  /* 0x00000004050a7825 */ /* 0x040fe400078e0218 */
[----:B------:R3:W-:Y:S04]  /*c510*/  STL.64 [R1+0x940], R20 ;  /* 0x0009401401007387 */ /* 0x0007e80000100a00 */
[----:B------:R3:W-:Y:S04]  /*c520*/  LDGSTS.E [R29+0x72000], [R20.64], !P1 ;  /* 0x72000000141d7fae */ /* 0x0007e8000c921848 */
[----:B------:R2:W-:Y:S04]  /*c530*/  STL.64 [R1+0x960], R10 ;  /* 0x0009600a01007387 */ /* 0x0005e80000100a00 */
[----:B------:R2:W-:Y:S01]  /*c540*/  LDGSTS.E [R29+0x74000], [R10.64], !P6 ;  /* 0x740000000a1d7fae */ /* 0x0005e2000f121848 */
[----:B---3--:R-:W-:-:S03]  /*c550*/  IMAD.WIDE R20, R5, 0x4, R16 ;  /* 0x0000000405147825 */ /* 0x008fc600078e0210 */
[----:B------:R-:W3:Y:S04]  /*c560*/  LDL.LU.64 R16, [R1+0x368] ;  /* 0x0003680001107983 */ /* 0x000ee80000300a00 */
[----:B------:R1:W-:Y:S01]  /*c570*/  STL.64 [R1+0x980], R20 ;  /* 0x0009801401007387 */ /* 0x0003e20000100a00 */
[----:B--2---:R-:W-:-:S03]  /*c580*/  IMAD.WIDE R10, R5, 0x4, R8 ;  /* 0x00000004050a7825 */ /* 0x004fc600078e0208 */
[----:B------:R-:W2:Y:S01]  /*c590*/  LDL.LU.64 R8, [R1+0x348] ;  /* 0x0003480001087983 */ /* 0x000ea20000300a00 */
[C---:B------:R-:W-:Y:S02]  /*c5a0*/  IADD3 R2, R12.reuse, -0xed, RZ ;  /* 0xffffff130c027810 */ /* 0x040fe40007ffe0ff */
[----:B------:R-:W-:Y:S02]  /*c5b0*/  IADD3 R0, R12, -0xf1, RZ ;  /* 0xffffff0f0c007810 */ /* 0x000fe40007ffe0ff */
[----:B------:R-:W-:Y:S02]  /*c5c0*/  ISETP.GE.U32.AND P2, PT, R2, 0x7ffffe94, PT ;  /* 0x7ffffe940200780c */ /* 0x000fe40003f46070 */
[----:B------:R-:W-:Y:S02]  /*c5d0*/  IADD3 R2, R12, -0xf5, RZ ;  /* 0xffffff0b0c027810 */ /* 0x000fe40007ffe0ff */
[----:B------:R-:W-:Y:S02]  /*c5e0*/  ISETP.GE.U32.AND P3, PT, R0, 0x7ffffe90, PT ;  /* 0x7ffffe900000780c */ /* 0x000fe40003f66070 */
[----:B------:R-:W-:-:S02]  /*c5f0*/  IADD3 R0, R12, -0xf9, RZ ;  /* 0xffffff070c007810 */ /* 0x000fc40007ffe0ff */
[----:B------:R-:W-:Y:S02]  /*c600*/  ISETP.GE.U32.AND P4, PT, R2, 0x7ffffe8c, PT ;  /* 0x7ffffe8c0200780c */ /* 0x000fe40003f86070 */
[----:B------:R-:W-:Y:S02]  /*c610*/  ISETP.GE.U32.AND P5, PT, R0, 0x7ffffe88, PT ;  /* 0x7ffffe880000780c */ /* 0x000fe40003fa6070 */
[C---:B------:R-:W-:Y:S01]  /*c620*/  IADD3 R0, R12.reuse, -0xfd, RZ ;  /* 0xffffff030c007810 */ /* 0x040fe20007ffe0ff */
[----:B------:R1:W-:Y:S01]  /*c630*/  LDGSTS.E [R29+0x76000], [R20.64], !P2 ;  /* 0x76000000141d7fae */ /* 0x0003e2000d121848 */
[----:B------:R-:W-:Y:S02]  /*c640*/  IADD3 R2, R12, -0x82, RZ ;  /* 0xffffff7e0c027810 */ /* 0x000fe40007ffe0ff */
[----:B------:R-:W-:Y:S01]  /*c650*/  ISETP.GE.U32.AND P0, PT, R0, 0x7ffffe84, PT ;  /* 0x7ffffe840000780c */ /* 0x000fe20003f06070 */
[----:B------:R1:W-:Y:S01]  /*c660*/  LDGSTS.E [R29+0x78000], [R10.64], !P3 ;  /* 0x780000000a1d7fae */ /* 0x0003e2000d921848 */
[----:B------:R-:W-:-:S03]  /*c670*/  ISETP.GE.U32.AND P1, PT, R2, 0x7ffffeff, PT ;  /* 0x7ffffeff0200780c */ /* 0x000fc60003f26070 */
[----:B-1----:R-:W2:Y:S04]  /*c680*/  LDL.LU.64 R20, [R1+0x328] ;  /* 0x0003280001147983 */ /* 0x002ea80000300a00 */
[----:B------:R1:W-:Y:S01]  /*c690*/  STL.64 [R1+0x9a0], R10 ;  /* 0x0009a00a01007387 */ /* 0x0003e20000100a00 */
[----:B------:R-:W-:-:S03]  /*c6a0*/  LOP3.LUT R18, R18, 0x20, RZ, 0x3c, !PT ;  /* 0x0000002012127812 */ /* 0x000fc600078e3cff */
[----:B-1----:R-:W2:Y:S01]  /*c6b0*/  LDL.LU.64 R10, [R1+0x308] ;  /* 0x00030800010a7983 */ /* 0x002ea20000300a00 */
[----:B----4-:R-:W-:-:S04]  /*c6c0*/  IMAD.WIDE R24, R5, 0x4, R6 ;  /* 0x0000000405187825 */ /* 0x010fc800078e0206 */
[C---:B------:R-:W-:Y:S01]  /*c6d0*/  IMAD.WIDE R6, R5.reuse, 0x4, R14 ;  /* 0x0000000405067825 */ /* 0x040fe200078e020e */
[----:B------:R1:W-:Y:S03]  /*c6e0*/  STL.64 [R1+0x9c0], R24 ;  /* 0x0009c01801007387 */ /* 0x0003e60000100a00 */
[C---:B------:R-:W-:Y:S01]  /*c6f0*/  IMAD.WIDE R14, R5.reuse, 0x4, R22 ;  /* 0x00000004050e7825 */ /* 0x040fe200078e0216 */
[----:B------:R1:W-:Y:S04]  /*c700*/  LDGSTS.E [R29+0x7a000], [R24.64], !P4 ;  /* 0x7a000000181d7fae */ /* 0x0003e8000e121848 */
[----:B------:R4:W-:Y:S04]  /*c710*/  LDGSTS.E [R29+0x7c000], [R6.64], !P5 ;  /* 0x7c000000061d7fae */ /* 0x0009e8000e921848 */
[----:B------:R3:W-:Y:S04]  /*c720*/  LDGSTS.E [R29+0x7e000], [R14.64], !P0 ;  /* 0x7e0000000e1d7fae */ /* 0x0007e8000c121848 */
[----:B-1----:R-:W2:Y:S04]  /*c730*/  LDL.LU.64 R24, [R1+0x2e8] ;  /* 0x0002e80001187983 */ /* 0x002ea80000300a00 */
[----:B------:R4:W-:Y:S04]  /*c740*/  STL.64 [R1+0x9e0], R6 ;  /* 0x0009e00601007387 */ /* 0x0009e80000100a00 */
[----:B------:R3:W-:Y:S01]  /*c750*/  STL.64 [R1+0xa00], R14 ;  /* 0x000a000e01007387 */ /* 0x0007e20000100a00 */
[----:B----4-:R-:W-:-:S03]  /*c760*/  IMAD.WIDE R6, R5, 0x4, R26 ;  /* 0x0000000405067825 */ /* 0x010fc600078e021a */
[----:B------:R-:W4:Y:S04]  /*c770*/  LDL.LU.64 R26, [R1+0x2c8] ;  /* 0x0002c800011a7983 */ /* 0x000f280000300a00 */
        /* <DEDUP_REMOVED lines=14> */
[----:B------:R-:W-:Y:S02]  /*c860*/  IADD3 R2, R12, -0x96, RZ ;  /* 0xffffff6a0c027810 */ /* 0x000fe40007ffe0ff */
[----:B------:R-:W-:Y:S01]  /*c870*/  ISETP.GE.U32.AND P4, PT, R0, 0x7ffffeef, PT ;  /* 0x7ffffeef0000780c */ /* 0x000fe20003f86070 */
[----:B------:R1:W-:Y:S01]  /*c880*/  LDGSTS.E [R18+0x42800], [R14.64], !P6 ;  /* 0x428000000e127fae */ /* 0x0003e2000f121848 */
[----:B------:R-:W-:Y:S02]  /*c890*/  IADD3 R0, R12, -0x9a, RZ ;  /* 0xffffff660c007810 */ /* 0x000fe40007ffe0ff */
[----:B------:R-:W-:Y:S01]  /*c8a0*/  ISETP.GE.U32.AND P5, PT, R2, 0x7ffffeeb, PT ;  /* 0x7ffffeeb0200780c */ /* 0x000fe20003fa6070 */
[----:B------:R1:W-:Y:S01]  /*c8b0*/  STL.64 [R1+0x388], R6 ;  /* 0x0003880601007387 */ /* 0x0003e20000100a00 */
[----:B------:R-:W-:Y:S01]  /*c8c0*/  IADD3 R2, R12, -0x9e, RZ ;  /* 0xffffff620c027810 */ /* 0x000fe20007ffe0ff */
[----:B------:R-:W-:-:S02]  /*c8d0*/  IMAD.WIDE R20, R5, 0x4, R20 ;  /* 0x0000000405147825 */ /* 0x000fc400078e0214 */
[----:B------:R1:W-:Y:S01]  /*c8e0*/  LDGSTS.E [R18+0x44800], [R6.64], !P2 ;  /* 0x4480000006127fae */ /* 0x0003e2000d121848 */
[----:B------:R-:W-:-:S03]  /*c8f0*/  ISETP.GE.U32.AND P0, PT, R0, 0x7ffffee7, PT ;  /* 0x7ffffee70000780c */ /* 0x000fc60003f06070 */
[----:B-1----:R-:W2:Y:S01]  /*c900*/  LDL.LU.64 R14, [R1+0x268] ;  /* 0x00026800010e7983 */ /* 0x002ea20000300a00 */
[----:B------:R-:W-:-:S03]  /*c910*/  ISETP.GE.U32.AND P1, PT, R2, 0x7ffffee3, PT ;  /* 0x7ffffee30200780c */ /* 0x000fc60003f26070 */
[----:B------:R1:W-:Y:S01]  /*c920*/  STL.64 [R1+0x370], R20 ;  /* 0x0003701401007387 */ /* 0x0003e20000100a00 */
[----:B------:R-:W-:-:S03]  /*c930*/  IADD3 R0, R12, -0xa2, RZ ;  /* 0xffffff5e0c007810 */ /* 0x000fc60007ffe0ff */
[----:B------:R-:W2:Y:S01]  /*c940*/  LDL.LU.64 R6, [R1+0x248] ;  /* 0x0002480001067983 */ /* 0x000ea20000300a00 */
[----:B------:R-:W-:-:S03]  /*c950*/  IMAD.WIDE R10, R5, 0x4, R10 ;  /* 0x00000004050a7825 */ /* 0x000fc600078e020a */
[----:B------:R1:W-:Y:S01]  /*c960*/  LDGSTS.E [R18+0x46800], [R20.64], !P3 ;  /* 0x4680000014127fae */ /* 0x0003e2000d921848 */
[----:B------:R-:W-:-:S03]  /*c970*/  ISETP.GE.U32.AND P6, PT, R0, 0x7ffffedf, PT ;  /* 0x7ffffedf0000780c */ /* 0x000fc60003fc6070 */
[----:B------:R1:W-:Y:S04]  /*c980*/  LDGSTS.E [R18+0x48800], [R10.64], !P4 ;  /* 0x488000000a127fae */ /* 0x0003e8000e121848 */
[----:B-1----:R-:W2:Y:S04]  /*c990*/  LDL.LU.64 R20, [R1+0x228] ;  /* 0x0002280001147983 */ /* 0x002ea80000300a00 */
[----:B------:R1:W-:Y:S04]  /*c9a0*/  STL.64 [R1+0x290], R10 ;  /* 0x0002900a01007387 */ /* 0x0003e80000100a00 */
[----:B-1----:R-:W2:Y:S01]  /*c9b0*/  LDL.LU.64 R10, [R1+0x208] ;  /* 0x00020800010a7983 */ /* 0x002ea20000300a00 */
[----:B------:R-:W-:-:S05]  /*c9c0*/  IMAD.WIDE R24, R5, 0x4, R24 ;  /* 0x0000000405187825 */ /* 0x000fca00078e0218 */
[----:B------:R1:W-:Y:S04]  /*c9d0*/  STL.64 [R1+0x5b0], R24 ;  /* 0x0005b01801007387 */ /* 0x0003e80000100a00 */
[----:B------:R1:W-:Y:S01]  /*c9e0*/  LDGSTS.E [R18+0x4a800], [R24.64], !P5 ;  /* 0x4a80000018127fae */ /* 0x0003e2000e921848 */
[----:B----4-:R-:W-:-:S03]  /*c9f0*/  IMAD.WIDE R22, R5, 0x4, R26 ;  /* 0x0000000405167825 */ /* 0x010fc600078e021a */
[----:B------:R-:W4:Y:S04]  /*ca00*/  LDL.LU.64 R26, [R1+0x1e8] ;  /* 0x0001e800011a7983 */ /* 0x000f280000300a00 */
[----:B------:R-:W-:Y:S04]  /*ca10*/  STL.64 [R1+0x5c0], R22 ;  /* 0x0005c01601007387 */ /* 0x000fe80000100a00 */
[----:B------:R2:W-:Y:S04]  /*ca20*/  LDGSTS.E [R18+0x4c800], [R22.64], !P0 ;  /* 0x4c80000016127fae */ /* 0x0005e8000c121848 */
[----:B-1----:R-:W4:Y:S01]  /*ca30*/  LDL.LU.64 R24, [R1+0x1c8] ;  /* 0x0001c80001187983 */ /* 0x002f220000300a00 */
[----:B---3--:R-:W-:-:S05]  /*ca40*/  IMAD.WIDE R16, R5, 0x4, R16 ;  /* 0x0000000405107825 */ /* 0x008fca00078e0210 */
[----:B------:R1:W-:Y:S04]  /*ca50*/  STL.64 [R1+0x5d8], R16 ;  /* 0x0005d81001007387 */ /* 0x0003e80000100a00 */
[----:B------:R1:W-:Y:S01]  /*ca60*/  LDGSTS.E [R18+0x4e800], [R16.64], !P1 ;  /* 0x4e80000010127fae */ /* 0x0003e2000c921848 */
[----:B--2---:R-:W-:-:S03]  /*ca70*/  IMAD.WIDE R8, R5, 0x4, R8 ;  /* 0x0000000405087825 */ /* 0x004fc600078e0208 */
[----:B-1----:R-:W2:Y:S04]  /*ca80*/  LDL.LU.64 R16, [R1+0x1a8] ;  /* 0x0001a80001107983 */ /* 0x002ea80000300a00 */
[----:B------:R1:W-:Y:S04]  /*ca90*/  STL.64 [R1+0x5f0], R8 ;  /* 0x0005f00801007387 */ /* 0x0003e80000100a00 */
[----:B------:R1:W-:Y:S04]  /*caa0*/  LDGSTS.E [R18+0x50800], [R8.64], !P6 ;  /* 0x5080000008127fae */ /* 0x0003e8000f121848 */
[----:B-1----:R-:W3:Y:S01]  /*cab0*/  LDL.LU.64 R8, [R1+0x188] ;  /* 0x0001880001087983 */ /* 0x002ee20000300a00 */
[----:B------:R-:W-:-:S02]  /*cac0*/  IADD3 R2, R12, -0xa6, RZ ;  /* 0xffffff5a0c027810 */ /* 0x000fc40007ffe0ff */
[----:B------:R-:W-:Y:S02]  /*cad0*/  IADD3 R0, R12, -0xaa, RZ ;  /* 0xffffff560c007810 */ /* 0x000fe40007ffe0ff */
[----:B------:R-:W-:Y:S02]  /*cae0*/  ISETP.GE.U32.AND P2, PT, R2, 0x7ffffedb, PT ;  /* 0x7ffffedb0200780c */ /* 0x000fe40003f46070 */
[----:B------:R-:W-:Y:S02]  /*caf0*/  IADD3 R2, R12, -0xae, RZ ;  /* 0xffffff520c027810 */ /* 0x000fe40007ffe0ff */
[----:B------:R-:W-:Y:S02]  /*cb00*/  ISETP.GE.U32.AND P3, PT, R0, 0x7ffffed7, PT ;  /* 0x7ffffed70000780c */ /* 0x000fe40003f66070 */
[----:B------:R-:W-:Y:S02]  /*cb10*/  IADD3 R0, R12, -0xb2, RZ ;  /* 0xffffff4e0c007810 */ /* 0x000fe40007ffe0ff */
[----:B------:R-:W-:Y:S01]  /*cb20*/  ISETP.GE.U32.AND P4, PT, R2, 0x7ffffed3, PT ;  /* 0x7ffffed30200780c */ /* 0x000fe20003f86070 */
[----:B------:R-:W-:Y:S01]  /*cb30*/  IMAD.WIDE R14, R5, 0x4, R14 ;  /* 0x00000004050e7825 */ /* 0x000fe200078e020e */
[----:B------:R-:W-:-:S02]  /*cb40*/  IADD3 R2, R12, -0xb6, RZ ;  /* 0xffffff4a0c027810 */ /* 0x000fc40007ffe0ff */
[----:B------:R-:W-:Y:S01]  /*cb50*/  ISETP.GE.U32.AND P5, PT, R0, 0x7ffffecf, PT ;  /* 0x7ffffecf0000780c */ /* 0x000fe20003fa6070 */
[----:B------:R-:W-:Y:S01]  /*cb60*/  IMAD.WIDE R6, R5, 0x4, R6 ;  /* 0x0000000405067825 */ /* 0x000fe200078e0206 */
[----:B------:R-:W-:Y:S01]  /*cb70*/  ISETP.GE.U32.AND P0, PT, R2, 0x7ffffecb, PT ;  /* 0x7ffffecb0200780c */ /* 0x000fe20003f06070 */
[----:B------:R1:W-:Y:S01]  /*cb80*/  STL.64 [R1+0x608], R14 ;  /* 0x0006080e01007387 */ /* 0x0003e20000100a00 */
[----:B------:R-:W-:-:S03]  /*cb90*/  IADD3 R0, R12, -0xba, RZ ;  /* 0xffffff460c007810 */ /* 0x000fc60007ffe0ff */
[----:B------:R1:W-:Y:S01]  /*cba0*/  LDGSTS.E [R18+0x52800], [R14.64], !P2 ;  /* 0x528000000e127fae */ /* 0x0003e2000d121848 */
[----:B------:R-:W-:-:S03]  /*cbb0*/  ISETP.GE.U32.AND P1, PT, R0, 0x7ffffec7, PT ;  /* 0x7ffffec70000780c */ /* 0x000fc60003f26070 */
[----:B------:R1:W-:Y:S04]  /*cbc0*/  STL.64 [R1+0x620], R6 ;  /* 0x0006200601007387 */ /* 0x0003e80000100a00 */
[----:B------:R1:W-:Y:S02]  /*cbd0*/  LDGSTS.E [R18+0x54800], [R6.64], !P3 ;  /* 0x5480000006127fae */ /* 0x0003e4000d921848 */
[C---:B-1----:R-:W-:Y:S02]  /*cbe0*/  IMAD.WIDE R14, R5.reuse, 0x4, R20 ;  /* 0x00000004050e7825 */ /* 0x042fe400078e0214 */
[----:B------:R-:W3:Y:S04]  /*cbf0*/  LDL.LU.64 R20, [R1+0x168] ;  /* 0x0001680001147983 */ /* 0x000ee80000300a00 */
[----:B------:R4:W-:Y:S04]  /*cc00*/  STL.64 [R1+0x638], R14 ;  /* 0x0006380e01007387 */ /* 0x0009e80000100a00 */
[----:B------:R4:W-:Y:S01]  /*cc10*/  LDGSTS.E [R18+0x56800], [R14.64], !P4 ;  /* 0x568000000e127fae */ /* 0x0009e2000e121848 */
[----:B------:R-:W-:-:S03]  /*cc20*/  IMAD.WIDE R6, R5, 0x4, R10 ;  /* 0x0000000405067825 */ /* 0x000fc600078e020a */
[----:B------:R-:W3:Y:S04]  /*cc30*/  LDL.LU.64 R10, [R1+0x148] ;  /* 0x00014800010a7983 */ /* 0x000ee80000300a00 */
[----:B------:R1:W-:Y:S04]  /*cc40*/  STL.64 [R1+0x648], R6 ;  /* 0x0006480601007387 */ /* 0x0003e80000100a00 */
[----:B------:R1:W-:Y:S01]  /*cc50*/  LDGSTS.E [R18+0x58800], [R6.64], !P5 ;  /* 0x5880000006127fae */ /* 0x0003e2000e921848 */
[----:B----4-:R-:W-:-:S03]  /*cc60*/  IMAD.WIDE R14, R5, 0x4, R26 ;  /* 0x00000004050e7825 */ /* 0x010fc600078e021a */
[----:B------:R-:W4:Y:S04]  /*cc70*/  LDL.LU.64 R26, [R1+0x128] ;  /* 0x00012800011a7983 */ /* 0x000f280000300a00 */
[----:B------:R2:W-:Y:S04]  /*cc80*/  STL.64 [R1+0x660], R14 ;  /* 0x0006600e01007387 */ /* 0x0005e80000100a00 */
[----:B------:R2:W-:Y:S01]  /*cc90*/  LDGSTS.E [R18+0x5a800], [R14.64], !P0 ;  /* 0x5a8000000e127fae */ /* 0x0005e2000c121848 */
[----:B-1----:R-:W-:-:S03]  /*cca0*/  IMAD.WIDE R6, R5, 0x4, R24 ;  /* 0x0000000405067825 */ /* 0x002fc600078e0218 */
[----:B------:R-:W4:Y:S04]  /*ccb0*/  LDL.LU.64 R24, [R1+0x108] ;  /* 0x0001080001187983 */ /* 0x000f280000300a00 */
[----:B------:R3:W-:Y:S04]  /*ccc0*/  STL.64 [R1+0x678], R6 ;  /* 0x0006780601007387 */ /* 0x0007e80000100a00 */
[----:B------:R3:W-:Y:S01]  /*ccd0*/  LDGSTS.E [R18+0x5c800], [R6.64], !P1 ;  /* 0x5c80000006127fae */ /* 0x0007e2000c921848 */
[----:B--2---:R-:W-:-:S03]  /*cce0*/  IMAD.WIDE R14, R5, 0x4, R16 ;  /* 0x00000004050e7825 */ /* 0x004fc600078e0210 */
[----:B------:R-:W2:Y:S04]  /*ccf0*/  LDL.LU.64 R16, [R1+0xe8] ;  /* 0x0000e80001107983 */ /* 0x000ea80000300a00 */
[----:B------:R1:W-:Y:S01]  /*cd00*/  STL.64 [R1+0x698], R14 ;  /* 0x0006980e01007387 */ /* 0x0003e20000100a00 */
[----:B---3--:R-:W-:-:S03]  /*cd10*/  IMAD.WIDE R6, R5, 0x4, R8 ;  /* 0x0000000405067825 */ /* 0x008fc600078e0208 */
[----:B------:R-:W3:Y:S01]  /*cd20*/  LDL.LU.64 R8, [R1+0xc8] ;  /* 0x0000c80001087983 */ /* 0x000ee20000300a00 */
[C---:B------:R-:W-:Y:S02]  /*cd30*/  IADD3 R2, R12.reuse, -0xbe, RZ ;  /* 0xffffff420c027810 */ /* 0x040fe40007ffe0ff */
[----:B------:R-:W-:Y:S01]  /*cd40*/  IADD3 R0, R12, -0xc2, RZ ;  /* 0xffffff3e0c007810 */ /* 0x000fe20007ffe0ff */
[----:B------:R-:W3:Y:S01]  /*cd50*/  LDL.LU.64 R22, [R1+0xa8] ;  /* 0x0000a80001167983 */ /* 0x000ee20000300a00 */
        /* <DEDUP_REMOVED lines=11> */
[----:B------:R-:W-:-:S02]  /*ce10*/  IADD3 R2, R12, -0xd6, RZ ;  /* 0xffffff2a0c027810 */ /* 0x000fc40007ffe0ff */
[----:B------:R-:W-:Y:S01]  /*ce20*/  ISETP.GE.U32.AND P0, PT, R0, 0x7ffffeaf, PT ;  /* 0x7ffffeaf0000780c */ /* 0x000fe20003f06070 */
[----:B------:R1:W-:Y:S01]  /*ce30*/  LDGSTS.E [R18+0x60800], [R6.64], !P2 ;  /* 0x6080000006127fae */ /* 0x0003e2000d121848 */
[----:B------:R-:W-:Y:S02]  /*ce40*/  IADD3 R0, R12, -0xda, RZ ;  /* 0xffffff260c007810 */ /* 0x000fe40007ffe0ff */
[----:B------:R-:W-:Y:S02]  /*ce50*/  ISETP.GE.U32.AND P1, PT, R2, 0x7ffffeab, PT ;  /* 0x7ffffeab0200780c */ /* 0x000fe40003f26070 */
[----:B------:R-:W-:Y:S01]  /*ce60*/  ISETP.GE.U32.AND P6, PT, R0, 0x7ffffea7, PT ;  /* 0x7ffffea70000780c */ /* 0x000fe20003fc6070 */
[C---:B-1----:R-:W-:Y:S01]  /*ce70*/  IMAD.WIDE R14, R5.reuse, 0x4, R20 ;  /* 0x00000004050e7825 */ /* 0x042fe200078e0214 */
[----:B------:R-:W3:Y:S04]  /*ce80*/  LDL.LU.64 R6, [R1+0x88] ;  /* 0x0000880001067983 */ /* 0x000ee80000300a00 */
[----:B------:R1:W-:Y:S04]  /*ce90*/  STL.64 [R1+0x6d0], R14 ;  /* 0x0006d00e01007387 */ /* 0x0003e80000100a00 */
[----:B------:R1:W-:Y:S01]  /*cea0*/  LDGSTS.E [R18+0x62800], [R14.64], !P3 ;  /* 0x628000000e127fae */ /* 0x0003e2000d921848 */
[----:B------:R-:W-:-:S05]  /*ceb0*/  IMAD.WIDE R10, R5, 0x4, R10 ;  /* 0x00000004050a7825 */ /* 0x000fca00078e020a */
[----:B------:R4:W-:Y:S04]  /*cec0*/  LDGSTS.E [R18+0x64800], [R10.64], !P4 ;  /* 0x648000000a127fae */ /* 0x0009e8000e121848 */
[----:B-1----:R-:W3:Y:S04]  /*ced0*/  LDL.LU.64 R14, [R1+0x68] ;  /* 0x00006800010e7983 */ /* 0x002ee80000300a00 */
[----:B------:R1:W-:Y:S04]  /*cee0*/  STL.64 [R1+0x6e8], R10 ;  /* 0x0006e80a01007387 */ /* 0x0003e80000100a00 */
[----:B------:R-:W3:Y:S01]  /*cef0*/  LDL.LU.64 R20, [R1+0x48] ;  /* 0x0000480001147983 */ /* 0x000ee20000300a00 */
[----:B----4-:R-:W-:-:S05]  /*cf00*/  IMAD.WIDE R26, R5, 0x4, R26 ;  /* 0x00000004051a7825 */ /* 0x010fca00078e021a */
[----:B------:R4:W-:Y:S04]  /*cf10*/  STL.64 [R1+0x700], R26 ;  /* 0x0007001a01007387 */ /* 0x0009e80000100a00 */
[----:B-1----:R-:W3:Y:S01]  /*cf20*/  LDL.LU.64 R10, [R1+0x28] ;  /* 0x00002800010a7983 */ /* 0x002ee20000300a00 */
[----:B------:R-:W-:-:S03]  /*cf30*/  IMAD.WIDE R24, R5, 0x4, R24 ;  /* 0x0000000405187825 */ /* 0x000fc600078e0218 */
[----:B------:R4:W-:Y:S04]  /*cf40*/  LDGSTS.E [R18+0x66800], [R26.64], !P5 ;  /* 0x668000001a127fae */ /* 0x0009e8000e921848 */
[----:B------:R1:W-:Y:S04]  /*cf50*/  LDGSTS.E [R18+0x68800], [R24.64], !P0 ;  /* 0x6880000018127fae */ /* 0x0003e8000c121848 */
[----:B----4-:R-:W4:Y:S04]  /*cf60*/  LDL.LU.64 R26, [R1+0x8] ;  /* 0x00000800011a7983 */ /* 0x010f280000300a00 */
[----:B------:R1:W-:Y:S04]  /*cf70*/  STL.64 [R1+0x748], R24 ;  /* 0x0007481801007387 */ /* 0x0003e80000100a00 */
[----:B-1----:R-:W4:Y:S01]  /*cf80*/  LDL.LU.64 R24, [R1+0x1038] ;  /* 0x0010380001187983 */ /* 0x002f220000300a00 */
[----:B--2---:R-:W-:-:S05]  /*cf90*/  IMAD.WIDE R16, R5, 0x4, R16 ;  /* 0x0000000405107825 */ /* 0x004fca00078e0210 */
[----:B------:R1:W-:Y:S04]  /*cfa0*/  STL.64 [R1+0x798], R16 ;  /* 0x0007981001007387 */ /* 0x0003e80000100a00 */
[----:B------:R1:W-:Y:S01]  /*cfb0*/  LDGSTS.E [R18+0x6a800], [R16.64], !P1 ;  /* 0x6a80000010127fae */ /* 0x0003e2000c921848 */
[----:B---3--:R-:W-:-:S03]  /*cfc0*/  IMAD.WIDE R8, R5, 0x4, R8 ;  /* 0x0000000405087825 */ /* 0x008fc600078e0208 */
[----:B-1----:R-:W2:Y:S04]  /*cfd0*/  LDL.LU.64 R16, [R1+0x1030] ;  /* 0x0010300001107983 */ /* 0x002ea80000300a00 */
[----:B------:R1:W-:Y:S04]  /*cfe0*/  STL.64 [R1+0x8e8], R8 ;  /* 0x0008e80801007387 */ /* 0x0003e80000100a00 */
[----:B------:R1:W-:Y:S04]  /*cff0*/  LDGSTS.E [R18+0x6c800], [R8.64], !P6 ;  /* 0x6c80000008127fae */ /* 0x0003e8000f121848 */
[----:B-1----:R-:W3:Y:S01]  /*d000*/  LDL.LU.64 R8, [R1+0x1028] ;  /* 0x0010280001087983 */ /* 0x002ee20000300a00 */
[----:B------:R-:W-:-:S02]  /*d010*/  IADD3 R2, R12, -0xde, RZ ;  /* 0xffffff220c027810 */ /* 0x000fc40007ffe0ff */
[----:B------:R-:W-:Y:S02]  /*d020*/  IADD3 R0, R12, -0xe2, RZ ;  /* 0xffffff1e0c007810 */ /* 0x000fe40007ffe0ff */
[----:B------:R-:W-:Y:S02]  /*d030*/  ISETP.GE.U32.AND P2, PT, R2, 0x7ffffea3, PT ;  /* 0x7ffffea30200780c */ /* 0x000fe40003f46070 */
[----:B------:R-:W-:Y:S02]  /*d040*/  ISETP.GE.U32.AND P3, PT, R0, 0x7ffffe9f, PT ;  /* 0x7ffffe9f0000780c */ /* 0x000fe40003f66070 */
[C---:B------:R-:W-:Y:S02]  /*d050*/  IADD3 R2, R12.reuse, -0xe6, RZ ;  /* 0xffffff1a0c027810 */ /* 0x040fe40007ffe0ff */
[----:B------:R-:W-:Y:S02]  /*d060*/  IADD3 R0, R12, -0xea, RZ ;  /* 0xffffff160c007810 */ /* 0x000fe40007ffe0ff */
[----:B------:R-:W-:Y:S01]  /*d070*/  ISETP.GE.U32.AND P4, PT, R2, 0x7ffffe9b, PT ;  /* 0x7ffffe9b0200780c */ /* 0x000fe20003f86070 */
[----:B------:R-:W-:Y:S01]  /*d080*/  IMAD.WIDE R22, R5, 0x4, R22 ;  /* 0x0000000405167825 */ /* 0x000fe200078e0216 */
[----:B------:R-:W-:-:S02]  /*d090*/  ISETP.GE.U32.AND P5, PT, R0, 0x7ffffe97, PT ;  /* 0x7ffffe970000780c */ /* 0x000fc40003fa6070 */
[C---:B------:R-:W-:Y:S01]  /*d0a0*/  IADD3 R2, R12.reuse, -0xee, RZ ;  /* 0xffffff120c027810 */ /* 0x040fe20007ffe0ff */
[C---:B------:R-:W-:Y:S01]  /*d0b0*/  IMAD.WIDE R6, R5.reuse, 0x4, R6 ;  /* 0x0000000405067825 */ /* 0x040fe200078e0206 */
[----:B------:R-:W-:Y:S01]  /*d0c0*/  IADD3 R0, R12, -0xf2, RZ ;  /* 0xffffff0e0c007810 */ /* 0x000fe20007ffe0ff */
[----:B------:R1:W-:Y:S01]  /*d0d0*/  LDGSTS.E [R18+0x6e800], [R22.64], !P2 ;  /* 0x6e80000016127fae */ /* 0x0003e2000d121848 */
[----:B------:R-:W-:Y:S02]  /*d0e0*/  ISETP.GE.U32.AND P0, PT, R2, 0x7ffffe93, PT ;  /* 0x7ffffe930200780c */ /* 0x000fe40003f06070 */
[----:B------:R-:W-:Y:S01]  /*d0f0*/  ISETP.GE.U32.AND P1, PT, R0, 0x7ffffe8f, PT ;  /* 0x7ffffe8f0000780c */ /* 0x000fe20003f26070 */
[----:B------:R-:W-:Y:S04]  /*d100*/  STL.64 [R1+0x908], R22 ;  /* 0x0009081601007387 */ /* 0x000fe80000100a00 */
[----:B------:R1:W-:Y:S04]  /*d110*/  STL.64 [R1+0x928], R6 ;  /* 0x0009280601007387 */ /* 0x0003e80000100a00 */
[----:B------:R1:W-:Y:S01]  /*d120*/  LDGSTS.E [R18+0x70800], [R6.64], !P3 ;  /* 0x7080000006127fae */ /* 0x0003e2000d921848 */
[----:B------:R-:W-:-:S04]  /*d130*/  IMAD.WIDE R14, R5, 0x4, R14 ;  /* 0x00000004050e7825 */ /* 0x000fc800078e020e */
[C---:B-1----:R-:W-:Y:S01]  /*d140*/  IMAD.WIDE R6, R5.reuse, 0x4, R20 ;  /* 0x0000000405067825 */ /* 0x042fe200078e0214 */
[----:B------:R-:W-:Y:S04]  /*d150*/  STL.64 [R1+0x948], R14 ;  /* 0x0009480e01007387 */ /* 0x000fe80000100a00 */
[----:B------:R4:W-:Y:S04]  /*d160*/  LDGSTS.E [R18+0x72800], [R14.64], !P4 ;  /* 0x728000000e127fae */ /* 0x0009e8000e121848 */
[----:B------:R1:W-:Y:S04]  /*d170*/  STL.64 [R1+0x968], R6 ;  /* 0x0009680601007387 */ /* 0x0003e80000100a00 */
[----:B------:R1:W-:Y:S01]  /*d180*/  LDGSTS.E [R18+0x74800], [R6.64], !P5 ;  /* 0x7480000006127fae */ /* 0x0003e2000e921848 */
[----:B------:R-:W-:-:S03]  /*d190*/  IMAD.WIDE R20, R5, 0x4, R10 ;  /* 0x0000000405147825 */ /* 0x000fc600078e020a */
[----:B------:R-:W3:Y:S04]  /*d1a0*/  LDL.LU.64 R10, [R1+0x360] ;  /* 0x00036000010a7983 */ /* 0x000ee80000300a00 */
[----:B------:R-:W-:Y:S04]  /*d1b0*/  STL.64 [R1+0x988], R20 ;  /* 0x0009881401007387 */ /* 0x000fe80000100a00 */
[----:B-1----:R-:W3:Y:S04]  /*d1c0*/  LDL.LU.64 R6, [R1+0x340] ;  /* 0x0003400001067983 */ /* 0x002ee80000300a00 */
[----:B------:R1:W-:Y:S01]  /*d1d0*/  LDGSTS.E [R18+0x76800], [R20.64], !P0 ;  /* 0x7680000014127fae */ /* 0x0003e2000c121848 */
[----:B----4-:R-:W-:-:S03]  /*d1e0*/  IMAD.WIDE R14, R5, 0x4, R26 ;  /* 0x00000004050e7825 */ /* 0x010fc600078e021a */
[----:B------:R-:W4:Y:S04]  /*d1f0*/  LDL.LU.64 R22, [R1+0x320] ;  /* 0x0003200001167983 */ /* 0x000f280000300a00 */
[----:B------:R1:W-:Y:S04]  /*d200*/  STL.64 [R1+0x9a8], R14 ;  /* 0x0009a80e01007387 */ /* 0x0003e80000100a00 */
[----:B------:R1:W-:Y:S04]  /*d210*/  LDGSTS.E [R18+0x78800], [R14.64], !P1 ;  /* 0x788000000e127fae */ /* 0x0003e8000c921848 */
[----:B-1----:R-:W4:Y:S01]  /*d220*/  LDL.LU.64 R14, [R1+0x300] ;  /* 0x00030000010e7983 */ /* 0x002f220000300a00 */
[----:B--2---:R-:W-:-:S04]  /*d230*/  IMAD.WIDE R26, R5, 0x4, R16 ;  /* 0x00000004051a7825 */ /* 0x004fc800078e0210 */
[----:B---3--:R-:W-:-:S05]  /*d240*/  IMAD.WIDE R8, R5, 0x4, R8 ;  /* 0x0000000405087825 */ /* 0x008fca00078e0208 */
[----:B------:R1:W-:Y:S04]  /*d250*/  STL.64 [R1+0x9c8], R8 ;  /* 0x0009c80801007387 */ /* 0x0003e80000100a00 */
[----:B------:R-:W2:Y:S01]  /*d260*/  LDL.LU.64 R16, [R1+0x380] ;  /* 0x0003800001107983 */ /* 0x000ea20000300a00 */
[C---:B------:R-:W-:Y:S02]  /*d270*/  IADD3 R2, R12.reuse, -0xf6, RZ ;  /* 0xffffff0a0c027810 */ /* 0x040fe40007ffe0ff */
[----:B------:R-:W-:Y:S01]  /*d280*/  IADD3 R0, R12, -0xfa, RZ ;  /* 0xffffff060c007810 */ /* 0x000fe20007ffe0ff */
[----:B------:R-:W3:Y:S01]  /*d290*/  LDL.LU.64 R20, [R1+0x2e0] ;  /* 0x0002e00001147983 */ /* 0x000ee20000300a00 */
[----:B------:R-:W-:Y:S02]  /*d2a0*/  ISETP.GE.U32.AND P6, PT, R2, 0x7ffffe8b, PT ;  /* 0x7ffffe8b0200780c */ /* 0x000fe40003fc6070 */
[----:B------:R-:W-:-:S02]  /*d2b0*/  ISETP.GE.U32.AND P2, PT, R0, 0x7ffffe87, PT ;  /* 0x7ffffe870000780c */ /* 0x000fc40003f46070 */
[----:B------:R-:W-:-:S04]  /*d2c0*/  IADD3 R0, R12, -0xfe, RZ ;  /* 0xffffff020c007810 */ /* 0x000fc80007ffe0ff */
[----:B------:R-:W-:Y:S02]  /*d2d0*/  ISETP.GE.U32.AND P3, PT, R0, 0x7ffffe83, PT ;  /* 0x7ffffe830000780c */ /* 0x000fe40003f66070 */
[----:B------:R-:W-:-:S03]  /*d2e0*/  LOP3.LUT R19, R19, 0x1ff, RZ, 0xc0, !PT ;  /* 0x000001ff13137812 */ /* 0x000fc600078ec0ff */
[----:B------:R1:W-:Y:S02]  /*d2f0*/  LDGSTS.E [R18+0x7a800], [R8.64], !P6 ;  /* 0x7a80000008127fae */ /* 0x0003e4000f121848 */
[----:B------:R-:W-:Y:S02]  /*d300*/  IMAD.SHL.U32 R28, R19, 0x4, RZ ;  /* 0x00000004131c7824 */ /* 0x000fe400078e00ff */
[----:B------:R1:W-:Y:S02]  /*d310*/  STL.64 [R1+0x9e8], R26 ;  /* 0x0009e81a01007387 */ /* 0x0003e40000100a00 */
[----:B-1----:R-:W-:-:S04]  /*d320*/  IMAD.WIDE R8, R5, 0x4, R24 ;  /* 0x0000000405087825 */ /* 0x002fc800078e0218 */
[----:B------:R-:W-:Y:S02]  /*d330*/  IMAD.MOV.U32 R24, RZ, RZ, R26 ;  /* 0x000000ffff187224 */ /* 0x000fe400078e001a */
[----:B------:R-:W-:Y:S02]  /*d340*/  IMAD.MOV.U32 R25, RZ, RZ, R27 ;  /* 0x000000ffff197224 */ /* 0x000fe400078e001b */
[----:B------:R-:W3:Y:S04]  /*d350*/  LDL.LU.64 R26, [R1+0x1020] ;  /* 0x00102000011a7983 */ /* 0x000ee80000300a00 */
[----:B------:R1:W-:Y:S04]  /*d360*/  LDGSTS.E [R18+0x7c800], [R24.64], !P2 ;  /* 0x7c80000018127fae */ /* 0x0003e8000d121848 */
[----:B------:R1:W-:Y:S04]  /*d370*/  STL.64 [R1+0xa08], R8 ;  /* 0x000a080801007387 */ /* 0x0003e80000100a00 */
[----:B------:R1:W-:Y:S04]  /*d380*/  LDGSTS.E [R18+0x7e800], [R8.64], !P3 ;  /* 0x7e80000008127fae */ /* 0x0003e8000d921848 */
[----:B-1----:R-:W3:Y:S01]  /*d390*/  LDL.LU.64 R18, [R1+0x2c0] ;  /* 0x0002c00001127983 */ /* 0x002ee20000300a00 */
[----:B------:R-:W-:-:S04]  /*d3a0*/  IMAD.WIDE R8, R5, 0x4, R10 ;  /* 0x0000000405087825 */ /* 0x000fc800078e020a */
[----:B--2---:R-:W-:-:S05]  /*d3b0*/  IMAD.WIDE R16, R5, 0x4, R16 ;  /* 0x0000000405107825 */ /* 0x004fca00078e0210 */
        /* <DEDUP_REMOVED lines=8> */
[----:B------:R-:W-:-:S02]  /*d440*/  LOP3.LUT R28, R28, 0x40, RZ, 0x3c, !PT ;  /* 0x000000401c1c7812 */ /* 0x000fc400078e3cff */
[----:B------:R-:W-:Y:S02]  /*d450*/  ISETP.GE.U32.AND P0, PT, R0, 0x7ffffef6, PT ;  /* 0x7ffffef60000780c */ /* 0x000fe40003f06070 */
[----:B------:R-:W-:Y:S01]  /*d460*/  ISETP.GE.U32.AND P1, PT, R2, 0x7ffffef2, PT ;  /* 0x7ffffef20200780c */ /* 0x000fe20003f26070 */
[----:B------:R1:W-:Y:S01]  /*d470*/  LDGSTS.E [R28+0x41000], [R16.64], !P4 ;  /* 0x41000000101c7fae */ /* 0x0003e2000e121848 */
[C---:B------:R-:W-:Y:S01]  /*d480*/  IADD3 R0, R12.reuse, -0x93, RZ ;  /* 0xffffff6d0c007810 */ /* 0x040fe20007ffe0ff */
[----:B----4-:R-:W-:Y:S01]  /*d490*/  IMAD.WIDE R22, R5, 0x4, R22 ;  /* 0x0000000405167825 */ /* 0x010fe200078e0216 */
[----:B------:R-:W-:Y:S01]  /*d4a0*/  IADD3 R2, R12, -0x97, RZ ;  /* 0xffffff690c027810 */ /* 0x000fe20007ffe0ff */
[----:B------:R4:W-:Y:S01]  /*d4b0*/  STL.64 [R1+0x168], R8 ;  /* 0x0001680801007387 */ /* 0x0009e20000100a00 */
[----:B------:R-:W-:-:S03]  /*d4c0*/  ISETP.GE.U32.AND P6, PT, R0, 0x7ffffeee, PT ;  /* 0x7ffffeee0000780c */ /* 0x000fc60003fc6070 */
[----:B------:R4:W-:Y:S01]  /*d4d0*/  LDGSTS.E [R28+0x43000], [R8.64], !P5 ;  /* 0x43000000081c7fae */ /* 0x0009e2000e921848 */
[----:B-1----:R-:W-:-:S03]  /*d4e0*/  IMAD.WIDE R16, R5, 0x4, R6 ;  /* 0x0000000405107825 */ /* 0x002fc600078e0206 */
[----:B------:R-:W2:Y:S01]  /*d4f0*/  LDL.LU.64 R6, [R1+0x280] ;  /* 0x0002800001067983 */ /* 0x000ea20000300a00 */
[----:B------:R-:W-:-:S03]  /*d500*/  ISETP.GE.U32.AND P2, PT, R2, 0x7ffffeea, PT ;  /* 0x7ffffeea0200780c */ /* 0x000fc60003f46070 */
[----:B------:R1:W-:Y:S04]  /*d510*/  STL.64 [R1+0x150], R16 ;  /* 0x0001501001007387 */ /* 0x0003e80000100a00 */
[----:B----4-:R-:W4:Y:S01]  /*d520*/  LDL.LU.64 R8, [R1+0x260] ;  /* 0x0002600001087983 */ /* 0x010f220000300a00 */
[----:B------:R-:W-:-:S03]  /*d530*/  IMAD.WIDE R14, R5, 0x4, R14 ;  /* 0x00000004050e7825 */ /* 0x000fc600078e020e */
[----:B------:R1:W-:Y:S04]  /*d540*/  LDGSTS.E [R28+0x45000], [R16.64], !P0 ;  /* 0x45000000101c7fae */ /* 0x0003e8000c121848 */
[----:B------:R3:W-:Y:S04]  /*d550*/  STL.64 [R1+0x148], R22 ;  /* 0x0001481601007387 */ /* 0x0007e80000100a00 */
[----:B------:R3:W-:Y:S04]  /*d560*/  LDGSTS.E [R28+0x47000], [R22.64], !P1 ;  /* 0x47000000161c7fae */ /* 0x0007e8000c921848 */
[----:B-1----:R-:W4:Y:S01]  /*d570*/  LDL.LU.64 R16, [R1+0x240] ;  /* 0x0002400001107983 */ /* 0x002f220000300a00 */
[----:B------:R-:W-:Y:S01]  /*d580*/  IADD3 R0, R12, -0x9b, RZ ;  /* 0xffffff650c007810 */ /* 0x000fe20007ffe0ff */
[----:B---3--:R-:W-:-:S02]  /*d590*/  IMAD.WIDE R20, R5, 0x4, R20 ;  /* 0x0000000405147825 */ /* 0x008fc400078e0214 */
[----:B------:R1:W-:Y:S04]  /*d5a0*/  LDGSTS.E [R28+0x49000], [R14.64], !P6 ;  /* 0x490000000e1c7fae */ /* 0x0003e8000f121848 */
[----:B------:R-:W3:Y:S04]  /*d5b0*/  LDL.LU.64 R22, [R1+0x220] ;  /* 0x0002200001167983 */ /* 0x000ee80000300a00 */
[----:B------:R1:W-:Y:S01]  /*d5c0*/  STL.64 [R1+0x130], R14 ;  /* 0x0001300e01007387 */ /* 0x0003e20000100a00 */
[----:B------:R-:W-:Y:S02]  /*d5d0*/  ISETP.GE.U32.AND P3, PT, R0, 0x7ffffee6, PT ;  /* 0x7ffffee60000780c */ /* 0x000fe40003f66070 */
[----:B------:R-:W-:Y:S01]  /*d5e0*/  IADD3 R2, R12, -0x9f, RZ ;  /* 0xffffff610c027810 */ /* 0x000fe20007ffe0ff */
[----:B------:R1:W-:Y:S04]  /*d5f0*/  LDGSTS.E [R28+0x4b000], [R20.64], !P2 ;  /* 0x4b000000141c7fae */ /* 0x0003e8000d121848 */
[----:B-1----:R-:W3:Y:S04]  /*d600*/  LDL.LU.64 R14, [R1+0x200] ;  /* 0x00020000010e7983 */ /* 0x002ee80000300a00 */
[----:B------:R1:W-:Y:S01]  /*d610*/  STL.64 [R1+0x70], R20 ;  /* 0x0000701401007387 */ /* 0x0003e20000100a00 */
[----:B------:R-:W-:Y:S01]  /*d620*/  ISETP.GE.U32.AND P4, PT, R2, 0x7ffffee2, PT ;  /* 0x7ffffee20200780c */ /* 0x000fe20003f86070 */
[----:B------:R-:W-:-:S05]  /*d630*/  IMAD.WIDE R18, R5, 0x4, R18 ;  /* 0x0000000405127825 */ /* 0x000fca00078e0212 */
[----:B------:R1:W-:Y:S04]  /*d640*/  LDGSTS.E [R28+0x4d000], [R18.64], !P3 ;  /* 0x4d000000121c7fae */ /* 0x0003e8000d921848 */
[----:B-1----:R-:W3:Y:S04]  /*d650*/  LDL.LU.64 R20, [R1+0x1e0] ;  /* 0x0001e00001147983 */ /* 0x002ee80000300a00 */
[----:B------:R1:W-:Y:S04]  /*d660*/  STL.64 [R1+0x68], R18 ;  /* 0x0000681201007387 */ /* 0x0003e80000100a00 */
[----:B-1----:R-:W3:Y:S01]  /*d670*/  LDL.LU.64 R18, [R1+0x1c0] ;  /* 0x0001c00001127983 */ /* 0x002ee20000300a00 */
[----:B--2---:R-:W-:-:S05]  /*d680*/  IMAD.WIDE R10, R5, 0x4, R10 ;  /* 0x00000004050a7825 */ /* 0x004fca00078e020a */
[----:B------:R1:W-:Y:S04]  /*d690*/  STL.64 [R1+0x50], R10 ;  /* 0x0000500a01007387 */ /* 0x0003e80000100a00 */
[----:B------:R1:W-:Y:S04]  /*d6a0*/  LDGSTS.E [R28+0x4f000], [R10.64], !P4 ;  /* 0x4f0000000a1c7fae */ /* 0x0003e8000e121848 */
[----:B-1----:R-:W2:Y:S01]  /*d6b0*/  LDL.LU.64 R10, [R1+0x1a0] ;  /* 0x0001a000010a7983 */ /* 0x002ea20000300a00 */
[C---:B------:R-:W-:Y:S02]  /*d6c0*/  IADD3 R0, R12.reuse, -0xa3, RZ ;  /* 0xffffff5d0c007810 */ /* 0x040fe40007ffe0ff */
[----:B------:R-:W-:-:S02]  /*d6d0*/  IADD3 R2, R12, -0xa7, RZ ;  /* 0xffffff590c027810 */ /* 0x000fc40007ffe0ff */
[----:B------:R-:W-:Y:S02]  /*d6e0*/  ISETP.GE.U32.AND P5, PT, R0, 0x7ffffede, PT ;  /* 0x7ffffede0000780c */ /* 0x000fe40003fa6070 */
[----:B------:R-:W-:Y:S02]  /*d6f0*/  ISETP.GE.U32.AND P0, PT, R2, 0x7ffffeda, PT ;  /* 0x7ffffeda0200780c */ /* 0x000fe40003f06070 */
[C---:B------:R-:W-:Y:S02]  /*d700*/  IADD3 R0, R12.reuse, -0xab, RZ ;  /* 0xffffff550c007810 */ /* 0x040fe40007ffe0ff */
[----:B------:R-:W-:Y:S02]  /*d710*/  IADD3 R2, R12, -0xaf, RZ ;  /* 0xffffff510c027810 */ /* 0x000fe40007ffe0ff */
[----:B------:R-:W-:Y:S01]  /*d720*/  ISETP.GE.U32.AND P1, PT, R0, 0x7ffffed6, PT ;  /* 0x7ffffed60000780c */ /* 0x000fe20003f26070 */
[----:B------:R-:W-:Y:S01]  /*d730*/  IMAD.WIDE R6, R5, 0x4, R6 ;  /* 0x0000000405067825 */ /* 0x000fe200078e0206 */
[----:B------:R-:W-:-:S03]  /*d740*/  ISETP.GE.U32.AND P6, PT, R2, 0x7ffffed2, PT ;  /* 0x7ffffed20200780c */ /* 0x000fc60003fc6070 */
[C---:B----4-:R-:W-:Y:S01]  /*d750*/  IMAD.WIDE R8, R5.reuse, 0x4, R8 ;  /* 0x0000000405087825 */ /* 0x050fe200078e0208 */
[----:B------:R1:W-:Y:S04]  /*d760*/  STL.64 [R1+0x48], R6 ;  /* 0x0000480601007387 */ /* 0x0003e80000100a00 */
[----:B------:R1:W-:Y:S04]  /*d770*/  LDGSTS.E [R28+0x51000], [R6.64], !P5 ;  /* 0x51000000061c7fae */ /* 0x0003e8000e921848 */
[----:B------:R3:W-:Y:S01]  /*d780*/  LDGSTS.E [R28+0x53000], [R8.64], !P0 ;  /* 0x53000000081c7fae */ /* 0x0007e2000c121848 */
[----:B------:R-:W-:Y:S01]  /*d790*/  IADD3 R0, R12, -0xb3, RZ ;  /* 0xffffff4d0c007810 */ /* 0x000fe20007ffe0ff */
[----:B------:R-:W-:-:S02]  /*d7a0*/  IMAD.WIDE R16, R5, 0x4, R16 ;  /* 0x0000000405107825 */ /* 0x000fc400078e0210 */
[----:B-1----:R-:W4:Y:S04]  /*d7b0*/  LDL.LU.64 R6, [R1+0x180] ;  /* 0x0001800001067983 */ /* 0x002f280000300a00 */
[----:B------:R3:W-:Y:S04]  /*d7c0*/  STL.64 [R1+0x188], R8 ;  /* 0x0001880801007387 */ /* 0x0007e80000100a00 */
[----:B------:R1:W-:Y:S04]  /*d7d0*/  STL.64 [R1+0x380], R16 ;  /* 0x0003801001007387 */ /* 0x0003e80000100a00 */
[----:B------:R1:W-:Y:S01]  /*d7e0*/  LDGSTS.E [R28+0x55000], [R16.64], !P1 ;  /* 0x55000000101c7fae */ /* 0x0003e2000c921848 */
[----:B---3--:R-:W-:-:S03]  /*d7f0*/  IMAD.WIDE R8, R5, 0x4, R22 ;  /* 0x0000000405087825 */ /* 0x008fc600078e0216 */
[----:B------:R-:W3:Y:S01]  /*d800*/  LDL.LU.64 R22, [R1+0x160] ;  /* 0x0001600001167983 */ /* 0x000ee20000300a00 */
[----:B------:R-:W-:-:S03]  /*d810*/  ISETP.GE.U32.AND P2, PT, R0, 0x7ffffece, PT ;  /* 0x7ffffece0000780c */ /* 0x000fc60003f46070 */
[----:B------:R1:W-:Y:S02]  /*d820*/  STL.64 [R1+0x5d0], R8 ;  /* 0x0005d00801007387 */ /* 0x0003e40000100a00 */
[----:B-1----:R-:W-:Y:S02]  /*d830*/  IMAD.WIDE R16, R5, 0x4, R14 ;  /* 0x0000000405107825 */ /* 0x002fe400078e020e */
[----:B------:R-:W3:Y:S01]  /*d840*/  LDL.LU.64 R14, [R1+0x140] ;  /* 0x00014000010e7983 */ /* 0x000ee20000300a00 */
        /* <DEDUP_REMOVED lines=22> */
[----:B------:R-:W-:Y:S01]  /*d9b0*/  IADD3 R0, R12, -0xcb, RZ ;  /* 0xffffff350c007810 */ /* 0x000fe20007ffe0ff */
[----:B------:R1:W-:Y:S03]  /*d9c0*/  LDGSTS.E [R28+0x5d000], [R16.64], !P4 ;  /* 0x5d000000101c7fae */ /* 0x0003e6000e121848 */
[----:B------:R-:W-:Y:S01]  /*d9d0*/  ISETP.GE.U32.AND P6, PT, R0, 0x7ffffeb6, PT ;  /* 0x7ffffeb60000780c */ /* 0x000fe20003fc6070 */
[----:B------:R3:W-:Y:S04]  /*d9e0*/  STL.64 [R1+0x630], R8 ;  /* 0x0006300801007387 */ /* 0x0007e80000100a00 */
[----:B------:R3:W-:Y:S04]  /*d9f0*/  LDGSTS.E [R28+0x5f000], [R8.64], !P5 ;  /* 0x5f000000081c7fae */ /* 0x0007e8000e921848 */
[----:B------:R-:W2:Y:S04]  /*da00*/  LDL.LU.64 R24, [R1+0xc0] ;  /* 0x0000c00001187983 */ /* 0x000ea80000300a00 */
[----:B-1----:R-:W2:Y:S01]  /*da10*/  LDL.LU.64 R16, [R1+0xa0] ;  /* 0x0000a00001107983 */ /* 0x002ea20000300a00 */
[----:B----4-:R-:W-:Y:S01]  /*da20*/  IMAD.WIDE R6, R5, 0x4, R6 ;  /* 0x0000000405067825 */ /* 0x010fe200078e0206 */
[----:B------:R-:W-:-:S04]  /*da30*/  IADD3 R2, R12, -0xcf, RZ ;  /* 0xffffff310c027810 */ /* 0x000fc80007ffe0ff */
[----:B------:R1:W-:Y:S04]  /*da40*/  STL.64 [R1+0x180], R6 ;  /* 0x0001800601007387 */ /* 0x0003e80000100a00 */
[----:B------:R1:W-:Y:S01]  /*da50*/  LDGSTS.E [R28+0x61000], [R6.64], !P0 ;  /* 0x61000000061c7fae */ /* 0x0003e2000c121848 */
[----:B---3--:R-:W-:-:S03]  /*da60*/  IMAD.WIDE R8, R5, 0x4, R22 ;  /* 0x0000000405087825 */ /* 0x008fc600078e0216 */
[----:B-1----:R-:W3:Y:S01]  /*da70*/  LDL.LU.64 R6, [R1+0x80] ;  /* 0x0000800001067983 */ /* 0x002ee20000300a00 */
[----:B------:R-:W-:-:S03]  /*da80*/  IMAD.WIDE R14, R5, 0x4, R14 ;  /* 0x00000004050e7825 */ /* 0x000fc600078e020e */
[----:B------:R1:W-:Y:S04]  /*da90*/  STL.64 [R1+0x658], R8 ;  /* 0x0006580801007387 */ /* 0x0003e80000100a00 */
[----:B------:R1:W-:Y:S01]  /*daa0*/  LDGSTS.E [R28+0x63000], [R8.64], !P1 ;  /* 0x63000000081c7fae */ /* 0x0003e2000c921848 */
[----:B------:R-:W-:Y:S02]  /*dab0*/  IADD3 R0, R12, -0xd3, RZ ;  /* 0xffffff2d0c007810 */ /* 0x000fe40007ffe0ff */
[----:B------:R-:W-:Y:S01]  /*dac0*/  ISETP.GE.U32.AND P2, PT, R2, 0x7ffffeb2, PT ;  /* 0x7ffffeb20200780c */ /* 0x000fe20003f46070 */
[----:B------:R4:W-:Y:S01]  /*dad0*/  LDGSTS.E [R28+0x65000], [R14.64], !P6 ;  /* 0x650000000e1c7fae */ /* 0x0009e2000f121848 */
[----:B------:R-:W-:-:S03]  /*dae0*/  IADD3 R2, R12, -0xd7, RZ ;  /* 0xffffff290c027810 */ /* 0x000fc60007ffe0ff */
[----:B-1----:R-:W3:Y:S01]  /*daf0*/  LDL.LU.64 R8, [R1+0x60] ;  /* 0x0000600001087983 */ /* 0x002ee20000300a00 */
[----:B------:R-:W-:-:S03]  /*db00*/  IMAD.WIDE R20, R5, 0x4, R20 ;  /* 0x0000000405147825 */ /* 0x000fc600078e0214 */
[----:B------:R4:W-:Y:S04]  /*db10*/  STL.64 [R1+0x670], R14 ;  /* 0x0006700e01007387 */ /* 0x0009e80000100a00 */
[----:B------:R-:W3:Y:S01]  /*db20*/  LDL.LU.64 R22, [R1+0x40] ;  /* 0x0000400001167983 */ /* 0x000ee20000300a00 */
[----:B------:R-:W-:-:S03]  /*db30*/  ISETP.GE.U32.AND P3, PT, R0, 0x7ffffeae, PT ;  /* 0x7ffffeae0000780c */ /* 0x000fc60003f66070 */
[----:B------:R1:W-:Y:S01]  /*db40*/  STL.64 [R1+0x690], R20 ;  /* 0x0006901401007387 */ /* 0x0003e20000100a00 */
[----:B------:R-:W-:-:S03]  /*db50*/  ISETP.GE.U32.AND P4, PT, R2, 0x7ffffeaa, PT ;  /* 0x7ffffeaa0200780c */ /* 0x000fc60003f86070 */
[----:B----4-:R-:W4:Y:S01]  /*db60*/  LDL.LU.64 R14, [R1+0x20] ;  /* 0x00002000010e7983 */ /* 0x010f220000300a00 */
[----:B------:R-:W-:-:S03]  /*db70*/  IMAD.WIDE R18, R5, 0x4, R18 ;  /* 0x0000000405127825 */ /* 0x000fc600078e0212 */
[----:B------:R1:W-:Y:S04]  /*db80*/  LDGSTS.E [R28+0x67000], [R20.64], !P2 ;  /* 0x67000000141c7fae */ /* 0x0003e8000d121848 */
[----:B------:R1:W-:Y:S04]  /*db90*/  STL.64 [R1+0x6b0], R18 ;  /* 0x0006b01201007387 */ /* 0x0003e80000100a00 */
[----:B------:R1:W-:Y:S04]  /*dba0*/  LDGSTS.E [R28+0x69000], [R18.64], !P3 ;  /* 0x69000000121c7fae */ /* 0x0003e8000d921848 */
[----:B-1----:R-:W4:Y:S04]  /*dbb0*/  LDL.LU.64 R20, [R1] ;  /* 0x0000000001147983 */ /* 0x002f280000300a00 */
[----:B------:R-:W4:Y:S01]  /*dbc0*/  LDL.LU.64 R18, [R1+0x1018] ;  /* 0x0010180001127983 */ /* 0x000f220000300a00 */
[----:B--2---:R-:W-:-:S05]  /*dbd0*/  IMAD.WIDE R10, R5, 0x4, R10 ;  /* 0x00000004050a7825 */ /* 0x004fca00078e020a */
[----:B------:R1:W-:Y:S04]  /*dbe0*/  STL.64 [R1+0x6c8], R10 ;  /* 0x0006c80a01007387 */ /* 0x0003e80000100a00 */
[----:B------:R1:W-:Y:S04]  /*dbf0*/  LDGSTS.E [R28+0x6b000], [R10.64], !P4 ;  /* 0x6b0000000a1c7fae */ /* 0x0003e8000e121848 */
[----:B-1----:R-:W2:Y:S01]  /*dc00*/  LDL.LU.64 R10, [R1+0x1010] ;  /* 0x00101000010a7983 */ /* 0x002ea20000300a00 */
[C---:B------:R-:W-:Y:S02]  /*dc10*/  IADD3 R0, R12.reuse, -0xdb, RZ ;  /* 0xffffff250c007810 */ /* 0x040fe40007ffe0ff */
[----:B------:R-:W-:-:S02]  /*dc20*/  IADD3 R2, R12, -0xdf, RZ ;  /* 0xffffff210c027810 */ /* 0x000fc40007ffe0ff */
[----:B------:R-:W-:Y:S02]  /*dc30*/  ISETP.GE.U32.AND P5, PT, R0, 0x7ffffea6, PT ;  /* 0x7ffffea60000780c */ /* 0x000fe40003fa6070 */
[----:B------:R-:W-:Y:S02]  /*dc40*/  IADD3 R0, R12, -0xe3, RZ ;  /* 0xffffff1d0c007810 */ /* 0x000fe40007ffe0ff */
[----:B------:R-:W-:Y:S02]  /*dc50*/  ISETP.GE.U32.AND P0, PT, R2, 0x7ffffea2, PT ;  /* 0x7ffffea20200780c */ /* 0x000fe40003f06070 */
[----:B------:R-:W-:Y:S02]  /*dc60*/  IADD3 R2, R12, -0xe7, RZ ;  /* 0xffffff190c027810 */ /* 0x000fe40007ffe0ff */
[----:B------:R-:W-:Y:S01]  /*dc70*/  ISETP.GE.U32.AND P1, PT, R0, 0x7ffffe9e, PT ;  /* 0x7ffffe9e0000780c */ /* 0x000fe20003f26070 */
[----:B------:R-:W-:Y:S01]  /*dc80*/  IMAD.WIDE R24, R5, 0x4, R24 ;  /* 0x0000000405187825 */ /* 0x000fe200078e0218 */
[----:B------:R-:W-:-:S02]  /*dc90*/  ISETP.GE.U32.AND P6, PT, R2, 0x7ffffe9a, PT ;  /* 0x7ffffe9a0200780c */ /* 0x000fc40003fc6070 */
[----:B------:R-:W-:Y:S01]  /*dca0*/  IADD3 R0, R12, -0xeb, RZ ;  /* 0xffffff150c007810 */ /* 0x000fe20007ffe0ff */
[C---:B------:R-:W-:Y:S01]  /*dcb0*/  IMAD.WIDE R16, R5.reuse, 0x4, R16 ;  /* 0x0000000405107825 */ /* 0x040fe200078e0210 */
[----:B------:R-:W-:Y:S02]  /*dcc0*/  STL.64 [R1+0x6e0], R24 ;  /* 0x0006e01801007387 */ /* 0x000fe40000100a00 */
[----:B------:R-:W-:Y:S02]  /*dcd0*/  ISETP.GE.U32.AND P2, PT, R0, 0x7ffffe96, PT ;  /* 0x7ffffe960000780c */ /* 0x000fe40003f46070 */
[----:B------:R1:W-:Y:S04]  /*dce0*/  LDGSTS.E [R28+0x6d000], [R24.64], !P5 ;  /* 0x6d000000181c7fae */ /* 0x0003e8000e921848 */
[----:B------:R-:W-:Y:S04]  /*dcf0*/  STL.64 [R1+0x6f8], R16 ;  /* 0x0006f81001007387 */ /* 0x000fe80000100a00 */
[----:B------:R1:W-:Y:S01]  /*dd00*/  LDGSTS.E [R28+0x6f000], [R16.64], !P0 ;  /* 0x6f000000101c7fae */ /* 0x0003e2000c121848 */
[----:B---3--:R-:W-:Y:S01]  /*dd10*/  IMAD.WIDE R6, R5, 0x4, R6 ;  /* 0x0000000405067825 */ /* 0x008fe200078e0206 */
[----:B------:R-:W-:-:S04]  /*dd20*/  IADD3 R2, R12, -0xef, RZ ;  /* 0xffffff110c027810 */ /* 0x000fc80007ffe0ff */
[----:B------:R3:W-:Y:S04]  /*dd30*/  STL.64 [R1+0x728], R6 ;  /* 0x0007280601007387 */ /* 0x0007e80000100a00 */
[----:B------:R3:W-:Y:S01]  /*dd40*/  LDGSTS.E [R28+0x71000], [R6.64], !P1 ;  /* 0x71000000061c7fae */ /* 0x0007e2000c921848 */
[----:B------:R-:W-:Y:S01]  /*dd50*/  ISETP.GE.U32.AND P3, PT, R2, 0x7ffffe92, PT ;  /* 0x7ffffe920200780c */ /* 0x000fe20003f66070 */
[C---:B------:R-:W-:Y:S02]  /*dd60*/  IMAD.WIDE R8, R5.reuse, 0x4, R8 ;  /* 0x0000000405087825 */ /* 0x040fe400078e0208 */
[----:B---3--:R-:W3:Y:S02]  /*dd70*/  LDL.LU.64 R6, [R1+0x378] ;  /* 0x0003780001067983 */ /* 0x008ee40000300a00 */
[----:B-1----:R-:W-:-:S02]  /*dd80*/  IMAD.WIDE R16, R5, 0x4, R22 ;  /* 0x0000000405107825 */ /* 0x002fc400078e0216 */
[----:B------:R1:W-:Y:S04]  /*dd90*/  STL.64 [R1+0x780], R8 ;  /* 0x0007800801007387 */ /* 0x0003e80000100a00 */
[----:B------:R1:W-:Y:S01]  /*dda0*/  LDGSTS.E [R28+0x73000], [R8.64], !P6 ;  /* 0x73000000081c7fae */ /* 0x0003e2000f121848 */
[----:B----4-:R-:W-:-:S03]  /*ddb0*/  IMAD.WIDE R14, R5, 0x4, R14 ;  /* 0x00000004050e7825 */ /* 0x010fc600078e020e */
[----:B------:R4:W-:Y:S01]  /*ddc0*/  STL.64 [R1+0x970], R16 ;  /* 0x0009701001007387 */ /* 0x0009e20000100a00 */
[----:B------:R-:W-:-:S03]  /*ddd0*/  IADD3 R0, R12, -0xf3, RZ ;  /* 0xffffff0d0c007810 */ /* 0x000fc60007ffe0ff */
[----:B------:R4:W-:Y:S04]  /*dde0*/  LDGSTS.E [R28+0x75000], [R16.64], !P2 ;  /* 0x75000000101c7fae */ /* 0x0009e8000d121848 */
[----:B-1----:R-:W3:Y:S04]  /*ddf0*/  LDL.LU.64 R8, [R1+0x358] ;  /* 0x0003580001087983 */ /* 0x002ee80000300a00 */
[----:B------:R1:W-:Y:S01]  /*de00*/  STL.64 [R1+0x990], R14 ;  /* 0x0009900e01007387 */ /* 0x0003e20000100a00 */
[----:B------:R-:W-:-:S03]  /*de10*/  ISETP.GE.U32.AND P4, PT, R0, 0x7ffffe8e, PT ;  /* 0x7ffffe8e0000780c */ /* 0x000fc60003f86070 */
[----:B----4-:R-:W3:Y:S01]  /*de20*/  LDL.LU.64 R16, [R1+0x338] ;  /* 0x0003380001107983 */ /* 0x010ee20000300a00 */
[----:B------:R-:W-:-:S03]  /*de30*/  IMAD.WIDE R20, R5, 0x4, R20 ;  /* 0x0000000405147825 */ /* 0x000fc600078e0214 */
[----:B------:R1:W-:Y:S06]  /*de40*/  LDGSTS.E [R28+0x77000], [R14.64], !P3 ;  /* 0x770000000e1c7fae */ /* 0x0003ec000d921848 */
[----:B------:R2:W-:Y:S04]  /*de50*/  LDGSTS.E [R28+0x79000], [R20.64], !P4 ;  /* 0x79000000141c7fae */ /* 0x0005e8000e121848 */
[----:B-1----:R-:W3:Y:S04]  /*de60*/  LDL.LU.64 R14, [R1+0x318] ;  /* 0x00031800010e7983 */ /* 0x002ee80000300a00 */
[----:B------:R1:W-:Y:S04]  /*de70*/  STL.64 [R1+0x9b0], R20 ;  /* 0x0009b01401007387 */ /* 0x0003e80000100a00 */
[----:B------:R-:W3:Y:S01]  /*de80*/  LDL.LU.64 R22, [R1+0x2f8] ;  /* 0x0002f80001167983 */ /* 0x000ee20000300a00 */
[----:B--2---:R-:W-:-:S05]  /*de90*/  IMAD.WIDE R10, R5, 0x4, R10 ;  /* 0x00000004050a7825 */ /* 0x004fca00078e020a */
[----:B------:R2:W-:Y:S04]  /*dea0*/  STL.64 [R1+0x9d0], R10 ;  /* 0x0009d00a01007387 */ /* 0x0005e80000100a00 */
[----:B-1----:R-:W4:Y:S01]  /*deb0*/  LDL.LU.64 R20, [R1+0x2d8] ;  /* 0x0002d80001147983 */ /* 0x002f220000300a00 */
[C---:B------:R-:W-:Y:S02]  /*dec0*/  IADD3 R2, R12.reuse, -0xf7, RZ ;  /* 0xffffff090c027810 */ /* 0x040fe40007ffe0ff */
[----:B------:R-:W-:Y:S02]  /*ded0*/  IADD3 R0, R12, -0xfb, RZ ;  /* 0xffffff050c007810 */ /* 0x000fe40007ffe0ff */
[----:B------:R-:W-:Y:S02]  /*dee0*/  ISETP.GE.U32.AND P5, PT, R2, 0x7ffffe8a, PT ;  /* 0x7ffffe8a0200780c */ /* 0x000fe40003fa6070 */
[----:B------:R-:W-:-:S02]  /*def0*/  ISETP.GE.U32.AND P0, PT, R0, 0x7ffffe86, PT ;  /* 0x7ffffe860000780c */ /* 0x000fc40003f06070 */
[C---:B------:R-:W-:Y:S02]  /*df00*/  IADD3 R0, R12.reuse, -0xff, RZ ;  /* 0xffffff010c007810 */ /* 0x040fe40007ffe0ff */
[----:B------:R-:W-:Y:S02]  /*df10*/  IADD3 R2, R12, -0x84, RZ ;  /* 0xffffff7c0c027810 */ /* 0x000fe40007ffe0ff */
[----:B------:R-:W-:Y:S01]  /*df20*/  ISETP.GE.U32.AND P1, PT, R0, 0x7ffffe82, PT ;  /* 0x7ffffe820000780c */ /* 0x000fe20003f26070 */
[----:B------:R-:W-:Y:S01]  /*df30*/  IMAD.WIDE R18, R5, 0x4, R18 ;  /* 0x0000000405127825 */ /* 0x000fe200078e0212 */
[----:B------:R-:W-:-:S03]  /*df40*/  ISETP.GE.U32.AND P6, PT, R2, 0x7ffffefd, PT ;  /* 0x7ffffefd0200780c */ /* 0x000fc60003fc6070 */
[----:B------:R-:W-:Y:S01]  /*df50*/  IMAD.SHL.U32 R13, R13, 0x4, RZ ;  /* 0x000000040d0d7824 */ /* 0x000fe200078e00ff */
[----:B------:R2:W-:Y:S01]  /*df60*/  LDGSTS.E [R28+0x7b000], [R10.64], !P5 ;  /* 0x7b0000000a1c7fae */ /* 0x0005e2000e921848 */
[----:B------:R-:W-:-:S03]  /*df70*/  IADD3 R2, R12, -0x88, RZ ;  /* 0xffffff780c027810 */ /* 0x000fc60007ffe0ff */
[----:B------:R3:W-:Y:S01]  /*df80*/  STL.64 [R1+0x9f0], R18 ;  /* 0x0009f01201007387 */ /* 0x0007e20000100a00 */
[----:B------:R-:W-:-:S03]  /*df90*/  LOP3.LUT R13, R13, 0x60, RZ, 0x3c, !PT ;  /* 0x000000600d0d7812 */ /* 0x000fc600078e3cff */
[----:B------:R3:W-:Y:S01]  /*dfa0*/  LDGSTS.E [R28+0x7d000], [R18.64], !P0 ;  /* 0x7d000000121c7fae */ /* 0x0007e2000c121848 */
[----:B--2---:R-:W-:Y:S01]  /*dfb0*/  IMAD.WIDE R10, R5, 0x4, R26 ;  /* 0x00000004050a7825 */ /* 0x004fe200078e021a */
[----:B------:R-:W-:Y:S02]  /*dfc0*/  ISETP.GE.U32.AND P2, PT, R2, 0x7ffffef9, PT ;  /* 0x7ffffef90200780c */ /* 0x000fe40003f46070 */
[C---:B------:R-:W-:Y:S02]  /*dfd0*/  IADD3 R0, R12.reuse, -0x8c, RZ ;  /* 0xffffff740c007810 */ /* 0x040fe40007ffe0ff */
[----:B------:R1:W-:Y:S01]  /*dfe0*/  STL.64 [R1+0xa10], R10 ;  /* 0x000a100a01007387 */ /* 0x0003e20000100a00 */
[----:B------:R-:W-:-:S03]  /*dff0*/  IADD3 R2, R12, -0x90, RZ ;  /* 0xffffff700c027810 */ /* 0x000fc60007ffe0ff */
[----:B------:R1:W-:Y:S01]  /*e000*/  LDGSTS.E [R28+0x7f000], [R10.64], !P1 ;  /* 0x7f0000000a1c7fae */ /* 0x0003e2000c921848 */
[----:B------:R-:W-:Y:S01]  /*e010*/  ISETP.GE.U32.AND P3, PT, R0, 0x7ffffef5, PT ;  /* 0x7ffffef50000780c */ /* 0x000fe20003f66070 */
[C---:B---3--:R-:W-:Y:S02]  /*e020*/  IMAD.WIDE R18, R5.reuse, 0x4, R6 ;  /* 0x0000000405127825 */ /* 0x048fe400078e0206 */
[----:B------:R-:W2:Y:S04]  /*e030*/  LDL.LU.64 R6, [R1+0x2b8] ;  /* 0x0002b80001067983 */ /* 0x000ea80000300a00 */
[----:B------:R3:W-:Y:S04]  /*e040*/  STL.64 [R1+0x30], R18 ;  /* 0x0000301201007387 */ /* 0x0007e80000100a00 */
[----:B-1----:R-:W2:Y:S04]  /*e050*/  LDL.LU.64 R10, [R1+0x298] ;  /* 0x00029800010a7983 */ /* 0x002ea80000300a00 */
[----:B------:R3:W-:Y:S01]  /*e060*/  LDGSTS.E [R13+0x41800], [R18.64], !P6 ;  /* 0x41800000120d7fae */ /* 0x0007e2000f121848 */
[----:B------:R-:W-:Y:S01]  /*e070*/  ISETP.GE.U32.AND P4, PT, R2, 0x7ffffef1, PT ;  /* 0x7ffffef10200780c */ /* 0x000fe20003f86070 */
[----:B------:R-:W-:-:S05]  /*e080*/  IMAD.WIDE R8, R5, 0x4, R8 ;  /* 0x0000000405087825 */ /* 0x000fca00078e0208 */
[----:B------:R1:W-:Y:S01]  /*e090*/  STL.64 [R1+0x28], R8 ;  /* 0x0000280801007387 */ /* 0x0003e20000100a00 */
[----:B---3--:R-:W-:-:S03]  /*e0a0*/  IMAD.WIDE R18, R5, 0x4, R16 ;  /* 0x0000000405127825 */ /* 0x008fc600078e0210 */
[----:B------:R1:W-:Y:S04]  /*e0b0*/  LDGSTS.E [R13+0x43800], [R8.64], !P2 ;  /* 0x43800000080d7fae */ /* 0x0003e8000d121848 */
[----:B------:R-:W3:Y:S04]  /*e0c0*/  LDL.LU.64 R16, [R1+0x278] ;  /* 0x0002780001107983 */ /* 0x000ee80000300a00 */
[----:B------:R-:W-:Y:S04]  /*e0d0*/  STL.64 [R1+0x20], R18 ;  /* 0x0000201201007387 */ /* 0x000fe80000100a00 */
[----:B------:R2:W-:Y:S01]  /*e0e0*/  LDGSTS.E [R13+0x45800], [R18.64], !P3 ;  /* 0x45800000120d7fae */ /* 0x0005e2000d921848 */
[----:B-1----:R-:W-:-:S03]  /*e0f0*/  IMAD.WIDE R8, R5, 0x4, R14 ;  /* 0x0000000405087825 */ /* 0x002fc600078e020e */
[----:B------:R-:W3:Y:S04]  /*e100*/  LDL.LU.64 R14, [R1+0x258] ;  /* 0x00025800010e7983 */ /* 0x000ee80000300a00 */
[----:B------:R1:W-:Y:S04]  /*e110*/  STL.64 [R1+0x10], R8 ;  /* 0x0000100801007387 */ /* 0x0003e80000100a00 */
[----:B------:R1:W-:Y:S04]  /*e120*/  LDGSTS.E [R13+0x47800], [R8.64], !P4 ;  /* 0x47800000080d7fae */ /* 0x0003e8000e121848 */
[----:B-1----:R-:W3:Y:S01]  /*e130*/  LDL.LU.64 R8, [R1+0x238] ;  /* 0x0002380001087983 */ /* 0x002ee20000300a00 */
[----:B----4-:R-:W-:-:S03]  /*e140*/  IMAD.WIDE R24, R5, 0x4, R20 ;  /* 0x0000000405187825 */ /* 0x010fc600078e0214 */
[----:B------:R-:W4:Y:S01]  /*e150*/  LDL.LU.64 R20, [R1+0x218] ;  /* 0x0002180001147983 */ /* 0x000f220000300a00 */
[C---:B------:R-:W-:Y:S02]  /*e160*/  IADD3 R0, R12.reuse, -0x94, RZ ;  /* 0xffffff6c0c007810 */ /* 0x040fe40007ffe0ff */
[----:B------:R-:W-:Y:S02]  /*e170*/  IADD3 R2, R12, -0x98, RZ ;  /* 0xffffff680c027810 */ /* 0x000fe40007ffe0ff */
[----:B------:R-:W-:Y:S02]  /*e180*/  ISETP.GE.U32.AND P5, PT, R0, 0x7ffffeed, PT ;  /* 0x7ffffeed0000780c */ /* 0x000fe40003fa6070 */
[----:B------:R-:W-:Y:S02]  /*e190*/  IADD3 R0, R12, -0x9c, RZ ;  /* 0xffffff640c007810 */ /* 0x000fe40007ffe0ff */
[----:B------:R-:W-:Y:S02]  /*e1a0*/  ISETP.GE.U32.AND P0, PT, R2, 0x7ffffee9, PT ;  /* 0x7ffffee90200780c */ /* 0x000fe40003f06070 */
[----:B------:R-:W-:Y:S01]  /*e1b0*/  ISETP.GE.U32.AND P1, PT, R0, 0x7ffffee5, PT ;  /* 0x7ffffee50000780c */ /* 0x000fe20003f26070 */
[----:B------:R-:W-:-:S05]  /*e1c0*/  IMAD.WIDE R26, R5, 0x4, R22 ;  /* 0x00000004051a7825 */ /* 0x000fca00078e0216 */
[----:B------:R-:W-:Y:S04]  /*e1d0*/  STL.64 [R1+0xe00], R26 ;  /* 0x000e001a01007387 */ /* 0x000fe80000100a00 */
[----:B------:R1:W-:Y:S04]  /*e1e0*/  LDGSTS.E [R13+0x49800], [R26.64], !P5 ;  /* 0x498000001a0d7fae */ /* 0x0003e8000e921848 */
[----:B------:R1:W-:Y:S01]  /*e1f0*/  LDGSTS.E [R13+0x4b800], [R24.64], !P0 ;  /* 0x4b800000180d7fae */ /* 0x0003e2000c121848 */
[----:B--2---:R-:W-:-:S03]  /*e200*/  IMAD.WIDE R22, R5, 0x4, R6 ;  /* 0x0000000405167825 */ /* 0x004fc600078e0206 */
[----:B------:R-:W2:Y:S04]  /*e210*/  LDL.LU.64 R6, [R1+0x1f8] ;  /* 0x0001f80001067983 */ /* 0x000ea80000300a00 */
[----:B------:R-:W-:Y:S01]  /*e220*/  STL.64 [R1+0xe08], R24 ;  /* 0x000e081801007387 */ /* 0x000fe20000100a00 */
[----:B------:R-:W-:-:S03]  /*e230*/  IMAD.WIDE R18, R5, 0x4, R10 ;  /* 0x0000000405127825 */ /* 0x000fc600078e020a */
[----:B------:R1:W-:Y:S04]  /*e240*/  LDGSTS.E [R13+0x4d800], [R22.64], !P1 ;  /* 0x4d800000160d7fae */ /* 0x0003e8000c921848 */
[----:B------:R1:W-:Y:S04]  /*e250*/  STL.64 [R1+0xe10], R22 ;  /* 0x000e101601007387 */ /* 0x0003e80000100a00 */
[----:B-1----:R-:W2:Y:S04]  /*e260*/  LDL.LU.64 R22, [R1+0x1d8] ;  /* 0x0001d80001167983 */ /* 0x002ea80000300a00 */
[----:B------:R-:W-:Y:S04]  /*e270*/  STL.64 [R1+0xe18], R18 ;  /* 0x000e181201007387 */ /* 0x000fe80000100a00 */
[----:B------:R-:W2:Y:S01]  /*e280*/  LDL.LU.64 R24, [R1+0x1b8] ;  /* 0x0001b80001187983 */ /* 0x000ea20000300a00 */
[----:B---3--:R-:W-:-:S05]  /*e290*/  IMAD.WIDE R16, R5, 0x4, R16 ;  /* 0x0000000405107825 */ /* 0x008fca00078e0210 */
[----:B------:R-:W-:Y:S04]  /*e2a0*/  STL [R1+0xe50], R16 ;  /* 0x000e501001007387 */ /* 0x000fe80000100800 */
[----:B------:R-:W-:Y:S04]  /*e2b0*/  STL [R1+0xe20], R17 ;  /* 0x000e201101007387 */ /* 0x000fe80000100800 */
[----:B------:R-:W3:Y:S01]  /*e2c0*/  LDL.LU.64 R26, [R1+0x198] ;  /* 0x00019800011a7983 */ /* 0x000ee20000300a00 */
[----:B------:R-:W-:-:S05]  /*e2d0*/  IMAD.WIDE R14, R5, 0x4, R14 ;  /* 0x00000004050e7825 */ /* 0x000fca00078e020e */
[----:B------:R-:W-:Y:S01]  /*e2e0*/  STL.64 [R1+0xe28], R14 ;  /* 0x000e280e01007387 */ /* 0x000fe20000100a00 */
[----:B------:R-:W-:-:S04]  /*e2f0*/  IMAD.WIDE R10, R5, 0x4, R8 ;  /* 0x00000004050a7825 */ /* 0x000fc800078e0208 */
[----:B----4-:R-:W-:Y:S02]  /*e300*/  IMAD.WIDE R8, R5, 0x4, R20 ;  /* 0x0000000405087825 */ /* 0x010fe400078e0214 */
[----:B------:R-:W4:Y:S01]  /*e310*/  LDL.LU.64 R20, [R1+0x178] ;  /* 0x0001780001147983 */ /* 0x000f220000300a00 */
[C---:B------:R-:W-:Y:S02]  /*e320*/  IADD3 R2, R12.reuse, -0xa0, RZ ;  /* 0xffffff600c027810 */ /* 0x040fe40007ffe0ff */
[----:B------:R-:W-:Y:S02]  /*e330*/  IADD3 R0, R12, -0xa4, RZ ;  /* 0xffffff5c0c007810 */ /* 0x000fe40007ffe0ff */
[----:B------:R-:W-:Y:S02]  /*e340*/  ISETP.GE.U32.AND P6, PT, R2, 0x7ffffee1, PT ;  /* 0x7ffffee10200780c */ /* 0x000fe40003fc6070 */
[----:B------:R-:W-:Y:S02]  /*e350*/  ISETP.GE.U32.AND P2, PT, R0, 0x7ffffedd, PT ;  /* 0x7ffffedd0000780c */ /* 0x000fe40003f46070 */
[----:B------:R-:W-:-:S02]  /*e360*/  IADD3 R2, R12, -0xa8, RZ ;  /* 0xffffff580c027810 */ /* 0x000fc40007ffe0ff */
[----:B------:R-:W-:Y:S02]  /*e370*/  IADD3 R0, R12, -0xac, RZ ;  /* 0xffffff540c007810 */ /* 0x000fe40007ffe0ff */
[----:B------:R-:W-:Y:S02]  /*e380*/  ISETP.GE.U32.AND P3, PT, R2, 0x7ffffed9, PT ;  /* 0x7ffffed90200780c */ /* 0x000fe40003f66070 */
[----:B------:R-:W-:Y:S02]  /*e390*/  ISETP.GE.U32.AND P4, PT, R0, 0x7ffffed5, PT ;  /* 0x7ffffed50000780c */ /* 0x000fe40003f86070 */
[C---:B------:R-:W-:Y:S01]  /*e3a0*/  IADD3 R2, R12.reuse, -0xb0, RZ ;  /* 0xffffff500c027810 */ /* 0x040fe20007ffe0ff */
[----:B------:R1:W-:Y:S01]  /*e3b0*/  LDGSTS.E [R13+0x4f800], [R18.64], !P6 ;  /* 0x4f800000120d7fae */ /* 0x0003e2000f121848 */
[----:B------:R-:W-:Y:S02]  /*e3c0*/  IADD3 R0, R12, -0xb4, RZ ;  /* 0xffffff4c0c007810 */ /* 0x000fe40007ffe0ff */
[----:B------:R-:W-:Y:S01]  /*e3d0*/  ISETP.GE.U32.AND P5, PT, R2, 0x7ffffed1, PT ;  /* 0x7ffffed10200780c */ /* 0x000fe20003fa6070 */
[----:B------:R1:W-:Y:S01]  /*e3e0*/  LDGSTS.E [R13+0x51800], [R16.64], !P2 ;  /* 0x51800000100d7fae */ /* 0x0003e2000d121848 */
[----:B------:R-:W-:-:S02]  /*e3f0*/  IADD3 R2, R12, -0xb8, RZ ;  /* 0xffffff480c027810 */ /* 0x000fc40007ffe0ff */
[----:B------:R-:W-:Y:S01]  /*e400*/  ISETP.GE.U32.AND P0, PT, R0, 0x7ffffecd, PT ;  /* 0x7ffffecd0000780c */ /* 0x000fe20003f06070 */
[----:B------:R1:W-:Y:S01]  /*e410*/  LDGSTS.E [R13+0x53800], [R14.64], !P3 ;  /* 0x538000000e0d7fae */ /* 0x0003e2000d921848 */
[----:B------:R-:W-:Y:S02]  /*e420*/  ISETP.GE.U32.AND P1, PT, R2, 0x7ffffec9, PT ;  /* 0x7ffffec90200780c */ /* 0x000fe40003f26070 */
[----:B------:R-:W-:Y:S01]  /*e430*/  IADD3 R2, R12, -0xc0, RZ ;  /* 0xffffff400c027810 */ /* 0x000fe20007ffe0ff */
[----:B------:R1:W-:Y:S04]  /*e440*/  LDGSTS.E [R13+0x55800], [R10.64], !P4 ;  /* 0x558000000a0d7fae */ /* 0x0003e8000e121848 */
[----:B------:R1:W-:Y:S01]  /*e450*/  STL.64 [R1+0xe30], R10 ;  /* 0x000e300a01007387 */ /* 0x0003e20000100a00 */
[----:B------:R-:W-:-:S02]  /*e460*/  ISETP.GE.U32.AND P2, PT, R2, 0x7ffffec1, PT ;  /* 0x7ffffec10200780c */ /* 0x000fc40003f46070 */
[C---:B------:R-:W-:Y:S01]  /*e470*/  IADD3 R0, R12.reuse, -0xbc, RZ ;  /* 0xffffff440c007810 */ /* 0x040fe20007ffe0ff */
[----:B------:R3:W-:Y:S01]  /*e480*/  LDGSTS.E [R13+0x57800], [R8.64], !P5 ;  /* 0x57800000080d7fae */ /* 0x0007e2000e921848 */
[----:B------:R-:W-:-:S03]  /*e490*/  IADD3 R2, R12, -0xc8, RZ ;  /* 0xffffff380c027810 */ /* 0x000fc60007ffe0ff */
[----:B-1----:R-:W4:Y:S01]  /*e4a0*/  LDL.LU.64 R10, [R1+0x158] ;  /* 0x00015800010a7983 */ /* 0x002f220000300a00 */
[----:B--2---:R-:W-:-:S03]  /*e4b0*/  IMAD.WIDE R6, R5, 0x4, R6 ;  /* 0x0000000405067825 */ /* 0x004fc600078e0206 */
[----:B------:R-:W2:Y:S01]  /*e4c0*/  LDL.LU.64 R14, [R1+0x138] ;  /* 0x00013800010e7983 */ /* 0x000ea20000300a00 */
[----:B------:R-:W-:-:S03]  /*e4d0*/  ISETP.GE.U32.AND P6, PT, R0, 0x7ffffec5, PT ;  /* 0x7ffffec50000780c */ /* 0x000fc60003fc6070 */
[----:B------:R-:W-:Y:S01]  /*e4e0*/  STL.64 [R1+0xe38], R8 ;  /* 0x000e380801007387 */ /* 0x000fe20000100a00 */
[----:B------:R-:W-:-:S03]  /*e4f0*/  ISETP.GE.U32.AND P4, PT, R2, 0x7ffffeb9, PT ;  /* 0x7ffffeb90200780c */ /* 0x000fc60003f86070 */
[----:B------:R-:W2:Y:S04]  /*e500*/  LDL.LU.64 R16, [R1+0x118] ;  /* 0x0001180001107983 */ /* 0x000ea80000300a00 */
[----:B------:R1:W-:Y:S04]  /*e510*/  LDGSTS.E [R13+0x59800], [R6.64], !P0 ;  /* 0x59800000060d7fae */ /* 0x0003e8000c121848 */
[----:B------:R1:W-:Y:S04]  /*e520*/  STL.64 [R1+0xe40], R6 ;  /* 0x000e400601007387 */ /* 0x0003e80000100a00 */
[----:B------:R-:W2:Y:S01]  /*e530*/  LDL.LU.64 R18, [R1+0xf8] ;  /* 0x0000f80001127983 */ /* 0x000ea20000300a00 */
[----:B------:R-:W-:-:S03]  /*e540*/  IMAD.WIDE R2, R5, 0x4, R22 ;  /* 0x0000000405027825 */ /* 0x000fc600078e0216 */
[----:B------:R-:W2:Y:S01]  /*e550*/  LDL.LU.64 R22, [R1+0xd8] ;  /* 0x0000d80001167983 */ /* 0x000ea20000300a00 */
[----:B-1----:R-:W-:-:S03]  /*e560*/  IMAD.WIDE R6, R5, 0x4, R24 ;  /* 0x0000000405067825 */ /* 0x002fc600078e0218 */
[----:B------:R-:W-:Y:S04]  /*e570*/  STL.64 [R1+0xe48], R2 ;  /* 0x000e480201007387 */ /* 0x000fe80000100a00 */
[----:B------:R4:W-:Y:S04]  /*e580*/  STL.64 [R1+0x40], R6 ;  /* 0x0000400601007387 */ /* 0x0009e80000100a00 */
[----:B------:R1:W-:Y:S04]  /*e590*/  LDGSTS.E [R13+0x5b800], [R2.64], !P1 ;  /* 0x5b800000020d7fae */ /* 0x0003e8000c921848 */
[----:B------:R4:W-:Y:S01]  /*e5a0*/  LDGSTS.E [R13+0x5d800], [R6.64], !P6 ;  /* 0x5d800000060d7fae */ /* 0x0009e2000f121848 */
[----:B---3--:R-:W-:-:S05]  /*e5b0*/  IMAD.WIDE R8, R5, 0x4, R26 ;  /* 0x0000000405087825 */ /* 0x008fca00078e021a */
[----:B------:R-:W-:Y:S04]  /*e5c0*/  STL.64 [R1+0x60], R8 ;  /* 0x0000600801007387 */ /* 0x000fe80000100a00 */
[----:B------:R-:W3:Y:S04]  /*e5d0*/  LDL.LU.64 R24, [R1+0xb8] ;  /* 0x0000b80001187983 */ /* 0x000ee80000300a00 */
[----:B------:R-:W3:Y:S01]  /*e5e0*/  LDL.LU.64 R26, [R1+0x98] ;  /* 0x00009800011a7983 */ /* 0x000ee20000300a00 */
[C---:B------:R-:W-:Y:S02]  /*e5f0*/  IADD3 R0, R12.reuse, -0xc4, RZ ;  /* 0xffffff3c0c007810 */ /* 0x040fe40007ffe0ff */
[----:B------:R-:W-:Y:S01]  /*e600*/  IADD3 R4, R12, -0xd0, RZ ;  /* 0xffffff300c047810 */ /* 0x000fe20007ffe0ff */
[----:B------:R3:W-:Y:S01]  /*e610*/  LDGSTS.E [R13+0x5f800], [R8.64], !P2 ;  /* 0x5f800000080d7fae */ /* 0x0007e2000d121848 */
[----:B----4-:R-:W-:-:S03]  /*e620*/  IMAD.WIDE R6, R5, 0x4, R20 ;  /* 0x0000000405067825 */ /* 0x010fc600078e0214 */
[----:B------:R-:W4:Y:S01]  /*e630*/  LDL.LU.64 R20, [R1+0x78] ;  /* 0x0000780001147983 */ /* 0x000f220000300a00 */
[----:B------:R-:W-:Y:S02]  /*e640*/  ISETP.GE.U32.AND P3, PT, R0, 0x7ffffebd, PT ;  /* 0x7ffffebd0000780c */ /* 0x000fe40003f66070 */
[----:B------:R-:W-:-:S04]  /*e650*/  IADD3 R0, R12, -0xcc, RZ ;  /* 0xffffff340c007810 */ /* 0x000fc80007ffe0ff */
[----:B------:R-:W-:Y:S02]  /*e660*/  ISETP.GE.U32.AND P5, PT, R0, 0x7ffffeb5, PT ;  /* 0x7ffffeb50000780c */ /* 0x000fe40003fa6070 */
[----:B------:R-:W-:Y:S02]  /*e670*/  IADD3 R0, R12, -0xd4, RZ ;  /* 0xffffff2c0c007810 */ /* 0x000fe40007ffe0ff */
[----:B------:R-:W-:Y:S02]  /*e680*/  ISETP.GE.U32.AND P0, PT, R4, 0x7ffffeb1, PT ;  /* 0x7ffffeb10400780c */ /* 0x000fe40003f06070 */
[----:B------:R-:W-:Y:S01]  /*e690*/  ISETP.GE.U32.AND P1, PT, R0, 0x7ffffead, PT ;  /* 0x7ffffead0000780c */ /* 0x000fe20003f26070 */
[----:B------:R2:W-:Y:S01]  /*e6a0*/  STL.64 [R1+0x140], R6 ;  /* 0x0001400601007387 */ /* 0x0005e20000100a00 */
[C---:B------:R-:W-:Y:S02]  /*e6b0*/  IADD3 R0, R12.reuse, -0xdc, RZ ;  /* 0xffffff240c007810 */ /* 0x040fe40007ffe0ff */
[----:B------:R-:W-:Y:S01]  /*e6c0*/  IADD3 R4, R12, -0xd8, RZ ;  /* 0xffffff280c047810 */ /* 0x000fe20007ffe0ff */
[----:B------:R2:W-:Y:S01]  /*e6d0*/  LDGSTS.E [R13+0x61800], [R6.64], !P3 ;  /* 0x61800000060d7fae */ /* 0x0005e2000d921848 */
[----:B------:R-:W-:-:S02]  /*e6e0*/  ISETP.GE.U32.AND P2, PT, R0, 0x7ffffea5, PT ;  /* 0x7ffffea50000780c */ /* 0x000fc40003f46070 */
[----:B------:R-:W-:Y:S02]  /*e6f0*/  ISETP.GE.U32.AND P6, PT, R4, 0x7ffffea9, PT ;  /* 0x7ffffea90400780c */ /* 0x000fe40003fc6070 */
[----:B------:R-:W-:Y:S01]  /*e700*/  IADD3 R0, R12, -0xe4, RZ ;  /* 0xffffff1c0c007810 */ /* 0x000fe20007ffe0ff */
[----:B------:R-:W-:Y:S02]  /*e710*/  ULDC UR4, c[0x0][0x18c] ;  /* 0x0000630000047ab9 */ /* 0x000fe40000000800 */
[----:B------:R-:W-:Y:S01]  /*e720*/  USHF.L.U32 UR4, UR4, 0x7, URZ ;  /* 0x0000000704047899 */ /* 0x000fe2000800063f */
[----:B-1----:R-:W-:-:S05]  /*e730*/  IMAD.WIDE R2, R5, 0x4, R10 ;  /* 0x0000000405027825 */ /* 0x002fca00078e020a */
[----:B------:R1:W-:Y:S01]  /*e740*/  STL.64 [R1+0x158], R2 ;  /* 0x0001580201007387 */ /* 0x0003e20000100a00 */
[----:B--2---:R-:W-:-:S03]  /*e750*/  IMAD.WIDE R6, R5, 0x4, R14 ;  /* 0x0000000405067825 */ /* 0x004fc600078e020e */
[----:B------:R1:W-:Y:S01]  /*e760*/  LDGSTS.E [R13+0x63800], [R2.64], !P4 ;  /* 0x63800000020d7fae */ /* 0x0003e2000e121848 */
[----:B------:R-:W-:Y:S02]  /*e770*/  ISETP.GE.U32.AND P4, PT, R0, 0x7ffffe9d, PT ;  /* 0x7ffffe9d0000780c */ /* 0x000fe40003f86070 */
[----:B------:R-:W-:Y:S01]  /*e780*/  IADD3 R0, R12, -0xec, RZ ;  /* 0xffffff140c007810 */ /* 0x000fe20007ffe0ff */
[----:B------:R2:W-:Y:S04]  /*e790*/  STL.64 [R1+0x138], R6 ;  /* 0x0001380601007387 */ /* 0x0005e80000100a00 */
[----:B------:R2:W-:Y:S01]  /*e7a0*/  LDGSTS.E [R13+0x65800], [R6.64], !P5 ;  /* 0x65800000060d7fae */ /* 0x0005e2000e921848 */
[----:B-1----:R-:W-:-:S05]  /*e7b0*/  IMAD.WIDE R2, R5, 0x4, R16 ;  /* 0x0000000405027825 */ /* 0x002fca00078e0210 */
[----:B------:R1:W-:Y:S01]  /*e7c0*/  STL.64 [R1+0x160], R2 ;  /* 0x0001600201007387 */ /* 0x0003e20000100a00 */
[----:B--2---:R-:W-:-:S03]  /*e7d0*/  IMAD.WIDE R6, R5, 0x4, R18 ;  /* 0x0000000405067825 */ /* 0x004fc600078e0212 */
[----:B------:R1:W-:Y:S01]  /*e7e0*/  LDGSTS.E [R13+0x67800], [R2.64], !P0 ;  /* 0x67800000020d7fae */ /* 0x0003e2000c121848 */
[----:B------:R-:W-:Y:S02]  /*e7f0*/  ISETP.GE.U32.AND P0, PT, R0, 0x7ffffe95, PT ;  /* 0x7ffffe950000780c */ /* 0x000fe40003f06070 */
[----:B------:R-:W-:Y:S01]  /*e800*/  IADD3 R0, R12, -0xf4, RZ ;  /* 0xffffff0c0c007810 */ /* 0x000fe20007ffe0ff */
[----:B------:R4:W-:Y:S01]  /*e810*/  LDGSTS.E [R13+0x69800], [R6.64], !P1 ;  /* 0x69800000060d7fae */ /* 0x0009e2000c921848 */
[----:B-1----:R-:W-:-:S03]  /*e820*/  IMAD.WIDE R2, R5, 0x4, R22 ;  /* 0x0000000405027825 */ /* 0x002fc600078e0216 */
[----:B------:R-:W-:Y:S04]  /*e830*/  STL.64 [R1+0x178], R6 ;  /* 0x0001780601007387 */ /* 0x000fe80000100a00 */
[----:B------:R1:W-:Y:S01]  /*e840*/  LDGSTS.E [R13+0x6b800], [R2.64], !P6 ;  /* 0x6b800000020d7fae */ /* 0x0003e2000f121848 */
[----:B------:R-:W-:Y:S02]  /*e850*/  ISETP.GE.U32.AND P6, PT, R0, 0x7ffffe8d, PT ;  /* 0x7ffffe8d0000780c */ /* 0x000fe40003fc6070 */
[----:B------:R-:W-:Y:S01]  /*e860*/  IADD3 R0, R12, -0xf8, RZ ;  /* 0xffffff080c007810 */ /* 0x000fe20007ffe0ff */
[----:B------:R1:W-:Y:S01]  /*e870*/  STL.64 [R1+0x298], R2 ;  /* 0x0002980201007387 */ /* 0x0003e20000100a00 */
[----:B---3--:R-:W-:-:S04]  /*e880*/  IMAD.WIDE R8, R5, 0x4, R24 ;  /* 0x0000000405087825 */ /* 0x008fc800078e0218 */
[C---:B-1----:R-:W-:Y:S01]  /*e890*/  IMAD.WIDE R2, R5.reuse, 0x4, R26 ;  /* 0x0000000405027825 */ /* 0x042fe200078e021a */
[----:B------:R1:W-:Y:S01]  /*e8a0*/  LDGSTS.E [R13+0x6d800], [R8.64], !P2 ;  /* 0x6d800000080d7fae */ /* 0x0003e2000d121848 */
[----:B------:R-:W-:Y:S02]  /*e8b0*/  ISETP.GE.U32.AND P2, PT, R0, 0x7ffffe89, PT ;  /* 0x7ffffe890000780c */ /* 0x000fe40003f46070 */
[----:B------:R-:W-:Y:S01]  /*e8c0*/  IMAD.U32 R0, RZ, RZ, UR4 ;  /* 0x00000004ff007e24 */ /* 0x000fe2000f8e00ff */
[----:B------:R-:W-:Y:S04]  /*e8d0*/  STL.64 [R1+0x378], R8 ;  /* 0x0003780801007387 */ /* 0x000fe80000100a00 */
[----:B------:R-:W-:Y:S01]  /*e8e0*/  STL.64 [R1+0x688], R2 ;  /* 0x0006880201007387 */ /* 0x000fe20000100a00 */
[----:B----4-:R-:W-:-:S05]  /*e8f0*/  IMAD.WIDE R6, R5, 0x4, R20 ;  /* 0x0000000405067825 */ /* 0x010fca00078e0214 */
[----:B------:R-:W-:Y:S04]  /*e900*/  STL.64 [R1+0x6a8], R6 ;  /* 0x0006a80601007387 */ /* 0x000fe80000100a00 */
[----:B------:R2:W-:Y:S04]  /*e910*/  STL [R1+0x1000], R0 ;  /* 0x0010000001007387 */ /* 0x0005e80000100800 */
[----:B--2---:R-:W2:Y:S01]  /*e920*/  LDL.LU R0, [R1+0x710] ;  /* 0x0007100001007983 */ /* 0x004ea20000300800 */
[----:B------:R-:W-:-:S04]  /*e930*/  IADD3 R4, R12, -0xe0, RZ ;  /* 0xffffff200c047810 */ /* 0x000fc80007ffe0ff */
[----:B------:R-:W-:-:S13]  /*e940*/  ISETP.GE.U32.AND P3, PT, R4, 0x7ffffea1, PT ;  /* 0x7ffffea10400780c */ /* 0x000fda0003f66070 */
[----:B------:R3:W-:Y:S04]  /*e950*/  LDGSTS.E [R13+0x6f800], [R2.64], !P3 ;  /* 0x6f800000020d7fae */ /* 0x0007e8000d921848 */
[----:B--2---:R-:W-:Y:S04]  /*e960*/  STL [R1+0x1004], R0 ;  /* 0x0010040001007387 */ /* 0x004fe80000100800 */
[----:B---3--:R-:W2:Y:S04]  /*e970*/  LDL.LU.64 R2, [R1+0x520] ;  /* 0x0005200001027983 */ /* 0x008ea80000300a00 */
[----:B--2---:R2:W-:Y:S04]  /*e980*/  STL.64 [R1+0xf98], R2 ;  /* 0x000f980201007387 */ /* 0x0045e80000100a00 */
[----:B--2---:R-:W2:Y:S04]  /*e990*/  LDL.LU.64 R2, [R1+0x528] ;  /* 0x0005280001027983 */ /* 0x004ea80000300a00 */
        /* <DEDUP_REMOVED lines=21> */
[----:B--2---:R-:W2:Y:S01]  /*eaf0*/  LDL.LU.64 R2, [R1+0x580] ;  /* 0x0005800001027983 */ /* 0x004ea20000300a00 */
[----:B------:R-:W-:-:S03]  /*eb00*/  IADD3 R4, R12, -0xe8, RZ ;  /* 0xffffff180c047810 */ /* 0x000fc60007ffe0ff */
[----:B--2---:R2:W-:Y:S04]  /*eb10*/  STL.64 [R1+0xff8], R2 ;  /* 0x000ff80201007387 */ /* 0x0045e80000100a00 */
[----:B--2---:R-:W2:Y:S01]  /*eb20*/  LDL.LU.64 R2, [R1+0x588] ;  /* 0x0005880001027983 */ /* 0x004ea20000300a00 */
[----:B------:R-:W-:Y:S02]  /*eb30*/  ISETP.GE.U32.AND P5, PT, R4, 0x7ffffe99, PT ;  /* 0x7ffffe990400780c */ /* 0x000fe40003fa6070 */
[----:B------:R-:W-:-:S04]  /*eb40*/  IADD3 R4, R12, -0xf0, RZ ;  /* 0xffffff100c047810 */ /* 0x000fc80007ffe0ff */
[----:B------:R-:W-:Y:S02]  /*eb50*/  ISETP.GE.U32.AND P1, PT, R4, 0x7ffffe91, PT ;  /* 0x7ffffe910400780c */ /* 0x000fe40003f26070 */
[----:B------:R-:W-:Y:S02]  /*eb60*/  IADD3 R4, R12, -0xfc, RZ ;  /* 0xffffff040c047810 */ /* 0x000fe40007ffe0ff */
[----:B------:R-:W-:Y:S02]  /*eb70*/  LOP3.LUT R0, R29, 0x60, RZ, 0x3c, !PT ;  /* 0x000000601d007812 */ /* 0x000fe400078e3cff */
[----:B------:R-:W-:Y:S01]  /*eb80*/  ISETP.GE.U32.AND P3, PT, R4, 0x7ffffe85, PT ;  /* 0x7ffffe850400780c */ /* 0x000fe20003f66070 */
[----:B--2---:R2:W-:Y:S02]  /*eb90*/  STL.64 [R1+0x1008], R2 ;  /* 0x0010080201007387 */ /* 0x0045e40000100a00 */
[----:B--2---:R-:W-:Y:S02]  /*eba0*/  IMAD.MOV.U32 R2, RZ, RZ, R6 ;  /* 0x000000ffff027224 */ /* 0x004fe400078e0006 */
[----:B------:R-:W-:-:S02]  /*ebb0*/  IMAD.MOV.U32 R3, RZ, RZ, R7 ;  /* 0x000000ffff037224 */ /* 0x000fc400078e0007 */
[----:B------:R-:W2:Y:S04]  /*ebc0*/  LDL.LU.64 R6, [R1+0x518] ;  /* 0x0005180001067983 */ /* 0x000ea80000300a00 */
[----:B-1----:R-:W3:Y:S04]  /*ebd0*/  LDL.LU.64 R8, [R1+0x510] ;  /* 0x0005100001087983 */ /* 0x002ee80000300a00 */
[----:B------:R-:W4:Y:S04]  /*ebe0*/  LDL.LU.64 R10, [R1+0x508] ;  /* 0x00050800010a7983 */ /* 0x000f280000300a00 */
[----:B------:R-:W2:Y:S04]  /*ebf0*/  LDL.LU.64 R14, [R1+0x500] ;  /* 0x00050000010e7983 */ /* 0x000ea80000300a00 */
        /* <DEDUP_REMOVED lines=9> */
[----:B------:R1:W-:Y:S04]  /*ec90*/  LDGSTS.E [R0+0x71800], [R2.64], !P4 ;  /* 0x7180000002007fae */ /* 0x0003e8000e121848 */
[----:B-1----:R-:W2:Y:S04]  /*eca0*/  LDL.LU.64 R2, [R1+0x1008] ;  /* 0x0010080001027983 */ /* 0x002ea80000300a00 */
[----:B------:R-:W2:Y:S02]  /*ecb0*/  LDL.LU R0, [R1+0x1004] ;  /* 0x0010040001007983 */ /* 0x000ea40000300800 */
[----:B--2---:R-:W-:-:S02]  /*ecc0*/  ISETP.NE.U32.AND P4, PT, R0, RZ, PT ;  /* 0x000000ff0000720c */ /* 0x004fc40003f85070 */
[----:B------:R-:W2:Y:S02]  /*ecd0*/  LDL.LU R0, [R1+0x1000] ;  /* 0x0010000001007983 */ /* 0x000ea40000300800 */
[----:B--2---:R-:W-:-:S05]  /*ece0*/  IMAD.WIDE R2, R0, 0x4, R2 ;  /* 0x0000000400027825 */ /* 0x004fca00078e0202 */
[----:B------:R1:W-:Y:S04]  /*ecf0*/  STL.64 [R1+0x588], R2 ;  /* 0x0005880201007387 */ /* 0x0003e80000100a00 */
[----:B-1----:R-:W2:Y:S02]  /*ed00*/  LDL.LU.64 R2, [R1+0xff8] ;  /* 0x000ff80001027983 */ /* 0x002ea40000300a00 */
        /* <DEDUP_REMOVED lines=35> */
[----:B-1----:R-:W2:Y:S01]  /*ef40*/  LDL.LU.64 R2, [R1+0xf98] ;  /* 0x000f980001027983 */ /* 0x002ea20000300a00 */
[----:B---3--:R-:W-:-:S04]  /*ef50*/  IMAD.WIDE R8, R0, 0x4, R8 ;  /* 0x0000000400087825 */ /* 0x008fc800078e0208 */
[----:B--2---:R-:W-:-:S05]  /*ef60*/  IMAD.WIDE R2, R0, 0x4, R2 ;  /* 0x0000000400027825 */ /* 0x004fca00078e0202 */
[----:B------:R1:W-:Y:S02]  /*ef70*/  STL.64 [R1+0x740], R2 ;  /* 0x0007400201007387 */ /* 0x0003e40000100a00 */
[----:B-1----:R-:W-:-:S04]  /*ef80*/  IMAD.WIDE R2, R0, 0x4, R6 ;  /* 0x0000000400027825 */ /* 0x002fc800078e0206 */
[C---:B----4-:R-:W-:Y:S01]  /*ef90*/  IMAD.WIDE R6, R0.reuse, 0x4, R10 ;  /* 0x0000000400067825 */ /* 0x050fe200078e020a */
[----:B------:R1:W-:Y:S04]  /*efa0*/  STL.64 [R1+0x750], R2 ;  /* 0x0007500201007387 */ /* 0x0003e80000100a00 */
[----:B------:R2:W-:Y:S04]  /*efb0*/  STL.64 [R1+0x760], R8 ;  /* 0x0007600801007387 */ /* 0x0005e80000100a00 */
[----:B------:R3:W-:Y:S01]  /*efc0*/  STL.64 [R1+0x768], R6 ;  /* 0x0007680601007387 */ /* 0x0007e20000100a00 */
[----:B-1----:R-:W-:-:S04]  /*efd0*/  IMAD.WIDE R2, R0, 0x4, R14 ;  /* 0x0000000400027825 */ /* 0x002fc800078e020e */
[C---:B--2---:R-:W-:Y:S01]  /*efe0*/  IMAD.WIDE R8, R0.reuse, 0x4, R16 ;  /* 0x0000000400087825 */ /* 0x044fe200078e0210 */
[----:B------:R1:W-:Y:S03]  /*eff0*/  STL.64 [R1+0x770], R2 ;  /* 0x0007700201007387 */ /* 0x0003e60000100a00 */
[C---:B---3--:R-:W-:Y:S01]  /*f000*/  IMAD.WIDE R6, R0.reuse, 0x4, R18 ;  /* 0x0000000400067825 */ /* 0x048fe200078e0212 */
[----:B------:R2:W-:Y:S04]  /*f010*/  STL.64 [R1+0x778], R8 ;  /* 0x0007780801007387 */ /* 0x0005e80000100a00 */
[----:B------:R3:W-:Y:S01]  /*f020*/  STL.64 [R1+0x788], R6 ;  /* 0x0007880601007387 */ /* 0x0007e20000100a00 */
[----:B-1----:R-:W-:-:S04]  /*f030*/  IMAD.WIDE R2, R0, 0x4, R22 ;  /* 0x0000000400027825 */ /* 0x002fc800078e0216 */
[C---:B--2---:R-:W-:Y:S01]  /*f040*/  IMAD.WIDE R8, R0.reuse, 0x4, R24 ;  /* 0x0000000400087825 */ /* 0x044fe200078e0218 */
[----:B------:R1:W-:Y:S03]  /*f050*/  STL.64 [R1+0x790], R2 ;  /* 0x0007900201007387 */ /* 0x0003e60000100a00 */
[C---:B---3--:R-:W-:Y:S01]  /*f060*/  IMAD.WIDE R6, R0.reuse, 0x4, R26 ;  /* 0x0000000400067825 */ /* 0x048fe200078e021a */
[----:B------:R-:W-:Y:S03]  /*f070*/  STL.64 [R1+0x7a0], R8 ;  /* 0x0007a00801007387 */ /* 0x000fe60000100a00 */
[C---:B-1----:R-:W-:Y:S02]  /*f080*/  IMAD.WIDE R2, R0.reuse, 0x4, R12 ;  /* 0x0000000400027825 */ /* 0x042fe400078e020c */
[----:B------:R-:W2:Y:S04]  /*f090*/  LDL.LU.64 R12, [R1+0x4b0] ;  /* 0x0004b000010c7983 */ /* 0x000ea80000300a00 */
[----:B------:R1:W-:Y:S04]  /*f0a0*/  STL.64 [R1+0x7a8], R6 ;  /* 0x0007a80601007387 */ /* 0x0003e80000100a00 */
[----:B------:R3:W-:Y:S01]  /*f0b0*/  STL.64 [R1+0x7b0], R2 ;  /* 0x0007b00201007387 */ /* 0x0007e20000100a00 */
[----:B-1----:R-:W-:-:S04]  /*f0c0*/  IMAD.WIDE R6, R0, 0x4, R4 ;  /* 0x0000000400067825 */ /* 0x002fc800078e0204 */
[C---:B------:R-:W-:Y:S01]  /*f0d0*/  IMAD.WIDE R4, R0.reuse, 0x4, R20 ;  /* 0x0000000400047825 */ /* 0x040fe200078e0214 */
[----:B------:R-:W-:Y:S03]  /*f0e0*/  STL.64 [R1+0xae0], R6 ;  /* 0x000ae00601007387 */ /* 0x000fe60000100a00 */
[C---:B---3--:R-:W-:Y:S01]  /*f0f0*/  IMAD.WIDE R2, R0.reuse, 0x4, R28 ;  /* 0x0000000400027825 */ /* 0x048fe200078e021c */
[----:B------:R-:W3:Y:S04]  /*f100*/  LDL.LU.64 R8, [R1+0x4a8] ;  /* 0x0004a80001087983 */ /* 0x000ee80000300a00 */
[----:B------:R-:W-:Y:S04]  /*f110*/  STL.64 [R1+0xae8], R4 ;  /* 0x000ae80401007387 */ /* 0x000fe80000100a00 */
[----:B------:R-:W4:Y:S04]  /*f120*/  LDL.LU.64 R10, [R1+0x4a0] ;  /* 0x0004a000010a7983 */ /* 0x000f280000300a00 */
[----:B------:R-:W-:Y:S04]  /*f130*/  STL.64 [R1+0xaf0], R2 ;  /* 0x000af00201007387 */ /* 0x000fe80000100a00 */
[----:B------:R-:W2:Y:S04]  /*f140*/  LDL.LU.64 R14, [R1+0x498] ;  /* 0x00049800010e7983 */ /* 0x000ea80000300a00 */
[----:B------:R-:W2:Y:S04]  /*f150*/  LDL.LU.64 R16, [R1+0x490] ;  /* 0x0004900001107983 */ /* 0x000ea80000300a00 */
[----:B------:R-:W2:Y:S04]  /*f160*/  LDL.LU.64 R18, [R1+0x488] ;  /* 0x0004880001127983 */ /* 0x000ea80000300a00 */
[----:B------:R-:W2:Y:S04]  /*f170*/  LDL.LU.64 R24, [R1+0x480] ;  /* 0x0004800001187983 */ /* 0x000ea80000300a00 */
[----:B------:R-:W2:Y:S04]  /*f180*/  LDL.LU.64 R22, [R1+0x450] ;  /* 0x0004500001167983 */ /* 0x000ea80000300a00 */
[----:B--2---:R1:W-:Y:S04]  /*f190*/  STL.64 [R1+0xf70], R22 ;  /* 0x000f701601007387 */ /* 0x0043e80000100a00 */
[----:B-1----:R-:W2:Y:S04]  /*f1a0*/  LDL.LU.64 R22, [R1+0x458] ;  /* 0x0004580001167983 */ /* 0x002ea80000300a00 */
        /* <DEDUP_REMOVED lines=8> */
[----:B------:R-:W2:Y:S04]  /*f230*/  LDL.LU.64 R4, [R1+0x428] ;  /* 0x0004280001047983 */ /* 0x000ea80000300a00 */
[----:B--2---:R1:W-:Y:S04]  /*f240*/  STL.64 [R1+0xf50], R4 ;  /* 0x000f500401007387 */ /* 0x0043e80000100a00 */
[----:B-1----:R-:W2:Y:S04]  /*f250*/  LDL.LU.64 R4, [R1+0x430] ;  /* 0x0004300001047983 */ /* 0x002ea80000300a00 */
[----:B--2---:R1:W-:Y:S04]  /*f260*/  STL.64 [R1+0xf58], R4 ;  /* 0x000f580401007387 */ /* 0x0043e80000100a00 */
[----:B-1----:R-:W2:Y:S04]  /*f270*/  LDL.LU.64 R4, [R1+0x438] ;  /* 0x0004380001047983 */ /* 0x002ea80000300a00 */
[----:B--2---:R1:W-:Y:S04]  /*f280*/  STL.64 [R1+0xf60], R4 ;  /* 0x000f600401007387 */ /* 0x0043e80000100a00 */
[----:B-1----:R-:W2:Y:S01]  /*f290*/  LDL.LU.64 R4, [R1+0x440] ;  /* 0x0004400001047983 */ /* 0x002ea20000300a00 */
[----:B------:R-:W-:-:S04]  /*f2a0*/  IMAD.WIDE R6, R0, 0x4, R12 ;  /* 0x0000000400067825 */ /* 0x000fc800078e020c */
[----:B---3--:R-:W-:-:S04]  /*f2b0*/  IMAD.WIDE R8, R0, 0x4, R8 ;  /* 0x0000000400087825 */ /* 0x008fc800078e0208 */
[----:B----4-:R-:W-:-:S04]  /*f2c0*/  IMAD.WIDE R10, R0, 0x4, R10 ;  /* 0x00000004000a7825 */ /* 0x010fc800078e020a */
[----:B------:R-:W-:-:S04]  /*f2d0*/  IMAD.WIDE R14, R0, 0x4, R14 ;  /* 0x00000004000e7825 */ /* 0x000fc800078e020e */
[----:B------:R-:W-:-:S04]  /*f2e0*/  IMAD.WIDE R16, R0, 0x4, R16 ;  /* 0x0000000400107825 */ /* 0x000fc800078e0210 */
[----:B------:R-:W-:-:S04]  /*f2f0*/  IMAD.WIDE R18, R0, 0x4, R18 ;  /* 0x0000000400127825 */ /* 0x000fc800078e0212 */
[----:B------:R-:W-:-:S04]  /*f300*/  IMAD.WIDE R24, R0, 0x4, R24 ;  /* 0x0000000400187825 */ /* 0x000fc800078e0218 */
[C---:B------:R-:W-:Y:S01]  /*f310*/  IMAD.WIDE R22, R0.reuse, 0x4, R22 ;  /* 0x0000000400167825 */ /* 0x040fe200078e0216 */
[----:B--2---:R1:W-:Y:S04]  /*f320*/  STL.64 [R1+0xf68], R4 ;  /* 0x000f680401007387 */ /* 0x0043e80000100a00 */
[----:B-1----:R-:W2:Y:S04]  /*f330*/  LDL.LU.64 R4, [R1+0x448] ;  /* 0x0004480001047983 */ /* 0x002ea80000300a00 */
[----:B------:R-:W3:Y:S04]  /*f340*/  LDL.LU.64 R26, [R1+0x420] ;  /* 0x00042000011a7983 */ /* 0x000ee80000300a00 */
[----:B------:R-:W4:Y:S04]  /*f350*/  LDL.LU.64 R20, [R1+0x418] ;  /* 0x0004180001147983 */ /* 0x000f280000300a00 */
[----:B------:R-:W2:Y:S04]  /*f360*/  LDL.LU.64 R2, [R1+0x410] ;  /* 0x0004100001027983 */ /* 0x000ea80000300a00 */
[----:B------:R1:W-:Y:S04]  /*f370*/  STL.64 [R1+0xaf8], R6 ;  /* 0x000af80601007387 */ /* 0x0003e80000100a00 */
[----:B------:R-:W2:Y:S04]  /*f380*/  LDL.LU.64 R28, [R1+0x408] ;  /* 0x00040800011c7983 */ /* 0x000ea80000300a00 */
[----:B-1----:R-:W2:Y:S04]  /*f390*/  LDL.LU.64 R6, [R1+0x400] ;  /* 0x0004000001067983 */ /* 0x002ea80000300a00 */
[----:B------:R-:W2:Y:S04]  /*f3a0*/  LDL.LU.64 R12, [R1+0x3f8] ;  /* 0x0003f800010c7983 */ /* 0x000ea80000300a00 */
[----:B------:R1:W-:Y:S04]  /*f3b0*/  STL.64 [R1+0xb00], R8 ;  /* 0x000b000801007387 */ /* 0x0003e80000100a00 */
[----:B-1----:R-:W2:Y:S04]  /*f3c0*/  LDL.LU.64 R8, [R1+0x3f0] ;  /* 0x0003f00001087983 */ /* 0x002ea80000300a00 */
        /* <DEDUP_REMOVED lines=24> */
[----:B------:R-:W-:-:S04]  /*f550*/  IMAD.WIDE R4, R0, 0x4, R4 ;  /* 0x0000000400047825 */ /* 0x000fc800078e0204 */
[----:B--2---:R-:W-:-:S05]  /*f560*/  IMAD.WIDE R22, R0, 0x4, R22 ;  /* 0x0000000400167825 */ /* 0x004fca00078e0216 */
        /* <DEDUP_REMOVED lines=14> */
[----:B----4-:R-:W-:-:S04]  /*f650*/  IMAD.WIDE R20, R0, 0x4, R20 ;  /* 0x0000000400147825 */ /* 0x010fc800078e0214 */
[----:B------:R-:W-:-:S04]  /*f660*/  IMAD.WIDE R28, R0, 0x4, R28 ;  /* 0x00000004001c7825 */ /* 0x000fc800078e021c */
[----:B------:R-:W-:-:S04]  /*f670*/  IMAD.WIDE R12, R0, 0x4, R12 ;  /* 0x00000004000c7825 */ /* 0x000fc800078e020c */
[----:B--2---:R-:W-:-:S05]  /*f680*/  IMAD.WIDE R4, R0, 0x4, R4 ;  /* 0x0000000400047825 */ /* 0x004fca00078e0204 */
[----:B------:R1:W-:Y:S04]  /*f690*/  STL.64 [R1+0xb80], R4 ;  /* 0x000b800401007387 */ /* 0x0003e80000100a00 */
[----:B-1----:R-:W2:Y:S04]  /*f6a0*/  LDL.LU.64 R4, [R1+0xf48] ;  /* 0x000f480001047983 */ /* 0x002ea80000300a00 */
[----:B------:R1:W-:Y:S04]  /*f6b0*/  STL.64 [R1+0xb88], R26 ;  /* 0x000b881a01007387 */ /* 0x0003e80000100a00 */
[----:B-1----:R-:W3:Y:S04]  /*f6c0*/  LDL.LU.64 R26, [R1+0x58] ;  /* 0x00005800011a7983 */ /* 0x002ee80000300a00 */
[----:B------:R1:W-:Y:S04]  /*f6d0*/  STL.64 [R1+0x418], R20 ;  /* 0x0004181401007387 */ /* 0x0003e80000100a00 */
[----:B-1----:R-:W4:Y:S04]  /*f6e0*/  LDL.LU.64 R20, [R1+0xf40] ;  /* 0x000f400001147983 */ /* 0x002f280000300a00 */
[----:B------:R1:W-:Y:S04]  /*f6f0*/  STL.64 [R1+0x408], R28 ;  /* 0x0004081c01007387 */ /* 0x0003e80000100a00 */
[----:B-1----:R-:W2:Y:S04]  /*f700*/  LDL.LU.64 R28, [R1+0xf38] ;  /* 0x000f3800011c7983 */ /* 0x002ea80000300a00 */
[----:B------:R1:W-:Y:S04]  /*f710*/  STL.64 [R1+0x3f8], R12 ;  /* 0x0003f80c01007387 */ /* 0x0003e80000100a00 */
[----:B-1----:R-:W3:Y:S01]  /*f720*/  LDL.LU.64 R12, [R1+0xf30] ;  /* 0x000f3000010c7983 */ /* 0x002ee20000300a00 */
[----:B------:R-:W-:-:S04]  /*f730*/  IMAD.WIDE R2, R0, 0x4, R2 ;  /* 0x0000000400027825 */ /* 0x000fc800078e0202 */
[C---:B------:R-:W-:Y:S01]  /*f740*/  IMAD.WIDE R6, R0.reuse, 0x4, R6 ;  /* 0x0000000400067825 */ /* 0x040fe200078e0206 */
[----:B------:R-:W-:Y:S04]  /*f750*/  STL.64 [R1+0x410], R2 ;  /* 0x0004100201007387 */ /* 0x000fe80000100a00 */
[----:B------:R1:W-:Y:S01]  /*f760*/  STL.64 [R1+0xe58], R2 ;  /* 0x000e580201007387 */ /* 0x0003e20000100a00 */
[----:B------:R-:W-:-:S03]  /*f770*/  IMAD.WIDE R8, R0, 0x4, R8 ;  /* 0x0000000400087825 */ /* 0x000fc600078e0208 */
[----:B------:R-:W-:Y:S04]  /*f780*/  STL.64 [R1+0x400], R6 ;  /* 0x0004000601007387 */ /* 0x000fe80000100a00 */
[----:B------:R-:W-:Y:S01]  /*f790*/  STL.64 [R1+0xe60], R6 ;  /* 0x000e600601007387 */ /* 0x000fe20000100a00 */
[----:B-1----:R-:W-:-:S05]  /*f7a0*/  IMAD.WIDE R2, R0, 0x4, R10 ;  /* 0x0000000400027825 */ /* 0x002fca00078e020a */
        /* <DEDUP_REMOVED lines=9> */
[----:B-1----:R-:W-:-:S04]  /*f840*/  IMAD.WIDE R2, R0, 0x4, R24 ;  /* 0x0000000400027825 */ /* 0x002fc800078e0218 */
[----:B------:R-:W-:-:S04]  /*f850*/  IMAD.WIDE R6, R0, 0x4, R22 ;  /* 0x0000000400067825 */ /* 0x000fc800078e0216 */
[----:B--2---:R-:W-:-:S04]  /*f860*/  IMAD.WIDE R22, R0, 0x4, R28 ;  /* 0x0000000400167825 */ /* 0x004fc800078e021c */
[----:B---3--:R-:W-:Y:S02]  /*f870*/  IMAD.WIDE R18, R0, 0x4, R12 ;  /* 0x0000000400127825 */ /* 0x008fe400078e020c */
[----:B------:R-:W2:Y:S04]  /*f880*/  LDL.LU.64 R12, [R1+0xf28] ;  /* 0x000f2800010c7983 */ /* 0x000ea80000300a00 */
[----:B------:R-:W-:Y:S04]  /*f890*/  STL.64 [R1+0xbe0], R2 ;  /* 0x000be00201007387 */ /* 0x000fe80000100a00 */
[----:B------:R-:W-:Y:S04]  /*f8a0*/  STL.64 [R1+0xed0], R2 ;  /* 0x000ed00201007387 */ /* 0x000fe80000100a00 */
[----:B------:R-:W-:Y:S04]  /*f8b0*/  STL.64 [R1+0xbd8], R14 ;  /* 0x000bd80e01007387 */ /* 0x000fe80000100a00 */
[----:B------:R1:W-:Y:S04]  /*f8c0*/  STL.64 [R1+0xe78], R14 ;  /* 0x000e780e01007387 */ /* 0x0003e80000100a00 */
[----:B------:R-:W3:Y:S01]  /*f8d0*/  LDL.LU.64 R28, [R1+0xf20] ;  /* 0x000f2000011c7983 */ /* 0x000ee20000300a00 */
[----:B------:R-:W-:-:S04]  /*f8e0*/  IMAD.MOV.U32 R25, RZ, RZ, c[0x0][0x188] ;  /* 0x00006200ff197624 */ /* 0x000fc800078e00ff */
[----:B-1----:R-:W-:-:S04]  /*f8f0*/  IMAD.SHL.U32 R14, R25, 0x80, RZ ;  /* 0x00000080190e7824 */ /* 0x002fc800078e00ff */
[----:B------:R-:W-:Y:S02]  /*f900*/  IMAD.WIDE R2, R14, 0x4, R26 ;  /* 0x000000040e027825 */ /* 0x000fe400078e021a */
[----:B------:R-:W1:Y:S04]  /*f910*/  S2R R27, SR_TID.X ;  /* 0x00000000001b7919 */ /* 0x000e680000002100 */
[----:B------:R-:W-:Y:S04]  /*f920*/  STL.64 [R1+0xbf0], R6 ;  /* 0x000bf00601007387 */ /* 0x000fe80000100a00 */
[----:B------:R1:W-:Y:S01]  /*f930*/  STL.64 [R1+0xed8], R6 ;  /* 0x000ed80601007387 */ /* 0x0003e20000100a00 */
[----:B----4-:R-:W-:-:S03]  /*f940*/  IMAD.WIDE R24, R0, 0x4, R20 ;  /* 0x0000000400187825 */ /* 0x010fc600078e0214 */
[----:B-1----:R-:W4:Y:S01]  /*f950*/  LDL.LU.64 R6, [R1+0x18] ;  /* 0x0000180001067983 */ /* 0x002f220000300a00 */
[----:B------:R-:W-:-:S03]  /*f960*/  LOP3.LUT R26, R27, 0x1ff, RZ, 0xc0, !PT ;  /* 0x000001ff1b1a7812 */ /* 0x000fc600078ec0ff */
[----:B------:R-:W-:Y:S04]  /*f970*/  STL.64 [R1+0xbe8], R18 ;  /* 0x000be81201007387 */ /* 0x000fe80000100a00 */
[----:B------:R1:W-:Y:S01]  /*f980*/  STL.64 [R1+0xe80], R18 ;  /* 0x000e801201007387 */ /* 0x0003e20000100a00 */
[----:B------:R-:W-:Y:S01]  /*f990*/  IMAD.SHL.U32 R26, R26, 0x4, RZ ;  /* 0x000000041a1a7824 */ /* 0x000fe200078e00ff */
[----:B------:R-:W-:-:S04]  /*f9a0*/  LOP3.LUT R27, R27, 0x1ff, RZ, 0xc0, !PT ;  /* 0x000001ff1b1b7812 */ /* 0x000fc800078ec0ff */
[----:B------:R-:W-:Y:S01]  /*f9b0*/  LOP3.LUT R15, R26, 0x60, RZ, 0x3c, !PT ;  /* 0x000000601a0f7812 */ /* 0x000fe200078e3cff */
[----:B-1----:R-:W4:Y:S04]  /*f9c0*/  LDL.LU.64 R18, [R1+0x38] ;  /* 0x0000380001127983 */ /* 0x002f280000300a00 */
[----:B------:R-:W-:Y:S01]  /*f9d0*/  STL.64 [R1+0x58], R2 ;  /* 0x0000580201007387 */ /* 0x000fe20000100a00 */
[----:B------:R-:W-:Y:S02]  /*f9e0*/  IMAD.SHL.U32 R16, R27, 0x4, RZ ;  /* 0x000000041b107824 */ /* 0x000fe400078e00ff */
[C---:B------:R-:W-:Y:S01]  /*f9f0*/  IMAD.WIDE R26, R0.reuse, 0x4, R4 ;  /* 0x00000004001a7825 */ /* 0x040fe200078e0204 */
[----:B------:R1:W-:Y:S03]  /*fa00*/  LDGSTS.E [R15+0x73800], [R2.64], !P5 ;  /* 0x73800000020f7fae */ /* 0x0003e6000e921848 */
[----:B---3--:R-:W-:-:S02]  /*fa10*/  IMAD.WIDE R8, R0, 0x4, R28 ;  /* 0x0000000400087825 */ /* 0x008fc400078e021c */
[----:B------:R-:W3:Y:S04]  /*fa20*/  LDL.LU.64 R28, [R1+0xf18] ;  /* 0x000f1800011c7983 */ /* 0x000ee80000300a00 */
[----:B------:R2:W-:Y:S04]  /*fa30*/  STL.64 [R1+0x3a8], R8 ;  /* 0x0003a80801007387 */ /* 0x0005e80000100a00 */
[----:B------:R-:W3:Y:S04]  /*fa40*/  LDL.LU.64 R20, [R1+0xf10] ;  /* 0x000f100001147983 */ /* 0x000ee80000300a00 */
[----:B------:R-:W-:Y:S01]  /*fa50*/  STL.64 [R1+0xbf8], R22 ;  /* 0x000bf81601007387 */ /* 0x000fe20000100a00 */
[----:B--2---:R-:W-:-:S03]  /*fa60*/  IMAD.WIDE R8, R0, 0x4, R12 ;  /* 0x0000000400087825 */ /* 0x004fc600078e020c */
[----:B------:R4:W-:Y:S04]  /*fa70*/  STL.64 [R1+0xe88], R22 ;  /* 0x000e881601007387 */ /* 0x0009e80000100a00 */
[----:B------:R-:W2:Y:S04]  /*fa80*/  LDL.LU.64 R12, [R1+0xf08] ;  /* 0x000f0800010c7983 */ /* 0x000ea80000300a00 */
[----:B------:R4:W-:Y:S04]  /*fa90*/  STL.64 [R1+0xc10], R8 ;  /* 0x000c100801007387 */ /* 0x0009e80000100a00 */
[----:B------:R-:W3:Y:S04]  /*faa0*/  LDL.LU.64 R4, [R1+0xf00] ;  /* 0x000f000001047983 */ /* 0x000ee80000300a00 */
[----:B-1----:R-:W3:Y:S01]  /*fab0*/  LDL.64 R2, [R1+0x588] ;  /* 0x0005880001027983 */ /* 0x002ee20000100a00 */
[----:B----4-:R-:W-:-:S04]  /*fac0*/  IMAD.WIDE R22, R14, 0x4, R6 ;  /* 0x000000040e167825 */ /* 0x010fc800078e0206 */
[----:B------:R-:W-:Y:S02]  /*fad0*/  IMAD.MOV.U32 R9, RZ, RZ, c[0x0][0x180] ;  /* 0x00006000ff097624 */ /* 0x000fe400078e00ff */
[C---:B--2---:R-:W-:Y:S01]  /*fae0*/  IMAD.WIDE R12, R14.reuse, 0x4, R12 ;  /* 0x000000040e0c7825 */ /* 0x044fe200078e020c */
[----:B---3--:R1:W-:Y:S04]  /*faf0*/  STL.64 [R1+0xef8], R2 ;  /* 0x000ef80201007387 */ /* 0x0083e80000100a00 */
[----:B------:R-:W-:Y:S04]  /*fb00*/  STL [R1+0xee8], R16 ;  /* 0x000ee81001007387 */ /* 0x000fe80000100800 */
[----:B------:R-:W-:Y:S04]  /*fb10*/  STL.64 [R1+0x3a0], R24 ;  /* 0x0003a01801007387 */ /* 0x000fe80000100a00 */
[----:B------:R2:W-:Y:S01]  /*fb20*/  STL.64 [R1+0xe90], R24 ;  /* 0x000e901801007387 */ /* 0x0005e20000100a00 */
[----:B-1----:R-:W-:-:S03]  /*fb30*/  IMAD.WIDE R2, R14, 0x4, R18 ;  /* 0x000000040e027825 */ /* 0x002fc600078e0212 */
[----:B------:R-:W3:Y:S01]  /*fb40*/  LDL.64 R10, [R1+0x568] ;  /* 0x00056800010a7983 */ /* 0x000ee20000100a00 */
[----:B------:R-:W-:-:S03]  /*fb50*/  IMAD.WIDE R18, R14, 0x4, R4 ;  /* 0x000000040e127825 */ /* 0x000fc600078e0204 */
[----:B------:R-:W-:Y:S04]  /*fb60*/  STL.64 [R1+0xde0], R26 ;  /* 0x000de01a01007387 */ /* 0x000fe80000100a00 */
[----:B------:R1:W-:Y:S04]  /*fb70*/  STL.64 [R1+0xe98], R26 ;  /* 0x000e981a01007387 */ /* 0x0003e80000100a00 */
[----:B--2---:R-:W2:Y:S04]  /*fb80*/  LDL.64 R24, [R1+0x720] ;  /* 0x0007200001187983 */ /* 0x004ea80000100a00 */
[----:B------:R4:W-:Y:S04]  /*fb90*/  LDGSTS.E [R15+0x75800], [R2.64], !P0 ;  /* 0x75800000020f7fae */ /* 0x0009e8000c121848 */
[----:B-1----:R-:W2:Y:S04]  /*fba0*/  LDL.64 R26, [R1+0x710] ;  /* 0x00071000011a7983 */ /* 0x002ea80000100a00 */
[----:B------:R4:W-:Y:S04]  /*fbb0*/  STL.64 [R1+0x38], R2 ;  /* 0x0000380201007387 */ /* 0x0009e80000100a00 */
[----:B------:R-:W2:Y:S04]  /*fbc0*/  LDL.64 R6, [R1+0x738] ;  /* 0x0007380001067983 */ /* 0x000ea80000100a00 */
[----:B------:R1:W-:Y:S04]  /*fbd0*/  STL.64 [R1+0x18], R22 ;  /* 0x0000181601007387 */ /* 0x0003e80000100a00 */
[----:B------:R-:W2:Y:S04]  /*fbe0*/  LDL.64 R4, [R1+0x578] ;  /* 0x0005780001047983 */ /* 0x000ea80000100a00 */
[----:B------:R-:W-:Y:S04]  /*fbf0*/  STL.64 [R1+0x78], R18 ;  /* 0x0000781201007387 */ /* 0x000fe80000100a00 */
[----:B----4-:R-:W4:Y:S04]  /*fc00*/  LDL.LU.64 R2, [R1+0xef8] ;  /* 0x000ef80001027983 */ /* 0x010f280000300a00 */
[----:B------:R1:W-:Y:S04]  /*fc10*/  LDGSTS.E [R15+0x77800], [R22.64], !P1 ;  /* 0x77800000160f7fae */ /* 0x0003e8000c921848 */
[----:B------:R1:W-:Y:S04]  /*fc20*/  LDGSTS.E [R15+0x79800], [R18.64], !P6 ;  /* 0x79800000120f7fae */ /* 0x0003e8000f121848 */
[----:B------:R1:W-:Y:S04]  /*fc30*/  LDGSTS.E [R15+0x7b800], [R12.64], !P2 ;  /* 0x7b8000000c0f7fae */ /* 0x0003e8000d121848 */
[----:B-1----:R-:W3:Y:S04]  /*fc40*/  LDL.64 R22, [R1+0x750] ;  /* 0x0007500001167983 */ /* 0x002ee80000100a00 */
[----:B------:R1:W-:Y:S04]  /*fc50*/  STL.64 [R1+0xea0], R12 ;  /* 0x000ea00c01007387 */ /* 0x0003e80000100a00 */
[----:B-1----:R-:W3:Y:S01]  /*fc60*/  LDL.64 R12, [R1+0x558] ;  /* 0x00055800010c7983 */ /* 0x002ee20000100a00 */
[----:B------:R-:W-:Y:S01]  /*fc70*/  IADD3 R9, R9, -0x100, RZ ;  /* 0xffffff0009097810 */ /* 0x000fe20007ffe0ff */
[----:B------:R-:W-:-:S03]  /*fc80*/  USHF.R.U32.HI UR6, URZ, 0x3, UR7 ;  /* 0x000000033f067899 */ /* 0x000fc60008011607 */
[----:B------:R-:W-:Y:S01]  /*fc90*/  ISETP.GE.U32.AND P5, PT, R9, 0x7ffffe81, PT ;  /* 0x7ffffe810900780c */ /* 0x000fe20003fa6070 */
[----:B------:R-:W-:Y:S02]  /*fca0*/  IMAD.WIDE R20, R14, 0x4, R20 ;  /* 0x000000040e147825 */ /* 0x000fe400078e0214 */
[----:B------:R-:W-:Y:S02]  /*fcb0*/  LOP3.LUT R17, R16, UR6, RZ, 0x3c, !PT ;  /* 0x0000000610117c12 */ /* 0x000fe4000f8e3cff */
[----:B------:R-:W-:Y:S01]  /*fcc0*/  IMAD.WIDE R28, R14, 0x4, R28 ;  /* 0x000000040e1c7825 */ /* 0x000fe200078e021c */
[----:B------:R1:W-:Y:S01]  /*fcd0*/  LDGSTS.E [R15+0x7d800], [R20.64], !P3 ;  /* 0x7d800000140f7fae */ /* 0x0003e2000d921848 */
[C---:B------:R-:W-:Y:S02]  /*fce0*/  IADD3 R0, R17.reuse, 0x100000, RZ ;  /* 0x0010000011007810 */ /* 0x040fe40007ffe0ff */
[C---:B------:R-:W-:Y:S02]  /*fcf0*/  IADD3 R9, R17.reuse, 0x100000, RZ ;  /* 0x0010000011097810 */ /* 0x040fe40007ffe0ff */
[----:B------:R-:W-:-:S02]  /*fd00*/  IADD3 R8, R17, 0x100000, RZ ;  /* 0x0010000011087810 */ /* 0x000fc40007ffe0ff */
[----:B------:R1:W-:Y:S04]  /*fd10*/  LDGSTS.E [R15+0x7f800], [R28.64], !P5 ;  /* 0x7f8000001c0f7fae */ /* 0x0003e8000e921848 */
[----:B------:R-:W0:Y:S04]  /*fd20*/  LDGDEPBAR ;  /* 0x00000000000079af */ /* 0x000e280000000000 */
[----:B------:R1:W-:Y:S04]  /*fd30*/  STL.64 [R1+0xea8], R20 ;  /* 0x000ea81401007387 */ /* 0x0003e80000100a00 */
[----:B-1----:R-:W3:Y:S04]  /*fd40*/  LDL.64 R14, [R1+0x768] ;  /* 0x00076800010e7983 */ /* 0x002ee80000100a00 */
[----:B------:R-:W-:Y:S04]  /*fd50*/  STL.64 [R1+0xeb0], R28 ;  /* 0x000eb01c01007387 */ /* 0x000fe80000100a00 */
[----:B------:R-:W3:Y:S04]  /*fd60*/  LDL.64 R18, [R1+0x778] ;  /* 0x0007780001127983 */ /* 0x000ee80000100a00 */
[----:B------:R-:W3:Y:S04]  /*fd70*/  LDL.64 R20, [R1+0x7a8] ;  /* 0x0007a80001147983 */ /* 0x000ee80000100a00 */
[----:B----4-:R1:W-:Y:S04]  /*fd80*/  LDGSTS.E [R0+-0x60000], [R2.64], P4 ;  /* 0xa000000002007fae */ /* 0x0103e8000a121848 */
[----:B--2---:R2:W-:Y:S04]  /*fd90*/  LDGSTS.E [R9+-0x5f000], [R4.64], P4 ;  /* 0xa100000004097fae */ /* 0x0045e8000a121848 */
[----:B---3--:R3:W-:Y:S04]  /*fda0*/  LDGSTS.E [R8+-0x5e000], [R10.64], P4 ;  /* 0xa20000000a087fae */ /* 0x0087e8000a121848 */
[----:B-1----:R-:W4:Y:S01]  /*fdb0*/  LDL.64 R2, [R1+0x790] ;  /* 0x0007900001027983 */ /* 0x002f220000100a00 */
[----:B--2---:R-:W-:-:S02]  /*fdc0*/  IADD3 R5, R17, 0x100000, RZ ;  /* 0x0010000011057810 */ /* 0x004fc40007ffe0ff */
[C---:B------:R-:W-:Y:S01]  /*fdd0*/  IADD3 R4, R17.reuse, 0x100000, RZ ;  /* 0x0010000011047810 */ /* 0x040fe20007ffe0ff */
[----:B---3--:R-:W2:Y:S04]  /*fde0*/  LDL.64 R10, [R1+0xae0] ;  /* 0x000ae000010a7983 */ /* 0x008ea80000100a00 */
[----:B------:R1:W-:Y:S04]  /*fdf0*/  LDGSTS.E [R0+-0x5d000], [R12.64], P4 ;  /* 0xa30000000c007fae */ /* 0x0003e8000a121848 */
[----:B------:R3:W-:Y:S04]  /*fe00*/  LDGSTS.E [R8+-0x5c000], [R26.64], P4 ;  /* 0xa40000001a087fae */ /* 0x0007e8000a121848 */
[----:B------:R1:W-:Y:S04]  /*fe10*/  LDGSTS.E [R5+-0x5b000], [R24.64], P4 ;  /* 0xa500000018057fae */ /* 0x0003e8000a121848 */
[----:B------:R1:W-:Y:S04]  /*fe20*/  LDGSTS.E [R4+-0x5a000], [R6.64], P4 ;  /* 0xa600000006047fae */ /* 0x0003e8000a121848 */
[----:B---3--:R-:W3:Y:S04]  /*fe30*/  LDL.64 R8, [R1+0xaf0] ;  /* 0x000af00001087983 */ /* 0x008ee80000100a00 */
[----:B------:R2:W-:Y:S04]  /*fe40*/  LDGSTS.E [R0+-0x59000], [R22.64], P4 ;  /* 0xa700000016007fae */ /* 0x0005e8000a121848 */
[----:B-1----:R-:W2:Y:S01]  /*fe50*/  LDL.64 R6, [R1+0xb20] ;  /* 0x000b200001067983 */ /* 0x002ea20000100a00 */
[----:B------:R-:W-:-:S03]  /*fe60*/  IADD3 R16, R17, 0x100000, RZ ;  /* 0x0010000011107810 */ /* 0x000fc60007ffe0ff */
[----:B------:R1:W-:Y:S04]  /*fe70*/  LDGSTS.E [R5+-0x58000], [R14.64], P4 ;  /* 0xa80000000e057fae */ /* 0x0003e8000a121848 */
[----:B------:R1:W-:Y:S04]  /*fe80*/  LDGSTS.E [R4+-0x57000], [R18.64], P4 ;  /* 0xa900000012047fae */ /* 0x0003e8000a121848 */
[----:B--2---:R2:W-:Y:S01]  /*fe90*/  STL.64 [R1+0xee0], R6 ;  /* 0x000ee00601007387 */ /* 0x0045e20000100a00 */
[----:B-1----:R-:W-:-:S03]  /*fea0*/  IADD3 R14, R17, 0x100000, RZ ;  /* 0x00100000110e7810 */ /* 0x002fc60007ffe0ff */
[----:B----4-:R1:W-:Y:S04]  /*feb0*/  LDGSTS.E [R0+-0x56000], [R2.64], P4 ;  /* 0xaa00000002007fae */ /* 0x0103e8000a121848 */
[----:B------:R4:W-:Y:S04]  /*fec0*/  LDGSTS.E [R14+-0x55000], [R20.64], P4 ;  /* 0xab000000140e7fae */ /* 0x0009e8000a121848 */
[----:B--2---:R-:W2:Y:S04]  /*fed0*/  LDL.64 R6, [R1+0xb10] ;  /* 0x000b100001067983 */ /* 0x004ea80000100a00 */
[----:B------:R1:W-:Y:S04]  /*fee0*/  LDGSTS.E [R5+-0x54000], [R10.64], P4 ;  /* 0xac0000000a057fae */ /* 0x0003e8000a121848 */
[----:B---3--:R2:W-:Y:S04]  /*fef0*/  LDGSTS.E [R0+-0x53000], [R8.64], P4 ;  /* 0xad00000008007fae */ /* 0x0085e8000a121848 */
[----:B--2---:R2:W-:Y:S04]  /*ff00*/  STL.64 [R1+0xef0], R6 ;  /* 0x000ef00601007387 */ /* 0x0045e80000100a00 */
[----:B------:R-:W3:Y:S04]  /*ff10*/  LDL.64 R12, [R1+0xb30] ;  /* 0x000b3000010c7983 */ /* 0x000ee80000100a00 */
[----:B------:R-:W3:Y:S04]  /*ff20*/  LDL.64 R22, [R1+0x468] ;  /* 0x0004680001167983 */ /* 0x000ee80000100a00 */
[----:B--2---:R-:W2:Y:S04]  /*ff30*/  LDL.64 R6, [R1+0xb00] ;  /* 0x000b000001067983 */ /* 0x004ea80000100a00 */
[----:B------:R-:W3:Y:S04]  /*ff40*/  LDL.64 R26, [R1+0xb50] ;  /* 0x000b5000011a7983 */ /* 0x000ee80000100a00 */
[----:B------:R-:W3:Y:S04]  /*ff50*/  LDL.64 R24, [R1+0xb60] ;  /* 0x000b600001187983 */ /* 0x000ee80000100a00 */
[----:B-1----:R-:W3:Y:S04]  /*ff60*/  LDL.64 R2, [R1+0xb70] ;  /* 0x000b700001027983 */ /* 0x002ee80000100a00 */
[----:B------:R-:W3:Y:S04]  /*ff70*/  LDL.64 R18, [R1+0xb80] ;  /* 0x000b800001127983 */ /* 0x000ee80000100a00 */
[----:B------:R-:W3:Y:S04]  /*ff80*/  LDL.64 R28, [R1+0x418] ;  /* 0x00041800011c7983 */ /* 0x000ee80000100a00 */
[----:B----4-:R-:W2:Y:S04]  /*ff90*/  LDL.64 R20, [R1+0x408] ;  /* 0x0004080001147983 */ /* 0x010ea80000100a00 */
[----:B------:R-:W3:Y:S04]  /*ffa0*/  LDL.64 R14, [R1+0x3f8] ;  /* 0x0003f800010e7983 */ /* 0x000ee80000100a00 */
[----:B------:R-:W3:Y:S04]  /*ffb0*/  LDL.64 R10, [R1+0xbc0] ;  /* 0x000bc000010a7983 */ /* 0x000ee80000100a00 */
[----:B------:R-:W3:Y:S04]  /*ffc0*/  LDL.64 R8, [R1+0xbd0] ;  /* 0x000bd00001087983 */ /* 0x000ee80000100a00 */
[----:B--2---:R1:W-:Y:S04]  /*ffd0*/  LDGSTS.E [R16+-0x52000], [R6.64], P4 ;  /* 0xae00000006107fae */ /* 0x0043e8000a121848 */
[----:B-1----:R-:W2:Y:S04]  /*ffe0*/  LDL.LU.64 R6, [R1+0xef0] ;  /* 0x000ef00001067983 */ /* 0x002ea80000300a00 */
[----:B------:R-:W3:Y:S04]  /*fff0*/  LDL.LU R16, [R1+0xee8] ;  /* 0x000ee80001107983 */ /* 0x000ee80000300800 */
[----:B--2---:R1:W-:Y:S04]  /*10000*/  LDGSTS.E [R5+-0x51000], [R6.64], P4 ;  /* 0xaf00000006057fae */ /* 0x0043e8000a121848 */
[----:B-1----:R-:W2:Y:S01]  /*10010*/  LDL.LU.64 R6, [R1+0xee0] ;  /* 0x000ee00001067983 */ /* 0x002ea20000300a00 */
[----:B------:R-:W-:-:S03]  /*10020*/  USHF.R.U32.HI UR5, URZ, 0x3, UR7 ;  /* 0x000000033f057899 */ /* 0x000fc60008011607 */
[----:B--2---:R1:W-:Y:S04]  /*10030*/  LDGSTS.E [R4+-0x50000], [R6.64], P4 ;  /* 0xb000000006047fae */ /* 0x0043e8000a121848 */
[----:B---3--:R2:W-:Y:S04]  /*10040*/  LDGSTS.E [R0+-0x4f000], [R12.64], P4 ;  /* 0xb10000000c007fae */ /* 0x0085e8000a121848 */
[----:B------:R3:W-:Y:S04]  /*10050*/  LDGSTS.E [R5+-0x4e000], [R22.64], P4 ;  /* 0xb200000016057fae */ /* 0x0007e8000a121848 */
[----:B------:R2:W-:Y:S04]  /*10060*/  LDGSTS.E [R4+-0x4d000], [R26.64], P4 ;  /* 0xb30000001a047fae */ /* 0x0005e8000a121848 */
[----:B-1----:R-:W4:Y:S01]  /*10070*/  LDL.LU.64 R6, [R1+0xed8] ;  /* 0x000ed80001067983 */ /* 0x002f220000300a00 */
[----:B---3--:R-:W-:-:S03]  /*10080*/  IADD3 R22, R17, 0x100000, RZ ;  /* 0x0010000011167810 */ /* 0x008fc60007ffe0ff */
[----:B------:R1:W-:Y:S04]  /*10090*/  LDGSTS.E [R0+-0x4c000], [R24.64], P4 ;  /* 0xb400000018007fae */ /* 0x0003e8000a121848 */
[----:B--2---:R-:W2:Y:S04]  /*100a0*/  LDL.64 R12, [R1+0x3a8] ;  /* 0x0003a800010c7983 */ /* 0x004ea80000100a00 */
[----:B------:R-:W3:Y:S04]  /*100b0*/  LDL.64 R26, [R1+0xc10] ;  /* 0x000c1000011a7983 */ /* 0x000ee80000100a00 */
[----:B-1----:R-:W2:Y:S04]  /*100c0*/  LDL.64 R24, [R1+0x580] ;  /* 0x0005800001187983 */ /* 0x002ea80000100a00 */
[----:B------:R1:W-:Y:S04]  /*100d0*/  LDGSTS.E [R22+-0x4b000], [R2.64], P4 ;  /* 0xb500000002167fae */ /* 0x0003e8000a121848 */
[----:B------:R1:W-:Y:S04]  /*100e0*/  LDGSTS.E [R5+-0x4a000], [R18.64], P4 ;  /* 0xb600000012057fae */ /* 0x0003e8000a121848 */
[----:B------:R1:W-:Y:S04]  /*100f0*/  LDGSTS.E [R0+-0x49000], [R28.64], P4 ;  /* 0xb70000001c007fae */ /* 0x0003e8000a121848 */
[----:B-1----:R-:W2:Y:S01]  /*10100*/  LDL.LU.64 R2, [R1+0xed0] ;  /* 0x000ed00001027983 */ /* 0x002ea20000300a00 */
[----:B------:R-:W-:-:S02]  /*10110*/  LOP3.LUT R16, R16, UR5, RZ, 0x3c, !PT ;  /* 0x0000000510107c12 */ /* 0x000fc4000f8e3cff */
[----:B------:R-:W-:Y:S01]  /*10120*/  IADD3 R18, R17, 0x100000, RZ ;  /* 0x0010000011127810 */ /* 0x000fe20007ffe0ff */
[----:B------:R-:W3:Y:S04]  /*10130*/  LDL.64 R22, [R1+0x570] ;  /* 0x0005700001167983 */ /* 0x000ee80000100a00 */
[----:B------:R-:W3:Y:S01]  /*10140*/  LDL.64 R28, [R1+0x7b0] ;  /* 0x0007b000011c7983 */ /* 0x000ee20000100a00 */
[----:B------:R-:W-:-:S03]  /*10150*/  LOP3.LUT R16, R16, 0x40, RZ, 0x3c, !PT ;  /* 0x0000004010107812 */ /* 0x000fc600078e3cff */
[----:B------:R1:W-:Y:S04]  /*10160*/  LDGSTS.E [R18+-0x48000], [R20.64], P4 ;  /* 0xb800000014127fae */ /* 0x0003e8000a121848 */
[----:B------:R1:W-:Y:S04]  /*10170*/  LDGSTS.E [R5+-0x47000], [R14.64], P4 ;  /* 0xb90000000e057fae */ /* 0x0003e8000a121848 */
[----:B------:R1:W-:Y:S04]  /*10180*/  LDGSTS.E [R4+-0x46000], [R10.64], P4 ;  /* 0xba0000000a047fae */ /* 0x0003e8000a121848 */
[----:B------:R1:W-:Y:S04]  /*10190*/  LDGSTS.E [R0+-0x45000], [R8.64], P4 ;  /* 0xbb00000008007fae */ /* 0x0003e8000a121848 */
[----:B-1----:R-:W3:Y:S04]  /*101a0*/  LDL.64 R18, [R1+0x560] ;  /* 0x0005600001127983 */ /* 0x002ee80000100a00 */
[----:B------:R-:W3:Y:S04]  /*101b0*/  LDL.64 R14, [R1+0x550] ;  /* 0x00055000010e7983 */ /* 0x000ee80000100a00 */
[----:B------:R-:W3:Y:S04]  /*101c0*/  LDL.64 R10, [R1+0x718] ;  /* 0x00071800010a7983 */ /* 0x000ee80000100a00 */
[----:B------:R-:W3:Y:S04]  /*101d0*/  LDL.64 R8, [R1+0x730] ;  /* 0x0007300001087983 */ /* 0x000ee80000100a00 */
[----:B--2---:R1:W-:Y:S04]  /*101e0*/  LDGSTS.E [R5+-0x44000], [R2.64], P4 ;  /* 0xbc00000002057fae */ /* 0x0043e8000a121848 */
[----:B----4-:R2:W-:Y:S04]  /*101f0*/  LDGSTS.E [R0+-0x43000], [R6.64], P4 ;  /* 0xbd00000006007fae */ /* 0x0105e8000a121848 */
[----:B------:R4:W-:Y:S01]  /*10200*/  LDGSTS.E [R4+-0x42000], [R12.64], P4 ;  /* 0xbe0000000c047fae */ /* 0x0009e2000a121848 */
[----:B-1----:R-:W-:-:S03]  /*10210*/  IADD3 R2, R16, 0x100000, RZ ;  /* 0x0010000010027810 */ /* 0x002fc60007ffe0ff */
[----:B---3--:R1:W-:Y:S04]  /*10220*/  LDGSTS.E [R5+-0x41000], [R26.64], P4 ;  /* 0xbf0000001a057fae */ /* 0x0083e8000a121848 */
[----:B------:R3:W-:Y:S04]  /*10230*/  LDGSTS.E [R2+-0x5f800], [R24.64], P4 ;  /* 0xa080000018027fae */ /* 0x0007e8000a121848 */
[----:B--2---:R-:W2:Y:S04]  /*10240*/  LDL.64 R6, [R1+0x740] ;  /* 0x0007400001067983 */ /* 0x004ea80000100a00 */
[----:B---3--:R-:W3:Y:S04]  /*10250*/  LDL.64 R2, [R1+0x760] ;  /* 0x0007600001027983 */ /* 0x008ee80000100a00 */
[----:B------:R1:W-:Y:S04]  /*10260*/  STL.64 [R1+0xeb8], R28 ;  /* 0x000eb81c01007387 */ /* 0x0003e80000100a00 */
[----:B-1----:R-:W2:Y:S04]  /*10270*/  LDL.64 R28, [R1+0x7a0] ;  /* 0x0007a000011c7983 */ /* 0x002ea80000100a00 */
[----:B--2---:R1:W-:Y:S04]  /*10280*/  STL.64 [R1+0xec0], R28 ;  /* 0x000ec01c01007387 */ /* 0x0043e80000100a00 */
[----:B-1----:R-:W2:Y:S01]  /*10290*/  LDL.64 R28, [R1+0x788] ;  /* 0x00078800011c7983 */ /* 0x002ea20000100a00 */
[----:B------:R-:W-:-:S02]  /*102a0*/  IADD3 R0, R16, 0x100000, RZ ;  /* 0x0010000010007810 */ /* 0x000fc40007ffe0ff */
[C---:B------:R-:W-:Y:S02]  /*102b0*/  IADD3 R17, R16.reuse, 0x100000, RZ ;  /* 0x0010000010117810 */ /* 0x040fe40007ffe0ff */
[C---:B------:R-:W-:Y:S01]  /*102c0*/  IADD3 R5, R16.reuse, 0x100000, RZ ;  /* 0x0010000010057810 */ /* 0x040fe20007ffe0ff */
[----:B------:R1:W-:Y:S01]  /*102d0*/  LDGSTS.E [R0+-0x5e800], [R22.64], P4 ;  /* 0xa180000016007fae */ /* 0x0003e2000a121848 */
[----:B----4-:R-:W-:-:S03]  /*102e0*/  IADD3 R4, R16, 0x100000, RZ ;  /* 0x0010000010047810 */ /* 0x010fc60007ffe0ff */
[----:B------:R4:W-:Y:S04]  /*102f0*/  LDGSTS.E [R17+-0x5d800], [R18.64], P4 ;  /* 0xa280000012117fae */ /* 0x0009e8000a121848 */
[----:B------:R1:W-:Y:S04]  /*10300*/  LDGSTS.E [R5+-0x5c800], [R14.64], P4 ;  /* 0xa38000000e057fae */ /* 0x0003e8000a121848 */
[----:B------:R1:W-:Y:S04]  /*10310*/  LDGSTS.E [R4+-0x5b800], [R10.64], P4 ;  /* 0xa48000000a047fae */ /* 0x0003e8000a121848 */
[----:B------:R1:W-:Y:S04]  /*10320*/  LDGSTS.E [R0+-0x5a800], [R8.64], P4 ;  /* 0xa580000008007fae */ /* 0x0003e8000a121848 */
        /* <DEDUP_REMOVED lines=9> */
[----:B----4-:R-:W4:Y:S04]  /*103c0*/  LDL.64 R18, [R1+0xb38] ;  /* 0x000b380001127983 */ /* 0x010f280000100a00 */
[----:B------:R-:W3:Y:S04]  /*103d0*/  LDL.64 R14, [R1+0x460] ;  /* 0x00046000010e7983 */ /* 0x000ee80000100a00 */
[----:B------:R-:W3:Y:S04]  /*103e0*/  LDL.64 R10, [R1+0xb58] ;  /* 0x000b5800010a7983 */ /* 0x000ee80000100a00 */
[----:B------:R-:W3:Y:S04]  /*103f0*/  LDL.64 R8, [R1+0xb68] ;  /* 0x000b680001087983 */ /* 0x000ee80000100a00 */
[----:B------:R-:W3:Y:S04]  /*10400*/  LDL.64 R6, [R1+0xb78] ;  /* 0x000b780001067983 */ /* 0x000ee80000100a00 */
[----:B------:R-:W3:Y:S04]  /*10410*/  LDL.64 R2, [R1+0xb88] ;  /* 0x000b880001027983 */ /* 0x000ee80000100a00 */
[----:B--2---:R1:W-:Y:S04]  /*10420*/  LDGSTS.E [R0+-0x57800], [R28.64], P4 ;  /* 0xa88000001c007fae */ /* 0x0043e8000a121848 */
[----:B-1----:R-:W2:Y:S04]  /*10430*/  LDL.LU.64 R28, [R1+0xec8] ;  /* 0x000ec800011c7983 */ /* 0x002ea80000300a00 */
[----:B--2---:R1:W-:Y:S04]  /*10440*/  LDGSTS.E [R17+-0x56800], [R28.64], P4 ;  /* 0xa98000001c117fae */ /* 0x0043e8000a121848 */
[----:B-1----:R-:W2:Y:S04]  /*10450*/  LDL.LU.64 R28, [R1+0xec0] ;  /* 0x000ec000011c7983 */ /* 0x002ea80000300a00 */
[----:B------:R-:W1:Y:S04]  /*10460*/  S2R R16, SR_TID.X ;  /* 0x0000000000107919 */ /* 0x000e680000002100 */
[----:B--2---:R2:W-:Y:S04]  /*10470*/  LDGSTS.E [R5+-0x55800], [R28.64], P4 ;  /* 0xaa8000001c057fae */ /* 0x0045e8000a121848 */
[----:B--2---:R-:W2:Y:S01]  /*10480*/  LDL.LU.64 R28, [R1+0xeb8] ;  /* 0x000eb800011c7983 */ /* 0x004ea20000300a00 */
[----:B-1----:R-:W-:-:S05]  /*10490*/  LOP3.LUT R16, R16, 0x1ff, RZ, 0xc0, !PT ;  /* 0x000001ff10107812 */ /* 0x002fca00078ec0ff */
[----:B------:R-:W-:Y:S01]  /*104a0*/  IMAD.SHL.U32 R16, R16, 0x4, RZ ;  /* 0x0000000410107824 */ /* 0x000fe200078e00ff */
[----:B--2---:R1:W-:Y:S04]  /*104b0*/  LDGSTS.E [R0+-0x54800], [R28.64], P4 ;  /* 0xab8000001c007fae */ /* 0x0043e8000a121848 */
[----:B---3--:R2:W-:Y:S04]  /*104c0*/  LDGSTS.E [R17+-0x53800], [R20.64], P4 ;  /* 0xac80000014117fae */ /* 0x0085e8000a121848 */
[----:B------:R3:W-:Y:S04]  /*104d0*/  LDGSTS.E [R5+-0x52800], [R12.64], P4 ;  /* 0xad8000000c057fae */ /* 0x0007e8000a121848 */
[----:B------:R1:W-:Y:S04]  /*104e0*/  LDGSTS.E [R4+-0x51800], [R26.64], P4 ;  /* 0xae8000001a047fae */ /* 0x0003e8000a121848 */
[----:B--2---:R-:W2:Y:S04]  /*104f0*/  S2R R17, SR_TID.X ;  /* 0x0000000000117919 */ /* 0x004ea80000002100 */
[----:B------:R1:W-:Y:S04]  /*10500*/  LDGSTS.E [R0+-0x50800], [R24.64], P4 ;  /* 0xaf80000018007fae */ /* 0x0003e8000a121848 */
[----:B------:R2:W-:Y:S04]  /*10510*/  LDGSTS.E [R5+-0x4f800], [R22.64], P4 ;  /* 0xb080000016057fae */ /* 0x0005e8000a121848 */
[----:B----4-:R4:W-:Y:S04]  /*10520*/  LDGSTS.E [R4+-0x4e800], [R18.64], P4 ;  /* 0xb180000012047fae */ /* 0x0109e8000a121848 */
[----:B-1----:R1:W5:Y:S04]  /*10530*/  LDL.LU.64 R28, [R1+0xeb0] ;  /* 0x000eb000011c7983 */ /* 0x0023680000300a00 */
[----:B------:R1:W5:Y:S01]  /*10540*/  LDL.LU.64 R20, [R1+0xea8] ;  /* 0x000ea80001147983 */ /* 0x0003620000300a00 */
[----:B----4-:R-:W-:-:S03]  /*10550*/  LOP3.LUT R4, R16, UR5, RZ, 0x3c, !PT ;  /* 0x0000000510047c12 */ /* 0x010fc6000f8e3cff */
[----:B---3--:R1:W5:Y:S01]  /*10560*/  LDL.LU.64 R12, [R1+0xea0] ;  /* 0x000ea000010c7983 */ /* 0x0083620000300a00 */
[----:B--2---:R-:W-:-:S03]  /*10570*/  LOP3.LUT R17, R17, 0x1ff, RZ, 0xc0, !PT ;  /* 0x000001ff11117812 */ /* 0x004fc600078ec0ff */
[----:B------:R-:W2:Y:S02]  /*10580*/  S2R R16, SR_TID.X ;  /* 0x0000000000107919 */ /* 0x000ea40000002100 */
[----:B------:R-:W-:Y:S01]  /*10590*/  IMAD.SHL.U32 R17, R17, 0x4, RZ ;  /* 0x0000000411117824 */ /* 0x000fe200078e00ff */
[----:B------:R-:W-:Y:S01]  /*105a0*/  LOP3.LUT R4, R4, 0x40, RZ, 0x3c, !PT ;  /* 0x0000004004047812 */ /* 0x000fe200078e3cff */
[----:B------:R3:W-:Y:S03]  /*105b0*/  LDGSTS.E [R0+-0x4d800], [R14.64], P4 ;  /* 0xb28000000e007fae */ /* 0x0007e6000a121848 */
[----:B------:R-:W-:Y:S01]  /*105c0*/  LOP3.LUT R5, R17, UR5, RZ, 0x3c, !PT ;  /* 0x0000000511057c12 */ /* 0x000fe2000f8e3cff */
[----:B------:R-:W4:Y:S03]  /*105d0*/  LDL.LU.64 R26, [R1+0xe98] ;  /* 0x000e9800011a7983 */ /* 0x000f260000300a00 */
[----:B------:R-:W-:Y:S01]  /*105e0*/  LOP3.LUT R5, R5, 0x40, RZ, 0x3c, !PT ;  /* 0x0000004005057812 */ /* 0x000fe200078e3cff */
[----:B------:R-:W4:Y:S03]  /*105f0*/  LDL.LU.64 R24, [R1+0xe90] ;  /* 0x000e900001187983 */ /* 0x000f260000300a00 */
[C---:B------:R-:W-:Y:S01]  /*10600*/  IADD3 R17, R5.reuse, 0x100000, RZ ;  /* 0x0010000005117810 */ /* 0x040fe20007ffe0ff */
[----:B------:R-:W4:Y:S01]  /*10610*/  LDL.LU.64 R22, [R1+0xe88] ;  /* 0x000e880001167983 */ /* 0x000f220000300a00 */
[----:B------:R-:W-:-:S02]  /*10620*/  IADD3 R5, R5, 0x100000, RZ ;  /* 0x0010000005057810 */ /* 0x000fc40007ffe0ff */
[----:B---3--:R-:W-:Y:S01]  /*10630*/  IADD3 R0, R4, 0x100000, RZ ;  /* 0x0010000004007810 */ /* 0x008fe20007ffe0ff */
[----:B------:R2:W-:Y:S04]  /*10640*/  LDGSTS.E [R17+-0x4c800], [R10.64], P4 ;  /* 0xb38000000a117fae */ /* 0x0005e8000a121848 */
[----:B------:R-:W3:Y:S04]  /*10650*/  LDL.LU.64 R18, [R1+0xe80] ;  /* 0x000e800001127983 */ /* 0x000ee80000300a00 */
[----:B------:R-:W3:Y:S01]  /*10660*/  LDL.LU.64 R14, [R1+0xe78] ;  /* 0x000e7800010e7983 */ /* 0x000ee20000300a00 */
[----:B--2---:R-:W-:-:S03]  /*10670*/  LOP3.LUT R17, R16, 0x1ff, RZ, 0xc0, !PT ;  /* 0x000001ff10117812 */ /* 0x004fc600078ec0ff */
[----:B------:R-:W2:Y:S01]  /*10680*/  LDL.LU.64 R10, [R1+0xe70] ;  /* 0x000e7000010a7983 */ /* 0x000ea20000300a00 */
[----:B------:R-:W-:-:S03]  /*10690*/  IADD3 R16, R4, 0x100000, RZ ;  /* 0x0010000004107810 */ /* 0x000fc60007ffe0ff */
[----:B------:R1:W-:Y:S04]  /*106a0*/  LDGSTS.E [R5+-0x4b800], [R8.64], P4 ;  /* 0xb480000008057fae */ /* 0x0003e8000a121848 */
[----:B------:R1:W-:Y:S04]  /*106b0*/  LDGSTS.E [R0+-0x4a800], [R6.64], P4 ;  /* 0xb580000006007fae */ /* 0x0003e8000a121848 */
[----:B------:R1:W-:Y:S04]  /*106c0*/  LDGSTS.E [R16+-0x49800], [R2.64], P4 ;  /* 0xb680000002107fae */ /* 0x0003e8000a121848 */
[----:B-1----:R-:W2:Y:S04]  /*106d0*/  LDL.LU.64 R8, [R1+0xe68] ;  /* 0x000e680001087983 */ /* 0x002ea80000300a00 */
[----:B------:R-:W2:Y:S04]  /*106e0*/  LDL.LU.64 R6, [R1+0xe60] ;  /* 0x000e600001067983 */ /* 0x000ea80000300a00 */
[----:B------:R-:W2:Y:S01]  /*106f0*/  LDL.LU.64 R2, [R1+0xe58] ;  /* 0x000e580001027983 */ /* 0x000ea20000300a00 */
[----:B------:R-:W-:Y:S01]  /*10700*/  IADD3 R5, R4, 0x100000, RZ ;  /* 0x0010000004057810 */ /* 0x000fe20007ffe0ff */
[----:B------:R-:W-:-:S02]  /*10710*/  IMAD.SHL.U32 R4, R17, 0x4, RZ ;  /* 0x0000000411047824 */ /* 0x000fc400078e00ff */
[----:B------:R-:W1:Y:S04]  /*10720*/  S2R R17, SR_TID.X ;  /* 0x0000000000117919 */ /* 0x000e680000002100 */
[----:B------:R1:W5:Y:S02]  /*10730*/  LDL.LU R16, [R1+0xe50] ;  /* 0x000e500001107983 */ /* 0x0003640000300800 */
[----:B-1----:R-:W-:Y:S02]  /*10740*/  LOP3.LUT R17, R17, 0x1ff, RZ, 0xc0, !PT ;  /* 0x000001ff11117812 */ /* 0x002fe400078ec0ff */
[----:B------:R-:W-:-:S04]  /*10750*/  LOP3.LUT R0, R4, UR5, RZ, 0x3c, !PT ;  /* 0x0000000504007c12 */ /* 0x000fc8000f8e3cff */
[----:B------:R-:W-:-:S04]  /*10760*/  LOP3.LUT R0, R0, 0x40, RZ, 0x3c, !PT ;  /* 0x0000004000007812 */ /* 0x000fc800078e3cff */
[C---:B------:R-:W-:Y:S02]  /*10770*/  IADD3 R4, R0.reuse, 0x100000, RZ ;  /* 0x0010000000047810 */ /* 0x040fe40007ffe0ff */
[----:B------:R-:W-:Y:S01]  /*10780*/  IADD3 R0, R0, 0x100000, RZ ;  /* 0x0010000000007810 */ /* 0x000fe20007ffe0ff */
[----:B--2---:R1:W-:Y:S04]  /*10790*/  LDGSTS.E [R5+-0x48800], [R2.64], P4 ;  /* 0xb780000002057fae */ /* 0x0043e8000a121848 */
[----:B------:R2:W-:Y:S04]  /*107a0*/  LDGSTS.E [R4+-0x47800], [R6.64], P4 ;  /* 0xb880000006047fae */ /* 0x0005e8000a121848 */
[----:B------:R2:W-:Y:S01]  /*107b0*/  LDGSTS.E [R0+-0x46800], [R8.64], P4 ;  /* 0xb980000008007fae */ /* 0x0005e2000a121848 */
[----:B-1----:R-:W-:-:S03]  /*107c0*/  IMAD.SHL.U32 R5, R17, 0x4, RZ ;  /* 0x0000000411057824 */ /* 0x002fc600078e00ff */
[----:B------:R1:W5:Y:S04]  /*107d0*/  LDL.LU.64 R2, [R1+0xe48] ;  /* 0x000e480001027983 */ /* 0x0003680000300a00 */
[----:B------:R-:W1:Y:S01]  /*107e0*/  S2R R17, SR_TID.X ;  /* 0x0000000000117919 */ /* 0x000e620000002100 */
[----:B------:R-:W-:-:S03]  /*107f0*/  LOP3.LUT R5, R5, UR5, RZ, 0x3c, !PT ;  /* 0x0000000505057c12 */ /* 0x000fc6000f8e3cff */
[----:B--2---:R-:W2:Y:S01]  /*10800*/  S2R R4, SR_TID.X ;  /* 0x0000000000047919 */ /* 0x004ea20000002100 */
[----:B------:R-:W-:-:S03]  /*10810*/  LOP3.LUT R5, R5, 0x40, RZ, 0x3c, !PT ;  /* 0x0000004005057812 */ /* 0x000fc600078e3cff */
[----:B------:R1:W5:Y:S02]  /*10820*/  LDL.LU.64 R6, [R1+0xe40] ;  /* 0x000e400001067983 */ /* 0x0003640000300a00 */
[----:B-1----:R-:W-:Y:S02]  /*10830*/  LOP3.LUT R17, R17, 0x1ff, RZ, 0xc0, !PT ;  /* 0x000001ff11117812 */ /* 0x002fe400078ec0ff */
[----:B------:R1:W5:Y:S03]  /*10840*/  LDL.LU.64 R8, [R1+0xe38] ;  /* 0x000e380001087983 */ /* 0x0003660000300a00 */
[----:B------:R-:W-:-:S05]  /*10850*/  IMAD.SHL.U32 R17, R17, 0x4, RZ ;  /* 0x0000000411117824 */ /* 0x000fca00078e00ff */
[----:B------:R-:W-:-:S04]  /*10860*/  LOP3.LUT R0, R17, UR5, RZ, 0x3c, !PT ;  /* 0x0000000511007c12 */ /* 0x000fc8000f8e3cff */
[----:B------:R-:W-:Y:S02]  /*10870*/  LOP3.LUT R0, R0, 0x40, RZ, 0x3c, !PT ;  /* 0x0000004000007812 */ /* 0x000fe400078e3cff */
[----:B------:R-:W-:Y:S02]  /*10880*/  IADD3 R5, R5, 0x100000, RZ ;  /* 0x0010000005057810 */ /* 0x000fe40007ffe0ff */
[C---:B------:R-:W-:Y:S02]  /*10890*/  IADD3 R17, R0.reuse, 0x100000, RZ ;  /* 0x0010000000117810 */ /* 0x040fe40007ffe0ff */
[----:B------:R-:W-:Y:S01]  /*108a0*/  IADD3 R0, R0, 0x100000, RZ ;  /* 0x0010000000007810 */ /* 0x000fe20007ffe0ff */
[----:B------:R1:W-:Y:S04]  /*108b0*/  LDGSTS.E [R5+-0x45800], [R10.64], P4 ;  /* 0xba8000000a057fae */ /* 0x0003e8000a121848 */
[----:B---3--:R3:W-:Y:S04]  /*108c0*/  LDGSTS.E [R17+-0x44800], [R14.64], P4 ;  /* 0xbb8000000e117fae */ /* 0x0087e8000a121848 */
[----:B------:R3:W-:Y:S01]  /*108d0*/  LDGSTS.E [R0+-0x43800], [R18.64], P4 ;  /* 0xbc80000012007fae */ /* 0x0007e2000a121848 */
[----:B--2---:R-:W-:-:S03]  /*108e0*/  LOP3.LUT R4, R4, 0x1ff, RZ, 0xc0, !PT ;  /* 0x000001ff04047812 */ /* 0x004fc600078ec0ff */
[----:B-1----:R1:W5:Y:S04]  /*108f0*/  LDL.LU.64 R10, [R1+0xe30] ;  /* 0x000e3000010a7983 */ /* 0x0023680000300a00 */
[----:B---3--:R-:W2:Y:S01]  /*10900*/  S2R R0, SR_TID.X ;  /* 0x0000000000007919 */ /* 0x008ea20000002100 */
[----:B------:R-:W-:-:S03]  /*10910*/  IMAD.SHL.U32 R4, R4, 0x4, RZ ;  /* 0x0000000404047824 */ /* 0x000fc600078e00ff */
[----:B------:R1:W5:Y:S02]  /*10920*/  LDL.LU.64 R14, [R1+0xe28] ;  /* 0x000e2800010e7983 */ /* 0x0003640000300a00 */
[----:B------:R-:W-:Y:S02]  /*10930*/  LOP3.LUT R5, R4, UR5, RZ, 0x3c, !PT ;  /* 0x0000000504057c12 */ /* 0x000fe4000f8e3cff */
[----:B------:R1:W5:Y:S02]  /*10940*/  LDL.LU R17, [R1+0xe20] ;  /* 0x000e200001117983 */ /* 0x0003640000300800 */
[----:B------:R-:W-:Y:S02]  /*10950*/  LOP3.LUT R5, R5, 0x40, RZ, 0x3c, !PT ;  /* 0x0000004005057812 */ /* 0x000fe400078e3cff */
[----:B------:R1:W5:Y:S01]  /*10960*/  LDL.LU.64 R18, [R1+0xe18] ;  /* 0x000e180001127983 */ /* 0x0003620000300a00 */
[----:B--2---:R-:W-:-:S05]  /*10970*/  LOP3.LUT R0, R0, 0x1ff, RZ, 0xc0, !PT ;  /* 0x000001ff00007812 */ /* 0x004fca00078ec0ff */
[----:B------:R-:W-:Y:S01]  /*10980*/  IMAD.SHL.U32 R0, R0, 0x4, RZ ;  /* 0x0000000400007824 */ /* 0x000fe200078e00ff */
[----:B------:R-:W-:-:S04]  /*10990*/  IADD3 R4, R5, 0x100000, RZ ;  /* 0x0010000005047810 */ /* 0x000fc80007ffe0ff */
[----:B------:R-:W-:Y:S01]  /*109a0*/  LOP3.LUT R0, R0, UR5, RZ, 0x3c, !PT ;  /* 0x0000000500007c12 */ /* 0x000fe2000f8e3cff */
[----:B----4-:R2:W-:Y:S01]  /*109b0*/  LDGSTS.E [R4+-0x42800], [R22.64], P4 ;  /* 0xbd80000016047fae */ /* 0x0105e2000a121848 */
[----:B------:R-:W-:Y:S02]  /*109c0*/  IADD3 R5, R5, 0x100000, RZ ;  /* 0x0010000005057810 */ /* 0x000fe40007ffe0ff */
[----:B------:R-:W-:-:S03]  /*109d0*/  LOP3.LUT R0, R0, 0x40, RZ, 0x3c, !PT ;  /* 0x0000004000007812 */ /* 0x000fc600078e3cff */
[----:B------:R3:W-:Y:S01]  /*109e0*/  LDGSTS.E [R5+-0x41800], [R24.64], P4 ;  /* 0xbe80000018057fae */ /* 0x0007e2000a121848 */
[----:B------:R-:W-:-:S03]  /*109f0*/  IADD3 R0, R0, 0x100000, RZ ;  /* 0x0010000000007810 */ /* 0x000fc60007ffe0ff */
[----:B--2---:R1:W5:Y:S04]  /*10a00*/  LDL.LU.64 R22, [R1+0xe10] ;  /* 0x000e100001167983 */ /* 0x0043680000300a00 */
[----:B------:R2:W-:Y:S04]  /*10a10*/  LDGSTS.E [R0+-0x40800], [R26.64], P4 ;  /* 0xbf8000001a007fae */ /* 0x0005e8000a121848 */
[----:B---3--:R1:W5:Y:S04]  /*10a20*/  LDL.LU.64 R24, [R1+0xe08] ;  /* 0x000e080001187983 */ /* 0x0083680000300a00 */
[----:B------:R1:W-:Y:S04]  /*10a30*/  STL [R1+0x470], RZ ;  /* 0x000470ff01007387 */ /* 0x0003e80000100800 */
[----:B------:R1:W-:Y:S04]  /*10a40*/  STL [R1+0x474], RZ ;  /* 0x000474ff01007387 */ /* 0x0003e80000100800 */
[----:B--2---:R1:W5:Y:S04]  /*10a50*/  LDL.LU.64 R26, [R1+0xe00] ;  /* 0x000e0000011a7983 */ /* 0x0043680000300a00 */
[----:B------:R1:W-:Y:S04]  /*10a60*/  STL [R1+0x478], RZ ;  /* 0x000478ff01007387 */ /* 0x0003e80000100800 */
        /* <DEDUP_REMOVED lines=217> */
[----:B------:R1:W-:Y:S04]  /*11800*/  STL [R1], RZ ;  /* 0x000000ff01007387 */ /* 0x0003e80000100800 */
        /* <DEDUP_REMOVED lines=26> */
[----:B------:R1:W-:Y:S01]  /*119b0*/  STL [R1+0x28c], RZ ;  /* 0x00028cff01007387 */ /* 0x0003e20000100800 */
[----:B------:R-:W-:-:S03]  /*119c0*/  IMAD.MOV.U32 R4, RZ, RZ, 0x7f ;  /* 0x0000007fff047424 */ /* 0x000fc600078e00ff */
[----:B------:R1:W-:Y:S04]  /*119d0*/  STL [R1+0x450], RZ ;  /* 0x000450ff01007387 */ /* 0x0003e80000100800 */
[----:B------:R1:W-:Y:S04]  /*119e0*/  STL [R1+0x454], RZ ;  /* 0x000454ff01007387 */ /* 0x0003e80000100800 */
[----:B------:R1:W-:Y:S04]  /*119f0*/  STL [R1+0x458], RZ ;  /* 0x000458ff01007387 */ /* 0x0003e80000100800 */
[----:B------:R1:W-:Y:S04]  /*11a00*/  STL [R1+0x45c], RZ ;  /* 0x00045cff01007387 */ /* 0x0003e80000100800 */
[----:B------:R1:W-:Y:S01]  /*11a10*/  STL [R1+0x80], RZ ;  /* 0x000080ff01007387 */ /* 0x0003e20000100800 */
[----:B------:R-:W-:-:S03]  /*11a20*/  IADD3 R4, R4, c[0x0][0x180], RZ ;  /* 0x0000600004047a10 */ /* 0x000fc60007ffe0ff */
[----:B------:R1:W-:Y:S04]  /*11a30*/  STL [R1+0x84], RZ ;  /* 0x000084ff01007387 */ /* 0x0003e80000100800 */
[----:B------:R1:W-:Y:S04]  /*11a40*/  STL [R1+0x88], RZ ;  /* 0x000088ff01007387 */ /* 0x0003e80000100800 */
[----:B------:R1:W-:Y:S01]  /*11a50*/  STL [R1+0x8c], RZ ;  /* 0x00008cff01007387 */ /* 0x0003e20000100800 */
[----:B------:R-:W-:-:S03]  /*11a60*/  ISETP.GE.AND P0, PT, R4, 0x80, PT ;  /* 0x000000800400780c */ /* 0x000fc60003f06270 */
[----:B------:R-:W0:Y:S10]  /*11a70*/  LDGDEPBAR ;  /* 0x00000000000079af */ /* 0x000e340000000000 */
[----:B------:R-:W-:Y:S05]  /*11a80*/  @!P0 BRA `(.L_x_0) ;  /* 0x0004859000008947 */ /* 0x000fea0003800000 */
[----:B-1----:R-:W2:Y:S04]  /*11a90*/  LDL.LU.64 R4, [R1+0x5a8] ;  /* 0x0005a80001047983 */ /* 0x002ea80000300a00 */
[----:B-----5:R1:W-:Y:S04]  /*11aa0*/  STL.64 [R1+0xe68], R24 ;  /* 0x000e681801007387 */ /* 0x0203e80000100a00 */
[----:B-1----:R-:W3:Y:S04]  /*11ab0*/  LDL.LU.64 R24, [R1+0x168] ;  /* 0x0001680001187983 */ /* 0x002ee80000300a00 */
[----:B------:R1:W-:Y:S04]  /*11ac0*/  STL.64 [R1+0xe60], R22 ;  /* 0x000e601601007387 */ /* 0x0003e80000100a00 */
[----:B-1----:R-:W4:Y:S04]  /*11ad0*/  LDL.LU.64 R22, [R1+0x150] ;  /* 0x0001500001167983 */ /* 0x002f280000300a00 */
[----:B------:R1:W-:Y:S04]  /*11ae0*/  STL.64 [R1+0xe58], R18 ;  /* 0x000e581201007387 */ /* 0x0003e80000100a00 */
[----:B-1----:R-:W3:Y:S04]  /*11af0*/  LDL.LU.64 R18, [R1+0x170] ;  /* 0x0001700001127983 */ /* 0x002ee80000300a00 */
        /* <DEDUP_REMOVED lines=9> */
[----:B-1----:R-:W4:Y:S04]  /*11b90*/  LDL.LU.64 R6, [R1+0x5b8] ;  /* 0x0005b80001067983 */ /* 0x002f280000300a00 */
[----:B------:R-:W-:Y:S04]  /*11ba0*/  STL.64 [R1+0xe28], R2 ;  /* 0x000e280201007387 */ /* 0x000fe80000100a00 */
[----:B------:R1:W-:Y:S04]  /*11bb0*/  STL.64 [R1+0xe20], R12 ;  /* 0x000e200c01007387 */ /* 0x0003e80000100a00 */
[----:B-1----:R-:W4:Y:S04]  /*11bc0*/  LDL.LU.64 R12, [R1+0x28] ;  /* 0x00002800010c7983 */ /* 0x002f280000300a00 */
[----:B------:R-:W-:Y:S04]  /*11bd0*/  STL.64 [R1+0xe18], R20 ;  /* 0x000e181401007387 */ /* 0x000fe80000100a00 */
[----:B------:R1:W-:Y:S04]  /*11be0*/  STL.64 [R1+0xe10], R28 ;  /* 0x000e101c01007387 */ /* 0x0003e80000100a00 */
[----:B-1----:R-:W4:Y:S04]  /*11bf0*/  LDL.LU.64 R28, [R1+0x388] ;  /* 0x00038800011c7983 */ /* 0x002f280000300a00 */
[----:B--2---:R1:W-:Y:S01]  /*11c00*/  STL [R1+0xdd0], R4 ;  /* 0x000dd00401007387 */ /* 0x0043e20000100800 */
[----:B------:R-:W-:-:S03]  /*11c10*/  IMAD.MOV.U32 R0, RZ, RZ, R5 ;  /* 0x000000ffff007224 */ /* 0x000fc600078e0005 */
[----:B-1----:R-:W2:Y:S04]  /*11c20*/  LDL.LU.64 R4, [R1+0x20] ;  /* 0x0000200001047983 */ /* 0x002ea80000300a00 */
[----:B------:R1:W-:Y:S04]  /*11c30*/  STL [R1+0xdc8], R0 ;  /* 0x000dc80001007387 */ /* 0x0003e80000100800 */
[----:B---3--:R3:W-:Y:S01]  /*11c40*/  STL [R1+0xdcc], R8 ;  /* 0x000dcc0801007387 */ /* 0x0087e20000100800 */
[----:B-1----:R-:W-:-:S03]  /*11c50*/  IMAD.MOV.U32 R0, RZ, RZ, R9 ;  /* 0x000000ffff007224 */ /* 0x002fc600078e0009 */
[----:B------:R-:W2:Y:S04]  /*11c60*/  LDL.LU.64 R20, [R1+0x5e0] ;  /* 0x0005e00001147983 */ /* 0x000ea80000300a00 */
[----:B------:R-:W-:Y:S04]  /*11c70*/  STL [R1+0xdc4], R18 ;  /* 0x000dc41201007387 */ /* 0x000fe80000100800 */
[----:B------:R1:W-:Y:S04]  /*11c80*/  STL [R1+0xdc0], R0 ;  /* 0x000dc00001007387 */ /* 0x0003e80000100800 */
[----:B---3--:R-:W3:Y:S04]  /*11c90*/  LDL.LU.64 R8, [R1+0x370] ;  /* 0x0003700001087983 */ /* 0x008ee80000300a00 */
[----:B------:R-:W-:Y:S01]  /*11ca0*/  STL [R1+0xdbc], R16 ;  /* 0x000dbc1001007387 */ /* 0x000fe20000100800 */
[----:B-1----:R-:W-:-:S05]  /*11cb0*/  IMAD.MOV.U32 R0, RZ, RZ, R19 ;  /* 0x000000ffff007224 */ /* 0x002fca00078e0013 */
[----:B------:R1:W-:Y:S04]  /*11cc0*/  STL [R1+0xdb8], R0 ;  /* 0x000db80001007387 */ /* 0x0003e80000100800 */
[----:B------:R-:W3:Y:S04]  /*11cd0*/  LDL.LU.64 R18, [R1+0x148] ;  /* 0x0001480001127983 */ /* 0x000ee80000300a00 */
[----:B----4-:R-:W-:Y:S01]  /*11ce0*/  STL [R1+0xdb0], R6 ;  /* 0x000db00601007387 */ /* 0x010fe20000100800 */
[----:B-1----:R-:W-:-:S05]  /*11cf0*/  IMAD.MOV.U32 R0, RZ, RZ, R17 ;  /* 0x000000ffff007224 */ /* 0x002fca00078e0011 */
[----:B------:R1:W-:Y:S04]  /*11d00*/  STL [R1+0xda8], R0 ;  /* 0x000da80001007387 */ /* 0x0003e80000100800 */
[----:B------:R-:W4:Y:S04]  /*11d10*/  LDL.LU.64 R16, [R1+0x10] ;  /* 0x0000100001107983 */ /* 0x000f280000300a00 */
[----:B------:R-:W4:Y:S01]  /*11d20*/  LDL.LU.64 R2, [R1+0x5f8] ;  /* 0x0005f80001027983 */ /* 0x000f220000300a00 */
[----:B-1----:R-:W-:-:S05]  /*11d30*/  IMAD.MOV.U32 R0, RZ, RZ, R7 ;  /* 0x000000ffff007224 */ /* 0x002fca00078e0007 */
[----:B------:R1:W-:Y:S04]  /*11d40*/  STL [R1+0xdac], R0 ;  /* 0x000dac0001007387 */ /* 0x0003e80000100800 */
[----:B------:R1:W-:Y:S04]  /*11d50*/  STL [R1+0xdb4], R14 ;  /* 0x000db40e01007387 */ /* 0x0003e80000100800 */
[----:B------:R-:W4:Y:S01]  /*11d60*/  LDL.LU.64 R6, [R1+0x290] ;  /* 0x0002900001067983 */ /* 0x000f220000300a00 */
[----:B-1----:R-:W-:-:S03]  /*11d70*/  IMAD.MOV.U32 R0, RZ, RZ, R15 ;  /* 0x000000ffff007224 */ /* 0x002fc600078e000f */
[----:B------:R-:W-:Y:S04]  /*11d80*/  STL [R1+0xda4], R24 ;  /* 0x000da41801007387 */ /* 0x000fe80000100800 */
[----:B------:R1:W-:Y:S04]  /*11d90*/  STL [R1+0xda0], R0 ;  /* 0x000da00001007387 */ /* 0x0003e80000100800 */
[----:B------:R-:W4:Y:S01]  /*11da0*/  LDL.LU.64 R14, [R1+0x130] ;  /* 0x00013000010e7983 */ /* 0x000f220000300a00 */
[----:B-1----:R-:W-:-:S03]  /*11db0*/  IMAD.MOV.U32 R0, RZ, RZ, R25 ;  /* 0x000000ffff007224 */ /* 0x002fc600078e0019 */
[----:B------:R-:W4:Y:S04]  /*11dc0*/  LDL.LU.64 R24, [R1+0xe68] ;  /* 0x000e680001187983 */ /* 0x000f280000300a00 */
[----:B------:R-:W-:Y:S04]  /*11dd0*/  STL [R1+0xd9c], R12 ;  /* 0x000d9c0c01007387 */ /* 0x000fe80000100800 */
[----:B------:R1:W-:Y:S04]  /*11de0*/  STL [R1+0xd98], R0 ;  /* 0x000d980001007387 */ /* 0x0003e80000100800 */
[----:B------:R-:W-:Y:S01]  /*11df0*/  STL [R1+0xd90], R10 ;  /* 0x000d900a01007387 */ /* 0x000fe20000100800 */
[----:B-1----:R-:W-:-:S05]  /*11e00*/  IMAD.MOV.U32 R0, RZ, RZ, R13 ;  /* 0x000000ffff007224 */ /* 0x002fca00078e000d */
[----:B------:R1:W-:Y:S02]  /*11e10*/  STL [R1+0xd88], R0 ;  /* 0x000d880001007387 */ /* 0x0003e40000100800 */
[----:B-1----:R-:W-:Y:S02]  /*11e20*/  IMAD.MOV.U32 R0, RZ, RZ, R11 ;  /* 0x000000ffff007224 */ /* 0x002fe400078e000b */
[----:B------:R-:W4:Y:S04]  /*11e30*/  LDL.LU.64 R10, [R1+0x610] ;  /* 0x00061000010a7983 */ /* 0x000f280000300a00 */
        /* <DEDUP_REMOVED lines=9> */
[----:B--2---:R-:W-:Y:S04]  /*11ed0*/  STL [R1+0xd7c], R4 ;  /* 0x000d7c0401007387 */ /* 0x004fe80000100800 */
[----:B------:R1:W-:Y:S02]  /*11ee0*/  STL [R1+0xd78], R0 ;  /* 0x000d780001007387 */ /* 0x0003e40000100800 */
[----:B-1----:R-:W-:-:S02]  /*11ef0*/  IMAD.MOV.U32 R0, RZ, RZ, R5 ;  /* 0x000000ffff007224 */ /* 0x002fc400078e0005 */
[----:B------:R-:W-:Y:S04]  /*11f00*/  STL [R1+0xd70], R20 ;  /* 0x000d701401007387 */ /* 0x000fe80000100800 */
[----:B------:R1:W-:Y:S04]  /*11f10*/  STL [R1+0xd68], R0 ;  /* 0x000d680001007387 */ /* 0x0003e80000100800 */
[----:B------:R-:W2:Y:S01]  /*11f20*/  LDL.LU.64 R4, [R1+0x628] ;  /* 0x0006280001047983 */ /* 0x000ea20000300a00 */
[----:B-1----:R-:W-:-:S03]  /*11f30*/  IMAD.MOV.U32 R0, RZ, RZ, R21 ;  /* 0x000000ffff007224 */ /* 0x002fc600078e0015 */
[----:B---3--:R-:W-:Y:S04]  /*11f40*/  STL [R1+0xd74], R8 ;  /* 0x000d740801007387 */ /* 0x008fe80000100800 */
[----:B------:R1:W-:Y:S04]  /*11f50*/  STL [R1+0xd6c], R0 ;  /* 0x000d6c0001007387 */ /* 0x0003e80000100800 */
[----:B------:R-:W3:Y:S01]  /*11f60*/  LDL.LU.64 R20, [R1+0x5c0] ;  /* 0x0005c00001147983 */ /* 0x000ee20000300a00 */
[----:B-1----:R-:W-:-:S03]  /*11f70*/  IMAD.MOV.U32 R0, RZ, RZ, R9 ;  /* 0x000000ffff007224 */ /* 0x002fc600078e0009 */
[----:B------:R-:W-:Y:S04]  /*11f80*/  STL [R1+0xd64], R18 ;  /* 0x000d641201007387 */ /* 0x000fe80000100800 */
[----:B------:R1:W-:Y:S04]  /*11f90*/  STL [R1+0xd60], R0 ;  /* 0x000d600001007387 */ /* 0x0003e80000100800 */
[----:B------:R-:W3:Y:S01]  /*11fa0*/  LDL.LU.64 R8, [R1+0x68] ;  /* 0x0000680001087983 */ /* 0x000ee20000300a00 */
[----:B-1----:R-:W-:-:S03]  /*11fb0*/  IMAD.MOV.U32 R0, RZ, RZ, R19 ;  /* 0x000000ffff007224 */ /* 0x002fc600078e0013 */
[----:B------:R-:W3:Y:S04]  /*11fc0*/  LDL.LU.64 R18, [R1+0xe58] ;  /* 0x000e580001127983 */ /* 0x000ee80000300a00 */
[----:B----4-:R-:W-:Y:S04]  /*11fd0*/  STL [R1+0xd5c], R16 ;  /* 0x000d5c1001007387 */ /* 0x010fe80000100800 */
[----:B------:R1:W-:Y:S02]  /*11fe0*/  STL [R1+0xd58], R0 ;  /* 0x000d580001007387 */ /* 0x0003e40000100800 */
[----:B-1----:R-:W-:-:S02]  /*11ff0*/  IMAD.MOV.U32 R0, RZ, RZ, R17 ;  /* 0x000000ffff007224 */ /* 0x002fc400078e0011 */
        /* <DEDUP_REMOVED lines=12> */
[----:B------:R-:W4:Y:S04]  /*120c0*/  LDL.LU.64 R14, [R1+0xe48] ;  /* 0x000e4800010e7983 */ /* 0x000f280000300a00 */
[----:B------:R-:W-:Y:S04]  /*120d0*/  STL [R1+0xd3c], R26 ;  /* 0x000d3c1a01007387 */ /* 0x000fe80000100800 */
[----:B------:R1:W-:Y:S04]  /*120e0*/  STL [R1+0xd38], R0 ;  /* 0x000d380001007387 */ /* 0x0003e80000100800 */
[----:B------:R1:W-:Y:S02]  /*120f0*/  STL [R1+0xd20], R27 ;  /* 0x000d201b01007387 */ /* 0x0003e40000100800 */
[----:B-1----:R-:W-:-:S02]  /*12100*/  IMAD.MOV.U32 R0, RZ, RZ, R11 ;  /* 0x000000ffff007224 */ /* 0x002fc400078e000b */
[----:B------:R-:W4:Y:S04]  /*12110*/  LDL.LU.64 R26, [R1+0x640] ;  /* 0x00064000011a7983 */ /* 0x000f280000300a00 */
[----:B------:R1:W-:Y:S04]  /*12120*/  STL [R1+0xd28], R10 ;  /* 0x000d280a01007387 */ /* 0x0003e80000100800 */
[----:B-1----:R-:W4:Y:S04]  /*12130*/  LDL.LU.64 R10, [R1+0xe40] ;  /* 0x000e4000010a7983 */ /* 0x002f280000300a00 */
[----:B------:R-:W-:Y:S04]  /*12140*/  STL [R1+0xd30], R12 ;  /* 0x000d300c01007387 */ /* 0x000fe80000100800 */
[----:B------:R1:W-:Y:S02]  /*12150*/  STL [R1+0xd24], R0 ;  /* 0x000d240001007387 */ /* 0x0003e40000100800 */
[----:B-1----:R-:W-:-:S02]  /*12160*/  IMAD.MOV.U32 R0, RZ, RZ, R13 ;  /* 0x000000ffff007224 */ /* 0x002fc400078e000d */
[----:B------:R-:W4:Y:S04]  /*12170*/  LDL.LU.64 R12, [R1+0x48] ;  /* 0x00004800010c7983 */ /* 0x000f280000300a00 */
[----:B------:R1:W-:Y:S04]  /*12180*/  STL [R1+0xd2c], R0 ;  /* 0x000d2c0001007387 */ /* 0x0003e80000100800 */
[----:B------:R-:W-:Y:S01]  /*12190*/  STL [R1+0xd34], R28 ;  /* 0x000d341c01007387 */ /* 0x000fe20000100800 */
[----:B-1----:R-:W-:-:S03]  /*121a0*/  IMAD.MOV.U32 R0, RZ, RZ, R29 ;  /* 0x000000ffff007224 */ /* 0x002fc600078e001d */
[----:B------:R-:W-:Y:S04]  /*121b0*/  STL [R1+0xd1c], R24 ;  /* 0x000d1c1801007387 */ /* 0x000fe80000100800 */
[----:B------:R-:W-:Y:S04]  /*121c0*/  STL [R1+0xd18], R0 ;  /* 0x000d180001007387 */ /* 0x000fe80000100800 */
[----:B------:R1:W-:Y:S04]  /*121d0*/  STL [R1+0xd00], R25 ;  /* 0x000d001901007387 */ /* 0x0003e80000100800 */
[----:B-1----:R-:W4:Y:S01]  /*121e0*/  LDL.LU.64 R24, [R1+0x5f0] ;  /* 0x0005f00001187983 */ /* 0x002f220000300a00 */
[----:B--2---:R-:W-:-:S03]  /*121f0*/  IMAD.MOV.U32 R0, RZ, RZ, R5 ;  /* 0x000000ffff007224 */ /* 0x004fc600078e0005 */
[----:B------:R1:W-:Y:S04]  /*12200*/  STL [R1+0xd08], R4 ;  /* 0x000d080401007387 */ /* 0x0003e80000100800 */
[----:B------:R-:W2:Y:S04]  /*12210*/  LDL.LU.64 R28, [R1+0x668] ;  /* 0x00066800011c7983 */ /* 0x000ea80000300a00 */
[----:B---3--:R-:W-:Y:S04]  /*12220*/  STL [R1+0xd10], R20 ;  /* 0x000d101401007387 */ /* 0x008fe80000100800 */
[----:B------:R3:W-:Y:S04]  /*12230*/  STL [R1+0xd04], R0 ;  /* 0x000d040001007387 */ /* 0x0007e80000100800 */
[----:B-1----:R-:W2:Y:S01]  /*12240*/  LDL.LU.64 R4, [R1+0x608] ;  /* 0x0006080001047983 */ /* 0x002ea20000300a00 */
[----:B---3--:R-:W-:-:S03]  /*12250*/  IMAD.MOV.U32 R0, RZ, RZ, R21 ;  /* 0x000000ffff007224 */ /* 0x008fc600078e0015 */
[----:B------:R-:W-:Y:S04]  /*12260*/  STL [R1+0xd14], R8 ;  /* 0x000d140801007387 */ /* 0x000fe80000100800 */
[----:B------:R1:W-:Y:S04]  /*12270*/  STL [R1+0xd0c], R0 ;  /* 0x000d0c0001007387 */ /* 0x0003e80000100800 */
[----:B------:R-:W3:Y:S01]  /*12280*/  LDL.LU.64 R20, [R1+0x188] ;  /* 0x0001880001147983 */ /* 0x000ee20000300a00 */
[----:B-1----:R-:W-:-:S03]  /*12290*/  IMAD.MOV.U32 R0, RZ, RZ, R9 ;  /* 0x000000ffff007224 */ /* 0x002fc600078e0009 */
[----:B------:R-:W2:Y:S04]  /*122a0*/  LDL.LU.64 R8, [R1+0xe38] ;  /* 0x000e380001087983 */ /* 0x000ea80000300a00 */
[----:B------:R-:W-:Y:S04]  /*122b0*/  STL [R1+0xcfc], R22 ;  /* 0x000cfc1601007387 */ /* 0x000fe80000100800 */
[----:B------:R-:W-:Y:S04]  /*122c0*/  STL [R1+0xcf8], R0 ;  /* 0x000cf80001007387 */ /* 0x000fe80000100800 */
[----:B------:R1:W-:Y:S04]  /*122d0*/  STL [R1+0xce0], R23 ;  /* 0x000ce01701007387 */ /* 0x0003e80000100800 */
[----:B-1----:R-:W2:Y:S01]  /*122e0*/  LDL.LU.64 R22, [R1+0x650] ;  /* 0x0006500001167983 */ /* 0x002ea20000300a00 */
[----:B----4-:R-:W-:-:S03]  /*122f0*/  IMAD.MOV.U32 R0, RZ, RZ, R27 ;  /* 0x000000ffff007224 */ /* 0x010fc600078e001b */
[----:B------:R1:W-:Y:S04]  /*12300*/  STL [R1+0xce8], R26 ;  /* 0x000ce81a01007387 */ /* 0x0003e80000100800 */
[----:B-1----:R-:W3:Y:S04]  /*12310*/  LDL.LU.64 R26, [R1+0x680] ;  /* 0x00068000011a7983 */ /* 0x002ee80000300a00 */
[----:B------:R1:W-:Y:S04]  /*12320*/  STL [R1+0xce4], R0 ;  /* 0x000ce40001007387 */ /* 0x0003e80000100800 */
[----:B------:R1:W-:Y:S02]  /*12330*/  STL [R1+0xcf0], R6 ;  /* 0x000cf00601007387 */ /* 0x0003e40000100800 */
[----:B-1----:R-:W-:-:S02]  /*12340*/  IMAD.MOV.U32 R0, RZ, RZ, R7 ;  /* 0x000000ffff007224 */ /* 0x002fc400078e0007 */
[----:B------:R-:W3:Y:S04]  /*12350*/  LDL.LU.64 R6, [R1+0xe30] ;  /* 0x000e300001067983 */ /* 0x000ee80000300a00 */
[----:B------:R-:W-:Y:S04]  /*12360*/  STL [R1+0xcf4], R2 ;  /* 0x000cf40201007387 */ /* 0x000fe80000100800 */
[----:B------:R1:W-:Y:S02]  /*12370*/  STL [R1+0xcec], R0 ;  /* 0x000cec0001007387 */ /* 0x0003e40000100800 */
[----:B-1----:R-:W-:-:S02]  /*12380*/  IMAD.MOV.U32 R0, RZ, RZ, R3 ;  /* 0x000000ffff007224 */ /* 0x002fc400078e0003 */
[----:B------:R-:W3:Y:S04]  /*12390*/  LDL.LU.64 R2, [R1+0xe28] ;  /* 0x000e280001027983 */ /* 0x000ee80000300a00 */
[----:B------:R-:W-:Y:S04]  /*123a0*/  STL [R1+0xcdc], R18 ;  /* 0x000cdc1201007387 */ /* 0x000fe80000100800 */
[----:B------:R2:W-:Y:S04]  /*123b0*/  STL [R1+0xcd8], R0 ;  /* 0x000cd80001007387 */ /* 0x0005e80000100800 */
[----:B------:R1:W-:Y:S01]  /*123c0*/  STL [R1+0xcc0], R19 ;  /* 0x000cc01301007387 */ /* 0x0003e20000100800 */
[----:B--2---:R-:W-:-:S03]  /*123d0*/  IMAD.MOV.U32 R0, RZ, RZ, R23 ;  /* 0x000000ffff007224 */ /* 0x004fc600078e0017 */
[----:B------:R2:W-:Y:S04]  /*123e0*/  STL [R1+0xcc8], R22 ;  /* 0x000cc81601007387 */ /* 0x0005e80000100800 */
[----:B-1----:R-:W4:Y:S04]  /*123f0*/  LDL.LU.64 R18, [R1+0x6a0] ;  /* 0x0006a00001127983 */ /* 0x002f280000300a00 */
[----:B------:R1:W-:Y:S04]  /*12400*/  STL [R1+0xcc4], R0 ;  /* 0x000cc40001007387 */ /* 0x0003e80000100800 */
[----:B------:R1:W-:Y:S04]  /*12410*/  STL [R1+0xcd0], R24 ;  /* 0x000cd01801007387 */ /* 0x0003e80000100800 */
[----:B--2---:R-:W2:Y:S01]  /*12420*/  LDL.LU.64 R22, [R1+0x638] ;  /* 0x0006380001167983 */ /* 0x004ea20000300a00 */
[----:B-1----:R-:W-:-:S03]  /*12430*/  IMAD.MOV.U32 R0, RZ, RZ, R25 ;  /* 0x000000ffff007224 */ /* 0x002fc600078e0019 */
[----:B------:R-:W-:Y:S04]  /*12440*/  STL [R1+0xcd4], R12 ;  /* 0x000cd40c01007387 */ /* 0x000fe80000100800 */
[----:B------:R1:W-:Y:S04]  /*12450*/  STL [R1+0xccc], R0 ;  /* 0x000ccc0001007387 */ /* 0x0003e80000100800 */
[----:B------:R-:W2:Y:S01]  /*12460*/  LDL.LU.64 R24, [R1+0x5d0] ;  /* 0x0005d00001187983 */ /* 0x000ea20000300a00 */
[----:B-1----:R-:W-:-:S03]  /*12470*/  IMAD.MOV.U32 R0, RZ, RZ, R13 ;  /* 0x000000ffff007224 */ /* 0x002fc600078e000d */
[----:B------:R-:W2:Y:S04]  /*12480*/  LDL.LU.64 R12, [R1+0xe20] ;  /* 0x000e2000010c7983 */ /* 0x000ea80000300a00 */
[----:B------:R-:W-:Y:S04]  /*12490*/  STL [R1+0xcbc], R16 ;  /* 0x000cbc1001007387 */ /* 0x000fe80000100800 */
[----:B------:R1:W-:Y:S04]  /*124a0*/  STL [R1+0xcb8], R0 ;  /* 0x000cb80001007387 */ /* 0x0003e80000100800 */
[----:B------:R1:W-:Y:S02]  /*124b0*/  STL [R1+0xc98], R17 ;  /* 0x000c981101007387 */ /* 0x0003e40000100800 */
[----:B-1----:R-:W-:-:S02]  /*124c0*/  IMAD.MOV.U32 R0, RZ, RZ, R29 ;  /* 0x000000ffff007224 */ /* 0x002fc400078e001d */
[----:B------:R-:W2:Y:S04]  /*124d0*/  LDL.LU.64 R16, [R1+0x380] ;  /* 0x0003800001107983 */ /* 0x000ea80000300a00 */
[----:B------:R1:W-:Y:S04]  /*124e0*/  STL [R1+0xca0], R28 ;  /* 0x000ca01c01007387 */ /* 0x0003e80000100800 */
[----:B-1----:R-:W2:Y:S04]  /*124f0*/  LDL.LU.64 R28, [R1+0x6c0] ;  /* 0x0006c000011c7983 */ /* 0x002ea80000300a00 */
[----:B------:R1:W-:Y:S04]  /*12500*/  STL [R1+0xc9c], R0 ;  /* 0x000c9c0001007387 */ /* 0x0003e80000100800 */
[----:B------:R1:W-:Y:S02]  /*12510*/  STL [R1+0xca8], R4 ;  /* 0x000ca80401007387 */ /* 0x0003e40000100800 */
[----:B-1----:R-:W-:-:S02]  /*12520*/  IMAD.MOV.U32 R0, RZ, RZ, R5 ;  /* 0x000000ffff007224 */ /* 0x002fc400078e0005 */
[----:B------:R-:W2:Y:S04]  /*12530*/  LDL.LU.64 R4, [R1+0x648] ;  /* 0x0006480001047983 */ /* 0x000ea80000300a00 */
[----:B------:R1:W-:Y:S04]  /*12540*/  STL [R1+0xca4], R0 ;  /* 0x000ca40001007387 */ /* 0x0003e80000100800 */
[----:B---3--:R3:W-:Y:S01]  /*12550*/  STL [R1+0xcb0], R20 ;  /* 0x000cb01401007387 */ /* 0x0087e20000100800 */
[----:B-1----:R-:W-:-:S03]  /*12560*/  IMAD.MOV.U32 R0, RZ, RZ, R21 ;  /* 0x000000ffff007224 */ /* 0x002fc600078e0015 */
[----:B---3--:R-:W2:Y:S04]  /*12570*/  LDL.LU.64 R20, [R1+0x5e8] ;  /* 0x0005e80001147983 */ /* 0x008ea80000300a00 */
[----:B------:R-:W-:Y:S04]  /*12580*/  STL [R1+0xcac], R0 ;  /* 0x000cac0001007387 */ /* 0x000fe80000100800 */
[----:B------:R-:W-:Y:S04]  /*12590*/  STL [R1+0xcb4], R14 ;  /* 0x000cb40e01007387 */ /* 0x000fe80000100800 */
[----:B------:R1:W-:Y:S04]  /*125a0*/  STL [R1+0xc78], R15 ;  /* 0x000c780f01007387 */ /* 0x0003e80000100800 */
[----:B-1----:R-:W2:Y:S01]  /*125b0*/  LDL.LU.64 R14, [R1+0x620] ;  /* 0x00062000010e7983 */ /* 0x002ea20000300a00 */
[----:B------:R-:W-:-:S03]  /*125c0*/  IMAD.MOV.U32 R0, RZ, RZ, R27 ;  /* 0x000000ffff007224 */ /* 0x000fc600078e001b */
[----:B------:R1:W-:Y:S04]  /*125d0*/  STL [R1+0xc80], R26 ;  /* 0x000c801a01007387 */ /* 0x0003e80000100800 */
[----:B--2---:R-:W-:Y:S04]  /*125e0*/  STL [R1+0xc88], R14 ;  /* 0x000c880e01007387 */ /* 0x004fe80000100800 */
[----:B------:R2:W-:Y:S04]  /*125f0*/  STL [R1+0xc7c], R0 ;  /* 0x000c7c0001007387 */ /* 0x0005e80000100800 */
[----:B-1----:R-:W3:Y:S01]  /*12600*/  LDL.LU.64 R26, [R1+0x6d8] ;  /* 0x0006d800011a7983 */ /* 0x002ee20000300a00 */
[----:B--2---:R-:W-:-:S03]  /*12610*/  IMAD.MOV.U32 R0, RZ, RZ, R15 ;  /* 0x000000ffff007224 */ /* 0x004fc600078e000f */
[----:B------:R-:W-:Y:S04]  /*12620*/  STL [R1+0xc90], R16 ;  /* 0x000c901001007387 */ /* 0x000fe80000100800 */
[----:B------:R1:W-:Y:S04]  /*12630*/  STL [R1+0xc84], R0 ;  /* 0x000c840001007387 */ /* 0x0003e80000100800 */
[----:B------:R-:W-:Y:S01]  /*12640*/  STL [R1+0xc94], R10 ;  /* 0x000c940a01007387 */ /* 0x000fe20000100800 */
[----:B-1----:R-:W-:-:S05]  /*12650*/  IMAD.MOV.U32 R0, RZ, RZ, R17 ;  /* 0x000000ffff007224 */ /* 0x002fca00078e0011 */
[----:B------:R-:W-:Y:S04]  /*12660*/  STL [R1+0xc8c], R0 ;  /* 0x000c8c0001007387 */ /* 0x000fe80000100800 */
[----:B------:R-:W2:Y:S04]  /*12670*/  LDL.LU.64 R14, [R1+0x600] ;  /* 0x00060000010e7983 */ /* 0x000ea80000300a00 */
[----:B------:R1:W-:Y:S04]  /*12680*/  STL [R1+0xc58], R11 ;  /* 0x000c580b01007387 */ /* 0x0003e80000100800 */
[----:B-1----:R-:W2:Y:S01]  /*12690*/  LDL.LU.64 R10, [R1+0x660] ;  /* 0x00066000010a7983 */ /* 0x002ea20000300a00 */
[----:B----4-:R-:W-:-:S03]  /*126a0*/  IMAD.MOV.U32 R0, RZ, RZ, R19 ;  /* 0x000000ffff007224 */ /* 0x010fc600078e0013 */
[----:B------:R-:W-:Y:S04]  /*126b0*/  STL [R1+0xc60], R18 ;  /* 0x000c601201007387 */ /* 0x000fe80000100800 */
[----:B------:R-:W-:Y:S04]  /*126c0*/  STL [R1+0xc68], R22 ;  /* 0x000c681601007387 */ /* 0x000fe80000100800 */
[----:B------:R1:W-:Y:S04]  /*126d0*/  STL [R1+0xc5c], R0 ;  /* 0x000c5c0001007387 */ /* 0x0003e80000100800 */
[----:B------:R-:W4:Y:S01]  /*126e0*/  LDL.LU.64 R16, [R1+0x6f0] ;  /* 0x0006f00001107983 */ /* 0x000f220000300a00 */
[----:B-1----:R-:W-:-:S05]  /*126f0*/  IMAD.MOV.U32 R0, RZ, RZ, R23 ;  /* 0x000000ffff007224 */ /* 0x002fca00078e0017 */
[----:B------:R1:W-:Y:S04]  /*12700*/  STL [R1+0xc64], R0 ;  /* 0x000c640001007387 */ /* 0x0003e80000100800 */
[----:B------:R-:W-:Y:S04]  /*12710*/  STL [R1+0xc70], R24 ;  /* 0x000c701801007387 */ /* 0x000fe80000100800 */
[----:B------:R-:W4:Y:S01]  /*12720*/  LDL.LU.64 R18, [R1+0x678] ;  /* 0x0006780001127983 */ /* 0x000f220000300a00 */
[----:B-1----:R-:W-:-:S05]  /*12730*/  IMAD.MOV.U32 R0, RZ, RZ, R25 ;  /* 0x000000ffff007224 */ /* 0x002fca00078e0019 */
[----:B------:R1:W-:Y:S04]  /*12740*/  STL [R1+0xc6c], R0 ;  /* 0x000c6c0001007387 */ /* 0x0003e80000100800 */
[----:B------:R-:W-:Y:S04]  /*12750*/  STL [R1+0xc74], R8 ;  /* 0x000c740801007387 */ /* 0x000fe80000100800 */
[----:B------:R-:W-:Y:S04]  /*12760*/  STL [R1+0xc38], R9 ;  /* 0x000c380901007387 */ /* 0x000fe80000100800 */
[----:B------:R-:W4:Y:S01]  /*12770*/  LDL.LU.64 R22, [R1+0x618] ;  /* 0x0006180001167983 */ /* 0x000f220000300a00 */
[----:B-1----:R-:W-:-:S03]  /*12780*/  IMAD.MOV.U32 R0, RZ, RZ, R29 ;  /* 0x000000ffff007224 */ /* 0x002fc600078e001d */
[----:B------:R-:W-:Y:S04]  /*12790*/  STL [R1+0xc40], R28 ;  /* 0x000c401c01007387 */ /* 0x000fe80000100800 */
[----:B------:R-:W4:Y:S04]  /*127a0*/  LDL.LU.64 R24, [R1+0x40] ;  /* 0x0000400001187983 */ /* 0x000f280000300a00 */
[----:B------:R1:W-:Y:S04]  /*127b0*/  STL [R1+0xc3c], R0 ;  /* 0x000c3c0001007387 */ /* 0x0003e80000100800 */
[----:B------:R1:W-:Y:S02]  /*127c0*/  STL [R1+0xc48], R4 ;  /* 0x000c480401007387 */ /* 0x0003e40000100800 */
[----:B-1----:R-:W-:-:S02]  /*127d0*/  IMAD.MOV.U32 R0, RZ, RZ, R5 ;  /* 0x000000ffff007224 */ /* 0x002fc400078e0005 */
[----:B------:R-:W4:Y:S04]  /*127e0*/  LDL.LU.64 R4, [R1+0x708] ;  /* 0x0007080001047983 */ /* 0x000f280000300a00 */
[----:B------:R1:W-:Y:S04]  /*127f0*/  STL [R1+0xc44], R0 ;  /* 0x000c440001007387 */ /* 0x0003e80000100800 */
[----:B------:R1:W-:Y:S02]  /*12800*/  STL [R1+0xc50], R20 ;  /* 0x000c501401007387 */ /* 0x0003e40000100800 */
[----:B-1----:R-:W-:-:S02]  /*12810*/  IMAD.MOV.U32 R0, RZ, RZ, R21 ;  /* 0x000000ffff007224 */ /* 0x002fc400078e0015 */
[----:B------:R-:W4:Y:S04]  /*12820*/  LDL.LU.64 R20, [R1+0x698] ;  /* 0x0006980001147983 */ /* 0x000f280000300a00 */
[----:B------:R1:W-:Y:S04]  /*12830*/  STL [R1+0xc4c], R0 ;  /* 0x000c4c0001007387 */ /* 0x0003e80000100800 */
[----:B------:R-:W-:Y:S04]  /*12840*/  STL [R1+0xc54], R6 ;  /* 0x000c540601007387 */ /* 0x000fe80000100800 */
[----:B------:R-:W-:Y:S04]  /*12850*/  STL [R1+0xc18], R7 ;  /* 0x000c180701007387 */ /* 0x000fe80000100800 */
[----:B------:R-:W4:Y:S04]  /*12860*/  LDL.LU.64 R28, [R1+0x630] ;  /* 0x00063000011c7983 */ /* 0x000f280000300a00 */
[----:B---3--:R3:W-:Y:S01]  /*12870*/  STL [R1+0xc20], R26 ;  /* 0x000c201a01007387 */ /* 0x0087e20000100800 */
[----:B-1----:R-:W-:-:S03]  /*12880*/  IMAD.MOV.U32 R0, RZ, RZ, R27 ;  /* 0x000000ffff007224 */ /* 0x002fc600078e001b */
[----:B---3--:R-:W3:Y:S04]  /*12890*/  LDL.LU.64 R26, [R1+0x60] ;  /* 0x00006000011a7983 */ /* 0x008ee80000300a00 */
[----:B------:R1:W-:Y:S04]  /*128a0*/  STL [R1+0xc1c], R0 ;  /* 0x000c1c0001007387 */ /* 0x0003e80000100800 */
[----:B--2---:R2:W-:Y:S04]  /*128b0*/  STL [R1+0xc28], R10 ;  /* 0x000c280a01007387 */ /* 0x0045e80000100800 */
[----:B------:R-:W3:Y:S01]  /*128c0*/  LDL.LU.64 R8, [R1+0x758] ;  /* 0x0007580001087983 */ /* 0x000ee20000300a00 */
[----:B-1----:R-:W-:-:S05]  /*128d0*/  IMAD.MOV.U32 R0, RZ, RZ, R11 ;  /* 0x000000ffff007224 */ /* 0x002fca00078e000b */
[----:B------:R1:W-:Y:S04]  /*128e0*/  STL [R1+0xc24], R0 ;  /* 0x000c240001007387 */ /* 0x0003e80000100800 */
[----:B------:R4:W-:Y:S04]  /*128f0*/  STL [R1+0xc30], R14 ;  /* 0x000c300e01007387 */ /* 0x0009e80000100800 */
[----:B--2---:R-:W2:Y:S01]  /*12900*/  LDL.LU.64 R10, [R1+0x6b8] ;  /* 0x0006b800010a7983 */ /* 0x004ea20000300a00 */
[----:B-1----:R-:W-:-:S05]  /*12910*/  IMAD.MOV.U32 R0, RZ, RZ, R15 ;  /* 0x000000ffff007224 */ /* 0x002fca00078e000f */
[----:B------:R1:W-:Y:S04]  /*12920*/  STL [R1+0xc2c], R0 ;  /* 0x000c2c0001007387 */ /* 0x0003e80000100800 */
[----:B------:R-:W-:Y:S04]  /*12930*/  STL [R1+0xc34], R2 ;  /* 0x000c340201007387 */ /* 0x000fe80000100800 */
[----:B------:R-:W-:Y:S04]  /*12940*/  STL [R1+0x7d4], R3 ;  /* 0x0007d40301007387 */ /* 0x000fe80000100800 */
[----:B----4-:R-:W4:Y:S01]  /*12950*/  LDL.LU.64 R14, [R1+0x180] ;  /* 0x00018000010e7983 */ /* 0x010f220000300a00 */
[----:B-1----:R-:W-:-:S03]  /*12960*/  IMAD.MOV.U32 R0, RZ, RZ, R17 ;  /* 0x000000ffff007224 */ /* 0x002fc600078e0011 */
[----:B------:R1:W-:Y:S04]  /*12970*/  STL [R1+0x7dc], R16 ;  /* 0x0007dc1001007387 */ /* 0x0003e80000100800 */
[----:B-1----:R-:W4:Y:S04]  /*12980*/  LDL.LU.64 R16, [R1+0x140] ;  /* 0x0001400001107983 */ /* 0x002f280000300a00 */
        /* <DEDUP_REMOVED lines=25> */
[----:B---3--:R3:W-:Y:S01]  /*12b20*/  STL [R1+0x814], R26 ;  /* 0x0008141a01007387 */ /* 0x0087e20000100800 */
[----:B-1----:R-:W-:-:S03]  /*12b30*/  IMAD.MOV.U32 R0, RZ, RZ, R27 ;  /* 0x000000ffff007224 */ /* 0x002fc600078e001b */
[----:B---3--:R-:W3:Y:S04]  /*12b40*/  LDL.LU.64 R26, [R1+0x670] ;  /* 0x00067000011a7983 */ /* 0x008ee80000300a00 */
[----:B------:R1:W-:Y:S04]  /*12b50*/  STL [R1+0x810], R0 ;  /* 0x0008100001007387 */ /* 0x0003e80000100800 */
[----:B------:R2:W-:Y:S01]  /*12b60*/  STL [R1+0x81c], R8 ;  /* 0x00081c0801007387 */ /* 0x0005e20000100800 */
[----:B-1----:R-:W-:-:S03]  /*12b70*/  IMAD.MOV.U32 R0, RZ, RZ, R9 ;  /* 0x000000ffff007224 */ /* 0x002fc600078e0009 */
[----:B--2---:R-:W2:Y:S04]  /*12b80*/  LDL.LU.64 R8, [R1+0x138] ;  /* 0x0001380001087983 */ /* 0x004ea80000300a00 */
[----:B------:R1:W-:Y:S04]  /*12b90*/  STL [R1+0x818], R0 ;  /* 0x0008180001007387 */ /* 0x0003e80000100800 */
[----:B------:R1:W-:Y:S02]  /*12ba0*/  STL [R1+0x824], R10 ;  /* 0x0008240a01007387 */ /* 0x0003e40000100800 */
[----:B-1----:R-:W-:-:S02]  /*12bb0*/  IMAD.MOV.U32 R0, RZ, RZ, R11 ;  /* 0x000000ffff007224 */ /* 0x002fc400078e000b */
[----:B------:R-:W2:Y:S04]  /*12bc0*/  LDL.LU.64 R10, [R1+0x880] ;  /* 0x00088000010a7983 */ /* 0x000ea80000300a00 */
[----:B------:R1:W-:Y:S04]  /*12bd0*/  STL [R1+0x820], R0 ;  /* 0x0008200001007387 */ /* 0x0003e80000100800 */
[----:B----4-:R4:W-:Y:S01]  /*12be0*/  STL [R1+0x82c], R14 ;  /* 0x00082c0e01007387 */ /* 0x0109e20000100800 */
[----:B-1----:R-:W-:-:S03]  /*12bf0*/  IMAD.MOV.U32 R0, RZ, RZ, R15 ;  /* 0x000000ffff007224 */ /* 0x002fc600078e000f */
[----:B----4-:R-:W4:Y:S04]  /*12c00*/  LDL.LU.64 R14, [R1+0x700] ;  /* 0x00070000010e7983 */ /* 0x010f280000300a00 */
        /* <DEDUP_REMOVED lines=33> */
[----:B--2---:R-:W-:Y:S04]  /*12e20*/  STL [R1+0x874], R8 ;  /* 0x0008740801007387 */ /* 0x004fe80000100800 */
[----:B------:R-:W2:Y:S01]  /*12e30*/  LDL.LU.64 R6, [R1+0x6c8] ;  /* 0x0006c80001067983 */ /* 0x000ea20000300a00 */
[----:B-1----:R-:W-:-:S05]  /*12e40*/  IMAD.MOV.U32 R0, RZ, RZ, R9 ;  /* 0x000000ffff007224 */ /* 0x002fca00078e0009 */
[----:B------:R1:W-:Y:S04]  /*12e50*/  STL [R1+0x870], R0 ;  /* 0x0008700001007387 */ /* 0x0003e80000100800 */
[----:B------:R4:W-:Y:S01]  /*12e60*/  STL [R1+0x87c], R10 ;  /* 0x00087c0a01007387 */ /* 0x0009e20000100800 */
[----:B-1----:R-:W-:-:S03]  /*12e70*/  IMAD.MOV.U32 R0, RZ, RZ, R11 ;  /* 0x000000ffff007224 */ /* 0x002fc600078e000b */
[----:B----4-:R-:W4:Y:S04]  /*12e80*/  LDL.LU.64 R10, [R1+0x298] ;  /* 0x00029800010a7983 */ /* 0x010f280000300a00 */
[----:B------:R1:W-:Y:S04]  /*12e90*/  STL [R1+0x878], R0 ;  /* 0x0008780001007387 */ /* 0x0003e80000100800 */
[----:B------:R1:W-:Y:S02]  /*12ea0*/  STL [R1+0x884], R14 ;  /* 0x0008840e01007387 */ /* 0x0003e40000100800 */
[----:B-1----:R-:W-:-:S02]  /*12eb0*/  IMAD.MOV.U32 R0, RZ, RZ, R15 ;  /* 0x000000ffff007224 */ /* 0x002fc400078e000f */
[----:B------:R-:W4:Y:S04]  /*12ec0*/  LDL.LU.64 R14, [R1+0x8e0] ;  /* 0x0008e000010e7983 */ /* 0x000f280000300a00 */
[----:B------:R1:W-:Y:S04]  /*12ed0*/  STL [R1+0x880], R0 ;  /* 0x0008800001007387 */ /* 0x0003e80000100800 */
[----:B------:R-:W-:Y:S04]  /*12ee0*/  STL [R1+0x88c], R16 ;  /* 0x00088c1001007387 */ /* 0x000fe80000100800 */
[----:B------:R-:W4:Y:S01]  /*12ef0*/  LDL.LU.64 R8, [R1+0x8e8] ;  /* 0x0008e80001087983 */ /* 0x000f220000300a00 */
[----:B-1----:R-:W-:-:S05]  /*12f00*/  IMAD.MOV.U32 R0, RZ, RZ, R17 ;  /* 0x000000ffff007224 */ /* 0x002fca00078e0011 */
[----:B------:R1:W-:Y:S04]  /*12f10*/  STL [R1+0x888], R0 ;  /* 0x0008880001007387 */ /* 0x0003e80000100800 */
[----:B------:R-:W-:Y:S01]  /*12f20*/  STL [R1+0x894], R18 ;  /* 0x0008941201007387 */ /* 0x000fe20000100800 */
[----:B-1----:R-:W-:-:S03]  /*12f30*/  IMAD.MOV.U32 R0, RZ, RZ, R19 ;  /* 0x000000ffff007224 */ /* 0x002fc600078e0013 */
[----:B------:R-:W4:Y:S04]  /*12f40*/  LDL.LU.64 R16, [R1+0x6e0] ;  /* 0x0006e00001107983 */ /* 0x000f280000300a00 */
[----:B------:R1:W-:Y:S02]  /*12f50*/  STL [R1+0x890], R0 ;  /* 0x0008900001007387 */ /* 0x0003e40000100800 */
[----:B-1----:R-:W-:Y:S02]  /*12f60*/  IMAD.MOV.U32 R0, RZ, RZ, R23 ;  /* 0x000000ffff007224 */ /* 0x002fe400078e0017 */
[----:B------:R-:W-:Y:S04]  /*12f70*/  STL [R1+0x89c], R22 ;  /* 0x00089c1601007387 */ /* 0x000fe80000100800 */
[----:B------:R-:W4:Y:S04]  /*12f80*/  LDL.LU.64 R18, [R1+0x378] ;  /* 0x0003780001127983 */ /* 0x000f280000300a00 */
[----:B------:R1:W-:Y:S04]  /*12f90*/  STL [R1+0x898], R0 ;  /* 0x0008980001007387 */ /* 0x0003e80000100800 */
[----:B------:R1:W-:Y:S02]  /*12fa0*/  STL [R1+0x8a4], R24 ;  /* 0x0008a41801007387 */ /* 0x0003e40000100800 */
[----:B-1----:R-:W-:-:S02]  /*12fb0*/  IMAD.MOV.U32 R0, RZ, RZ, R25 ;  /* 0x000000ffff007224 */ /* 0x002fc400078e0019 */
[----:B------:R-:W4:Y:S04]  /*12fc0*/  LDL.LU.64 R22, [R1+0x900] ;  /* 0x0009000001167983 */ /* 0x000f280000300a00 */
[----:B------:R-:W-:Y:S04]  /*12fd0*/  STL [R1+0x8ac], R4 ;  /* 0x0008ac0401007387 */ /* 0x000fe80000100800 */
[----:B------:R1:W-:Y:S04]  /*12fe0*/  STL [R1+0x8a0], R0 ;  /* 0x0008a00001007387 */ /* 0x0003e80000100800 */
[----:B------:R-:W4:Y:S01]  /*12ff0*/  LDL.LU.64 R24, [R1+0x908] ;  /* 0x0009080001187983 */ /* 0x000f220000300a00 */
[----:B-1----:R-:W-:-:S03]  /*13000*/  IMAD.MOV.U32 R0, RZ, RZ, R5 ;  /* 0x000000ffff007224 */ /* 0x002fc600078e0005 */
        /* <DEDUP_REMOVED lines=8> */
[----:B---3--:R-:W-:Y:S04]  /*13090*/  STL [R1+0x8c4], R26 ;  /* 0x0008c41a01007387 */ /* 0x008fe80000100800 */
[----:B------:R1:W-:Y:S04]  /*130a0*/  STL [R1+0x8b8], R0 ;  /* 0x0008b80001007387 */ /* 0x0003e80000100800 */
[----:B------:R-:W3:Y:S01]  /*130b0*/  LDL.LU.64 R28, [R1+0x920] ;  /* 0x00092000011c7983 */ /* 0x000ee20000300a00 */
[----:B-1----:R-:W-:-:S03]  /*130c0*/  IMAD.MOV.U32 R0, RZ, RZ, R27 ;  /* 0x000000ffff007224 */ /* 0x002fc600078e001b */
[----:B--2---:R-:W-:Y:S04]  /*130d0*/  STL [R1+0x8cc], R6 ;  /* 0x0008cc0601007387 */ /* 0x004fe80000100800 */
[----:B------:R1:W-:Y:S04]  /*130e0*/  STL [R1+0x8c0], R0 ;  /* 0x0008c00001007387 */ /* 0x0003e80000100800 */
[----:B------:R-:W2:Y:S01]  /*130f0*/  LDL.LU.64 R26, [R1+0x928] ;  /* 0x00092800011a7983 */ /* 0x000ea20000300a00 */
[----:B-1----:R-:W-:-:S03]  /*13100*/  IMAD.MOV.U32 R0, RZ, RZ, R7 ;  /* 0x000000ffff007224 */ /* 0x002fc600078e0007 */
[----:B----4-:R-:W-:Y:S04]  /*13110*/  STL [R1+0x8d4], R10 ;  /* 0x0008d40a01007387 */ /* 0x010fe80000100800 */
[----:B------:R1:W-:Y:S02]  /*13120*/  STL [R1+0x8c8], R0 ;  /* 0x0008c80001007387 */ /* 0x0003e40000100800 */
[----:B-1----:R-:W-:Y:S02]  /*13130*/  IMAD.MOV.U32 R0, RZ, RZ, R11 ;  /* 0x000000ffff007224 */ /* 0x002fe400078e000b */
        /* <DEDUP_REMOVED lines=50> */
[----:B------:R1:W-:Y:S04]  /*13460*/  STL [R1+0x93c], R8 ;  /* 0x00093c0801007387 */ /* 0x0003e80000100800 */
[----:B------:R-:W4:Y:S01]  /*13470*/  LDL.LU.64 R2, [R1+0x18] ;  /* 0x0000180001027983 */ /* 0x000f220000300a00 */
[----:B-1----:R-:W-:-:S05]  /*13480*/  IMAD.MOV.U32 R0, RZ, RZ, R9 ;  /* 0x000000ffff007224 */ /* 0x002fca00078e0009 */
[----:B------:R1:W-:Y:S04]  /*13490*/  STL [R1+0x938], R0 ;  /* 0x0009380001007387 */ /* 0x0003e80000100800 */
[----:B------:R1:W-:Y:S04]  /*134a0*/  STL [R1+0x944], R16 ;  /* 0x0009441001007387 */ /* 0x0003e80000100800 */
[----:B------:R-:W4:Y:S01]  /*134b0*/  LDL.LU.64 R8, [R1+0x9a0] ;  /* 0x0009a00001087983 */ /* 0x000f220000300a00 */
[----:B-1----:R-:W-:-:S03]  /*134c0*/  IMAD.MOV.U32 R0, RZ, RZ, R17 ;  /* 0x000000ffff007224 */ /* 0x002fc600078e0011 */
[----:B------:R-:W4:Y:S04]  /*134d0*/  LDL.LU.64 R16, [R1+0x9a8] ;  /* 0x0009a80001107983 */ /* 0x000f280000300a00 */
[----:B------:R1:W-:Y:S04]  /*134e0*/  STL [R1+0x940], R0 ;  /* 0x0009400001007387 */ /* 0x0003e80000100800 */
[----:B------:R1:W-:Y:S02]  /*134f0*/  STL [R1+0x94c], R18 ;  /* 0x00094c1201007387 */ /* 0x0003e40000100800 */
[----:B-1----:R-:W-:-:S02]  /*13500*/  IMAD.MOV.U32 R0, RZ, RZ, R19 ;  /* 0x000000ffff007224 */ /* 0x002fc400078e0013 */
[----:B------:R-:W4:Y:S04]  /*13510*/  LDL.LU.64 R18, [R1+0x9b0] ;  /* 0x0009b00001127983 */ /* 0x000f280000300a00 */
[----:B------:R1:W-:Y:S04]  /*13520*/  STL [R1+0x948], R0 ;  /* 0x0009480001007387 */ /* 0x0003e80000100800 */
[----:B------:R-:W-:Y:S01]  /*13530*/  STL [R1+0x954], R22 ;  /* 0x0009541601007387 */ /* 0x000fe20000100800 */
[----:B-1----:R-:W-:-:S03]  /*13540*/  IMAD.MOV.U32 R0, RZ, RZ, R23 ;  /* 0x000000ffff007224 */ /* 0x002fc600078e0017 */
[----:B------:R-:W4:Y:S04]  /*13550*/  LDL.LU.64 R6, [R1+0x78] ;  /* 0x0000780001067983 */ /* 0x000f280000300a00 */
[----:B------:R1:W-:Y:S04]  /*13560*/  STL [R1+0x950], R0 ;  /* 0x0009500001007387 */ /* 0x0003e80000100800 */
[----:B------:R-:W-:Y:S01]  /*13570*/  STL [R1+0x95c], R24 ;  /* 0x00095c1801007387 */ /* 0x000fe20000100800 */
[----:B-1----:R-:W-:-:S03]  /*13580*/  IMAD.MOV.U32 R0, RZ, RZ, R25 ;  /* 0x000000ffff007224 */ /* 0x002fc600078e0019 */
[----:B------:R-:W4:Y:S04]  /*13590*/  LDL.LU.64 R22, [R1+0x9c0] ;  /* 0x0009c00001167983 */ /* 0x000f280000300a00 */
[----:B------:R1:W-:Y:S04]  /*135a0*/  STL [R1+0x958], R0 ;  /* 0x0009580001007387 */ /* 0x0003e80000100800 */
[----:B------:R3:W-:Y:S01]  /*135b0*/  STL [R1+0x964], R4 ;  /* 0x0009640401007387 */ /* 0x0007e20000100800 */
[----:B-1----:R-:W-:-:S03]  /*135c0*/  IMAD.MOV.U32 R0, RZ, RZ, R5 ;  /* 0x000000ffff007224 */ /* 0x002fc600078e0005 */
[----:B------:R-:W4:Y:S04]  /*135d0*/  LDL.LU.64 R24, [R1+0x9c8] ;  /* 0x0009c80001187983 */ /* 0x000f280000300a00 */
[----:B---3--:R-:W-:Y:S04]  /*135e0*/  STL [R1+0x96c], R20 ;  /* 0x00096c1401007387 */ /* 0x008fe80000100800 */
[----:B------:R1:W-:Y:S04]  /*135f0*/  STL [R1+0x960], R0 ;  /* 0x0009600001007387 */ /* 0x0003e80000100800 */
[----:B------:R-:W3:Y:S01]  /*13600*/  LDL.LU.64 R4, [R1+0x9d0] ;  /* 0x0009d00001047983 */ /* 0x000ee20000300a00 */
[----:B-1----:R-:W-:-:S03]  /*13610*/  IMAD.MOV.U32 R0, RZ, RZ, R21 ;  /* 0x000000ffff007224 */ /* 0x002fc600078e0015 */
[----:B------:R-:W3:Y:S04]  /*13620*/  LDL.LU.64 R20, [R1+0xe18] ;  /* 0x000e180001147983 */ /* 0x000ee80000300a00 */
[----:B--2---:R-:W-:Y:S04]  /*13630*/  STL [R1+0x974], R28 ;  /* 0x0009741c01007387 */ /* 0x004fe80000100800 */
[----:B------:R1:W-:Y:S02]  /*13640*/  STL [R1+0x968], R0 ;  /* 0x0009680001007387 */ /* 0x0003e40000100800 */
[----:B-1----:R-:W-:-:S02]  /*13650*/  IMAD.MOV.U32 R0, RZ, RZ, R29 ;  /* 0x000000ffff007224 */ /* 0x002fc400078e001d */
[----:B------:R-:W2:Y:S04]  /*13660*/  LDL.LU.64 R28, [R1+0xe10] ;  /* 0x000e1000011c7983 */ /* 0x000ea80000300a00 */
[----:B------:R-:W-:Y:S04]  /*13670*/  STL [R1+0x97c], R26 ;  /* 0x00097c1a01007387 */ /* 0x000fe80000100800 */
        /* <DEDUP_REMOVED lines=12> */
[----:B------:R-:W-:Y:S01]  /*13740*/  STL [R1+0x994], R2 ;  /* 0x0009940201007387 */ /* 0x000fe20000100800 */
[----:B-1----:R-:W-:-:S03]  /*13750*/  IMAD.MOV.U32 R0, RZ, RZ, R3 ;  /* 0x000000ffff007224 */ /* 0x002fc600078e0003 */
[----:B------:R-:W-:Y:S04]  /*13760*/  STL [R1+0x99c], R8 ;  /* 0x00099c0801007387 */ /* 0x000fe80000100800 */
[----:B------:R1:W-:Y:S04]  /*13770*/  STL [R1+0x990], R0 ;  /* 0x0009900001007387 */ /* 0x0003e80000100800 */
[----:B------:R-:W-:Y:S01]  /*13780*/  STL [R1+0x9a4], R16 ;  /* 0x0009a41001007387 */ /* 0x000fe20000100800 */
[----:B-1----:R-:W-:-:S05]  /*13790*/  IMAD.MOV.U32 R0, RZ, RZ, R9 ;  /* 0x000000ffff007224 */ /* 0x002fca00078e0009 */
        /* <DEDUP_REMOVED lines=12> */
[----:B------:R1:W-:Y:S02]  /*13860*/  STL [R1+0x9b0], R0 ;  /* 0x0009b00001007387 */ /* 0x0003e40000100800 */
[----:B-1----:R-:W-:Y:S02]  /*13870*/  IMAD.MOV.U32 R0, RZ, RZ, R23 ;  /* 0x000000ffff007224 */ /* 0x002fe400078e0017 */
[----:B------:R-:W-:Y:S04]  /*13880*/  STL [R1+0x9c4], R24 ;  /* 0x0009c41801007387 */ /* 0x000fe80000100800 */
[----:B------:R1:W-:Y:S04]  /*13890*/  STL [R1+0x9b8], R0 ;  /* 0x0009b80001007387 */ /* 0x0003e80000100800 */
[----:B------:R-:W4:Y:S01]  /*138a0*/  LDL.LU.64 R22, [R1+0x588] ;  /* 0x0005880001167983 */ /* 0x000f220000300a00 */
[----:B-1----:R-:W-:-:S05]  /*138b0*/  IMAD.MOV.U32 R0, RZ, RZ, R25 ;  /* 0x000000ffff007224 */ /* 0x002fca00078e0019 */
[----:B------:R3:W-:Y:S02]  /*138c0*/  STL [R1+0x9c0], R0 ;  /* 0x0009c00001007387 */ /* 0x0007e40000100800 */
[----:B---3--:R-:W-:Y:S02]  /*138d0*/  IMAD.MOV.U32 R0, RZ, RZ, R5 ;  /* 0x000000ffff007224 */ /* 0x008fe400078e0005 */
[----:B------:R1:W-:Y:S04]  /*138e0*/  STL [R1+0x9cc], R4 ;  /* 0x0009cc0401007387 */ /* 0x0003e80000100800 */
[----:B------:R-:W3:Y:S04]  /*138f0*/  LDL.LU.64 R24, [R1+0x580] ;  /* 0x0005800001187983 */ /* 0x000ee80000300a00 */
[----:B------:R2:W-:Y:S04]  /*13900*/  STL [R1+0x9c8], R0 ;  /* 0x0009c80001007387 */ /* 0x0005e80000100800 */
[----:B------:R-:W-:Y:S04]  /*13910*/  STL [R1+0x9d4], R12 ;  /* 0x0009d40c01007387 */ /* 0x000fe80000100800 */
[----:B------:R-:W-:Y:S04]  /*13920*/  STL [R1+0x9d0], R13 ;  /* 0x0009d00d01007387 */ /* 0x000fe80000100800 */
[----:B-1----:R-:W3:Y:S01]  /*13930*/  LDL.LU.64 R4, [R1+0x578] ;  /* 0x0005780001047983 */ /* 0x002ee20000300a00 */
[----:B--2---:R-:W-:-:S03]  /*13940*/  IMAD.MOV.U32 R0, RZ, RZ, R27 ;  /* 0x000000ffff007224 */ /* 0x004fc600078e001b */
[----:B------:R1:W-:Y:S04]  /*13950*/  STL [R1+0x9dc], R26 ;  /* 0x0009dc1a01007387 */ /* 0x0003e80000100800 */
[----:B-1----:R-:W2:Y:S04]  /*13960*/  LDL.LU.64 R26, [R1+0x570] ;  /* 0x00057000011a7983 */ /* 0x002ea80000300a00 */
[----:B------:R1:W-:Y:S04]  /*13970*/  STL [R1+0x9d8], R0 ;  /* 0x0009d80001007387 */ /* 0x0003e80000100800 */
[----:B----4-:R4:W-:Y:S01]  /*13980*/  STL [R1+0x9e4], R10 ;  /* 0x0009e40a01007387 */ /* 0x0109e20000100800 */
[----:B-1----:R-:W-:-:S03]  /*13990*/  IMAD.MOV.U32 R0, RZ, RZ, R11 ;  /* 0x000000ffff007224 */ /* 0x002fc600078e000b */
[----:B----4-:R-:W4:Y:S04]  /*139a0*/  LDL.LU.64 R10, [R1+0x568] ;  /* 0x00056800010a7983 */ /* 0x010f280000300a00 */
[----:B------:R1:W-:Y:S04]  /*139b0*/  STL [R1+0x9e0], R0 ;  /* 0x0009e00001007387 */ /* 0x0003e80000100800 */
[----:B------:R1:W-:Y:S04]  /*139c0*/  STL [R1+0x9ec], R14 ;  /* 0x0009ec0e01007387 */ /* 0x0003e80000100800 */
[----:B------:R-:W4:Y:S01]  /*139d0*/  LDL.LU.64 R2, [R1+0x560] ;  /* 0x0005600001027983 */ /* 0x000f220000300a00 */
[----:B-1----:R-:W-:-:S05]  /*139e0*/  IMAD.MOV.U32 R0, RZ, RZ, R15 ;  /* 0x000000ffff007224 */ /* 0x002fca00078e000f */
[----:B------:R1:W-:Y:S04]  /*139f0*/  STL [R1+0x9e8], R0 ;  /* 0x0009e80001007387 */ /* 0x0003e80000100800 */
[----:B------:R-:W-:Y:S04]  /*13a00*/  STL [R1+0x9f4], R20 ;  /* 0x0009f41401007387 */ /* 0x000fe80000100800 */
[----:B------:R-:W-:Y:S04]  /*13a10*/  STL [R1+0x9f0], R21 ;  /* 0x0009f01501007387 */ /* 0x000fe80000100800 */
[----:B------:R-:W4:Y:S04]  /*13a20*/  LDL.LU.64 R14, [R1+0x558] ;  /* 0x00055800010e7983 */ /* 0x000f280000300a00 */
[----:B------:R-:W-:Y:S01]  /*13a30*/  STL [R1+0x9fc], R8 ;  /* 0x0009fc0801007387 */ /* 0x000fe20000100800 */
[----:B-1----:R-:W-:-:S03]  /*13a40*/  IMAD.MOV.U32 R0, RZ, RZ, R9 ;  /* 0x000000ffff007224 */ /* 0x002fc600078e0009 */
[----:B------:R-:W4:Y:S04]  /*13a50*/  LDL.LU.64 R6, [R1+0x550] ;  /* 0x0005500001067983 */ /* 0x000f280000300a00 */
        /* <DEDUP_REMOVED lines=9> */
[----:B------:R-:W-:Y:S04]  /*13af0*/  STL [R1+0xa14], R28 ;  /* 0x000a141c01007387 */ /* 0x000fe80000100800 */
[----:B------:R-:W-:Y:S04]  /*13b00*/  STL [R1+0xa10], R29 ;  /* 0x000a101d01007387 */ /* 0x000fe80000100800 */
[----:B------:R-:W4:Y:S01]  /*13b10*/  LDL.LU.64 R18, [R1+0x720] ;  /* 0x0007200001127983 */ /* 0x000f220000300a00 */
[----:B-1----:R-:W-:-:S03]  /*13b20*/  IMAD.MOV.U32 R0, RZ, RZ, R23 ;  /* 0x000000ffff007224 */ /* 0x002fc600078e0017 */
[----:B------:R1:W-:Y:S04]  /*13b30*/  STL [R1+0xa1c], R22 ;  /* 0x000a1c1601007387 */ /* 0x0003e80000100800 */
[----:B-1----:R-:W4:Y:S04]  /*13b40*/  LDL.LU.64 R22, [R1+0x730] ;  /* 0x0007300001167983 */ /* 0x002f280000300a00 */
[----:B------:R3:W-:Y:S02]  /*13b50*/  STL [R1+0xa18], R0 ;  /* 0x000a180001007387 */ /* 0x0007e40000100800 */
[----:B---3--:R-:W-:-:S02]  /*13b60*/  IMAD.MOV.U32 R0, RZ, RZ, R25 ;  /* 0x000000ffff007224 */ /* 0x008fc400078e0019 */
[----:B------:R-:W-:Y:S04]  /*13b70*/  STL [R1+0xa24], R24 ;  /* 0x000a241801007387 */ /* 0x000fe80000100800 */
[----:B------:R-:W3:Y:S04]  /*13b80*/  LDL.LU.64 R8, [R1+0x738] ;  /* 0x0007380001087983 */ /* 0x000ee80000300a00 */
[----:B------:R1:W-:Y:S04]  /*13b90*/  STL [R1+0xa20], R0 ;  /* 0x000a200001007387 */ /* 0x0003e80000100800 */
[----:B------:R-:W-:Y:S01]  /*13ba0*/  STL [R1+0xa2c], R4 ;  /* 0x000a2c0401007387 */ /* 0x000fe20000100800 */
[----:B-1----:R-:W-:-:S03]  /*13bb0*/  IMAD.MOV.U32 R0, RZ, RZ, R5 ;  /* 0x000000ffff007224 */ /* 0x002fc600078e0005 */
[----:B------:R-:W3:Y:S04]  /*13bc0*/  LDL.LU.64 R24, [R1+0x740] ;  /* 0x0007400001187983 */ /* 0x000ee80000300a00 */
[----:B------:R1:W-:Y:S04]  /*13bd0*/  STL [R1+0xa28], R0 ;  /* 0x000a280001007387 */ /* 0x0003e80000100800 */
[----:B--2---:R2:W-:Y:S01]  /*13be0*/  STL [R1+0xa34], R26 ;  /* 0x000a341a01007387 */ /* 0x0045e20000100800 */
[----:B-1----:R-:W-:-:S03]  /*13bf0*/  IMAD.MOV.U32 R0, RZ, RZ, R27 ;  /* 0x000000ffff007224 */ /* 0x002fc600078e001b */
[----:B------:R-:W3:Y:S04]  /*13c00*/  LDL.LU.64 R4, [R1+0x750] ;  /* 0x0007500001047983 */ /* 0x000ee80000300a00 */
[----:B----4-:R-:W-:Y:S04]  /*13c10*/  STL [R1+0xa3c], R10 ;  /* 0x000a3c0a01007387 */ /* 0x010fe80000100800 */
[----:B------:R1:W-:Y:S04]  /*13c20*/  STL [R1+0xa30], R0 ;  /* 0x000a300001007387 */ /* 0x0003e80000100800 */
[----:B--2---:R-:W2:Y:S01]  /*13c30*/  LDL.LU.64 R26, [R1+0x760] ;  /* 0x00076000011a7983 */ /* 0x004ea20000300a00 */
        /* <DEDUP_REMOVED lines=24> */
[----:B------:R-:W4:Y:S04]  /*13dc0*/  LDL.LU.64 R18, [R1+0x7a0] ;  /* 0x0007a00001127983 */ /* 0x000f280000300a00 */
[----:B------:R1:W-:Y:S04]  /*13dd0*/  STL [R1+0xa68], R0 ;  /* 0x000a680001007387 */ /* 0x0003e80000100800 */
[----:B------:R1:W-:Y:S02]  /*13de0*/  STL [R1+0xa74], R22 ;  /* 0x000a741601007387 */ /* 0x0003e40000100800 */
[----:B-1----:R-:W-:-:S02]  /*13df0*/  IMAD.MOV.U32 R0, RZ, RZ, R23 ;  /* 0x000000ffff007224 */ /* 0x002fc400078e0017 */
[----:B------:R-:W4:Y:S04]  /*13e00*/  LDL.LU.64 R22, [R1+0x7a8] ;  /* 0x0007a80001167983 */ /* 0x000f280000300a00 */
[----:B------:R3:W-:Y:S02]  /*13e10*/  STL [R1+0xa70], R0 ;  /* 0x000a700001007387 */ /* 0x0007e40000100800 */
[----:B---3--:R-:W-:Y:S02]  /*13e20*/  IMAD.MOV.U32 R0, RZ, RZ, R9 ;  /* 0x000000ffff007224 */ /* 0x008fe400078e0009 */
[----:B------:R1:W-:Y:S04]  /*13e30*/  STL [R1+0xa7c], R8 ;  /* 0x000a7c0801007387 */ /* 0x0003e80000100800 */
[----:B-1----:R-:W3:Y:S04]  /*13e40*/  LDL.LU.64 R8, [R1+0x7b0] ;  /* 0x0007b00001087983 */ /* 0x002ee80000300a00 */
[----:B------:R1:W-:Y:S04]  /*13e50*/  STL [R1+0xa78], R0 ;  /* 0x000a780001007387 */ /* 0x0003e80000100800 */
[----:B------:R1:W-:Y:S02]  /*13e60*/  STL [R1+0xa84], R24 ;  /* 0x000a841801007387 */ /* 0x0003e40000100800 */
[----:B-1----:R-:W-:-:S02]  /*13e70*/  IMAD.MOV.U32 R0, RZ, RZ, R25 ;  /* 0x000000ffff007224 */ /* 0x002fc400078e0019 */
[----:B------:R-:W-:Y:S04]  /*13e80*/  STL [R1+0xa8c], R4 ;  /* 0x000a8c0401007387 */ /* 0x000fe80000100800 */
        /* <DEDUP_REMOVED lines=18> */
[----:B-1----:R-:W-:-:S05]  /*13fb0*/  IMAD.MOV.U32 R0, RZ, RZ, R15 ;  /* 0x000000ffff007224 */ /* 0x002fca00078e000f */
[----:B------:R1:W-:Y:S04]  /*13fc0*/  STL [R1+0xaa8], R0 ;  /* 0x000aa80001007387 */ /* 0x0003e80000100800 */
[----:B------:R-:W-:Y:S04]  /*13fd0*/  STL [R1+0xab4], R6 ;  /* 0x000ab40601007387 */ /* 0x000fe80000100800 */
[----:B------:R-:W4:Y:S01]  /*13fe0*/  LDL.LU.64 R14, [R1+0xb08] ;  /* 0x000b0800010e7983 */ /* 0x000f220000300a00 */
[----:B-1----:R-:W-:-:S03]  /*13ff0*/  IMAD.MOV.U32 R0, RZ, RZ, R7 ;  /* 0x000000ffff007224 */ /* 0x002fc600078e0007 */
[----:B------:R-:W-:Y:S04]  /*14000*/  STL [R1+0xabc], R16 ;  /* 0x000abc1001007387 */ /* 0x000fe80000100800 */
[----:B------:R1:W-:Y:S04]  /*14010*/  STL [R1+0xab0], R0 ;  /* 0x000ab00001007387 */ /* 0x0003e80000100800 */
[----:B------:R-:W4:Y:S01]  /*14020*/  LDL.LU.64 R12, [R1+0xb10] ;  /* 0x000b1000010c7983 */ /* 0x000f220000300a00 */
[----:B-1----:R-:W-:-:S03]  /*14030*/  IMAD.MOV.U32 R0, RZ, RZ, R17 ;  /* 0x000000ffff007224 */ /* 0x002fc600078e0011 */
        /* <DEDUP_REMOVED lines=11> */
[----:B------:R-:W3:Y:S04]  /*140f0*/  LDL.LU.64 R22, [R1+0xb30] ;  /* 0x000b300001167983 */ /* 0x000ee80000300a00 */
[----:B------:R-:W3:Y:S01]  /*14100*/  LDL.LU.64 R6, [R1+0xb38] ;  /* 0x000b380001067983 */ /* 0x000ee20000300a00 */
[----:B-1----:R-:W-:-:S05]  /*14110*/  IMAD.MOV.U32 R0, RZ, RZ, R9 ;  /* 0x000000ffff007224 */ /* 0x002fca00078e0009 */
[----:B------:R1:W-:Y:S04]  /*14120*/  STL [R1+0xad0], R0 ;  /* 0x000ad00001007387 */ /* 0x0003e80000100800 */
[----:B------:R1:W-:Y:S02]  /*14130*/  STL [R1+0xadc], R24 ;  /* 0x000adc1801007387 */ /* 0x0003e40000100800 */
[----:B-1----:R-:W-:Y:S02]  /*14140*/  IMAD.MOV.U32 R0, RZ, RZ, R25 ;  /* 0x000000ffff007224 */ /* 0x002fe400078e0019 */
[----:B------:R-:W3:Y:S04]  /*14150*/  LDL.LU.64 R24, [R1+0x468] ;  /* 0x0004680001187983 */ /* 0x000ee80000300a00 */
[----:B------:R1:W-:Y:S04]  /*14160*/  STL [R1+0xad8], R0 ;  /* 0x000ad80001007387 */ /* 0x0003e80000100800 */
[----:B--2---:R2:W-:Y:S01]  /*14170*/  STL [R1+0xae4], R4 ;  /* 0x000ae40401007387 */ /* 0x0045e20000100800 */
[----:B-1----:R-:W-:-:S03]  /*14180*/  IMAD.MOV.U32 R0, RZ, RZ, R5 ;  /* 0x000000ffff007224 */ /* 0x002fc600078e0005 */
[----:B--2---:R-:W2:Y:S04]  /*14190*/  LDL.LU.64 R4, [R1+0x460] ;  /* 0x0004600001047983 */ /* 0x004ea80000300a00 */
[----:B------:R1:W-:Y:S04]  /*141a0*/  STL [R1+0xae0], R0 ;  /* 0x000ae00001007387 */ /* 0x0003e80000100800 */
[----:B----4-:R4:W-:Y:S04]  /*141b0*/  STL [R1+0xaec], R26 ;  /* 0x000aec1a01007387 */ /* 0x0109e80000100800 */
[----:B------:R-:W2:Y:S01]  /*141c0*/  LDL.LU.64 R8, [R1+0xb50] ;  /* 0x000b500001087983 */ /* 0x000ea20000300a00 */
[----:B-1----:R-:W-:-:S03]  /*141d0*/  IMAD.MOV.U32 R0, RZ, RZ, R27 ;  /* 0x000000ffff007224 */ /* 0x002fc600078e001b */
[----:B------:R-:W-:Y:S04]  /*141e0*/  STL [R1+0xaf4], R10 ;  /* 0x000af40a01007387 */ /* 0x000fe80000100800 */
[----:B------:R1:W-:Y:S04]  /*141f0*/  STL [R1+0xae8], R0 ;  /* 0x000ae80001007387 */ /* 0x0003e80000100800 */
[----:B----4-:R-:W4:Y:S01]  /*14200*/  LDL.LU.64 R26, [R1+0xb58] ;  /* 0x000b5800011a7983 */ /* 0x010f220000300a00 */
[----:B-1----:R-:W-:-:S03]  /*14210*/  IMAD.MOV.U32 R0, RZ, RZ, R11 ;  /* 0x000000ffff007224 */ /* 0x002fc600078e000b */
[----:B------:R-:W4:Y:S04]  /*14220*/  LDL.LU.64 R10, [R1+0xb60] ;  /* 0x000b6000010a7983 */ /* 0x000f280000300a00 */
[----:B------:R1:W-:Y:S04]  /*14230*/  STL [R1+0xaf0], R0 ;  /* 0x000af00001007387 */ /* 0x0003e80000100800 */
[----:B------:R-:W-:Y:S01]  /*14240*/  STL [R1+0xafc], R20 ;  /* 0x000afc1401007387 */ /* 0x000fe20000100800 */
[----:B-1----:R-:W-:-:S03]  /*14250*/  IMAD.MOV.U32 R0, RZ, RZ, R21 ;  /* 0x000000ffff007224 */ /* 0x002fc600078e0015 */
[----:B------:R-:W-:Y:S04]  /*14260*/  STL [R1+0xb04], R14 ;  /* 0x000b040e01007387 */ /* 0x000fe80000100800 */
[----:B------:R1:W-:Y:S02]  /*14270*/  STL [R1+0xaf8], R0 ;  /* 0x000af80001007387 */ /* 0x0003e40000100800 */
[----:B-1----:R-:W-:Y:S02]  /*14280*/  IMAD.MOV.U32 R0, RZ, RZ, R15 ;  /* 0x000000ffff007224 */ /* 0x002fe400078e000f */
        /* <DEDUP_REMOVED lines=12> */
[----:B------:R1:W-:Y:S02]  /*14350*/  STL [R1+0xb18], R0 ;  /* 0x000b180001007387 */ /* 0x0003e40000100800 */
[----:B-1----:R-:W-:Y:S02]  /*14360*/  IMAD.MOV.U32 R0, RZ, RZ, R19 ;  /* 0x000000ffff007224 */ /* 0x002fe400078e0013 */
[----:B------:R-:W4:Y:S04]  /*14370*/  LDL.LU.64 R18, [R1+0xb78] ;  /* 0x000b780001127983 */ /* 0x000f280000300a00 */
[----:B------:R3:W-:Y:S02]  /*14380*/  STL [R1+0xb20], R0 ;  /* 0x000b200001007387 */ /* 0x0007e40000100800 */
[----:B---3--:R-:W-:-:S02]  /*14390*/  IMAD.MOV.U32 R0, RZ, RZ, R23 ;  /* 0x000000ffff007224 */ /* 0x008fc400078e0017 */
[----:B------:R1:W-:Y:S04]  /*143a0*/  STL [R1+0xb2c], R22 ;  /* 0x000b2c1601007387 */ /* 0x0003e80000100800 */
[----:B------:R-:W-:Y:S04]  /*143b0*/  STL [R1+0xb34], R6 ;  /* 0x000b340601007387 */ /* 0x000fe80000100800 */
[----:B------:R3:W-:Y:S04]  /*143c0*/  STL [R1+0xb28], R0 ;  /* 0x000b280001007387 */ /* 0x0007e80000100800 */
[----:B-1----:R-:W4:Y:S01]  /*143d0*/  LDL.LU.64 R22, [R1+0xb80] ;  /* 0x000b800001167983 */ /* 0x002f220000300a00 */
[----:B---3--:R-:W-:-:S03]  /*143e0*/  IMAD.MOV.U32 R0, RZ, RZ, R7 ;  /* 0x000000ffff007224 */ /* 0x008fc600078e0007 */
[----:B------:R-:W-:Y:S04]  /*143f0*/  STL [R1+0xb3c], R24 ;  /* 0x000b3c1801007387 */ /* 0x000fe80000100800 */
[----:B------:R1:W-:Y:S02]  /*14400*/  STL [R1+0xb30], R0 ;  /* 0x000b300001007387 */ /* 0x0003e40000100800 */
[----:B-1----:R-:W-:Y:S02]  /*14410*/  IMAD.MOV.U32 R0, RZ, RZ, R25 ;  /* 0x000000ffff007224 */ /* 0x002fe400078e0019 */
[----:B------:R-:W3:Y:S04]  /*14420*/  LDL.LU.64 R24, [R1+0xb88] ;  /* 0x000b880001187983 */ /* 0x000ee80000300a00 */
[----:B------:R1:W-:Y:S04]  /*14430*/  STL [R1+0xb38], R0 ;  /* 0x000b380001007387 */ /* 0x0003e80000100800 */
[----:B--2---:R2:W-:Y:S01]  /*14440*/  STL [R1+0xb44], R4 ;  /* 0x000b440401007387 */ /* 0x0045e20000100800 */
[----:B-1----:R-:W-:-:S03]  /*14450*/  IMAD.MOV.U32 R0, RZ, RZ, R5 ;  /* 0x000000ffff007224 */ /* 0x002fc600078e0005 */
[----:B------:R-:W-:Y:S04]  /*14460*/  STL [R1+0xb4c], R8 ;  /* 0x000b4c0801007387 */ /* 0x000fe80000100800 */
[----:B------:R1:W-:Y:S04]  /*14470*/  STL [R1+0xb40], R0 ;  /* 0x000b400001007387 */ /* 0x0003e80000100800 */
[----:B--2---:R-:W2:Y:S01]  /*14480*/  LDL.LU.64 R4, [R1+0x418] ;  /* 0x0004180001047983 */ /* 0x004ea20000300a00 */
[----:B-1----:R-:W-:-:S03]  /*14490*/  IMAD.MOV.U32 R0, RZ, RZ, R9 ;  /* 0x000000ffff007224 */ /* 0x002fc600078e0009 */
[----:B----4-:R-:W-:Y:S04]  /*144a0*/  STL [R1+0xb54], R26 ;  /* 0x000b541a01007387 */ /* 0x010fe80000100800 */
[----:B------:R1:W-:Y:S04]  /*144b0*/  STL [R1+0xb48], R0 ;  /* 0x000b480001007387 */ /* 0x0003e80000100800 */
[----:B------:R-:W-:Y:S01]  /*144c0*/  STL [R1+0xb5c], R10 ;  /* 0x000b5c0a01007387 */ /* 0x000fe20000100800 */
[----:B-1----:R-:W-:-:S05]  /*144d0*/  IMAD.MOV.U32 R0, RZ, RZ, R27 ;  /* 0x000000ffff007224 */ /* 0x002fca00078e001b */
[----:B------:R1:W-:Y:S04]  /*144e0*/  STL [R1+0xb50], R0 ;  /* 0x000b500001007387 */ /* 0x0003e80000100800 */
[----:B------:R-:W4:Y:S01]  /*144f0*/  LDL.LU.64 R26, [R1+0x408] ;  /* 0x00040800011a7983 */ /* 0x000f220000300a00 */
[----:B-1----:R-:W-:-:S03]  /*14500*/  IMAD.MOV.U32 R0, RZ, RZ, R11 ;  /* 0x000000ffff007224 */ /* 0x002fc600078e000b */
[----:B----4-:R1:W-:Y:S04]  /*14510*/  STL.64 [R1+0xe08], R26 ;  /* 0x000e081a01007387 */ /* 0x0103e80000100a00 */
[----:B-1----:R-:W4:Y:S04]  /*14520*/  LDL.LU.64 R26, [R1+0x410] ;  /* 0x00041000011a7983 */ /* 0x002f280000300a00 */
[----:B------:R-:W-:Y:S04]  /*14530*/  STL [R1+0xb64], R14 ;  /* 0x000b640e01007387 */ /* 0x000fe80000100800 */
[----:B------:R1:W-:Y:S04]  /*14540*/  STL [R1+0xb58], R0 ;  /* 0x000b580001007387 */ /* 0x0003e80000100800 */
[----:B------:R-:W2:Y:S01]  /*14550*/  LDL.LU.64 R28, [R1+0x3f8] ;  /* 0x0003f800011c7983 */ /* 0x000ea20000300a00 */
[----:B-1----:R-:W-:-:S03]  /*14560*/  IMAD.MOV.U32 R0, RZ, RZ, R15 ;  /* 0x000000ffff007224 */ /* 0x002fc600078e000f */
[----:B--2---:R1:W-:Y:S04]  /*14570*/  STL.64 [R1+0xe00], R28 ;  /* 0x000e001c01007387 */ /* 0x0043e80000100a00 */
[----:B-1----:R-:W2:Y:S04]  /*14580*/  LDL.LU.64 R28, [R1+0x400] ;  /* 0x00040000011c7983 */ /* 0x002ea80000300a00 */
[----:B------:R-:W2:Y:S04]  /*14590*/  LDL.LU.64 R20, [R1+0x3f0] ;  /* 0x0003f00001147983 */ /* 0x000ea80000300a00 */
[----:B------:R1:W-:Y:S04]  /*145a0*/  STL [R1+0xb60], R0 ;  /* 0x000b600001007387 */ /* 0x0003e80000100800 */
[----:B------:R-:W-:Y:S04]  /*145b0*/  STL [R1+0xb6c], R16 ;  /* 0x000b6c1001007387 */ /* 0x000fe80000100800 */
[----:B------:R-:W2:Y:S01]  /*145c0*/  LDL.LU.64 R12, [R1+0xbc0] ;  /* 0x000bc000010c7983 */ /* 0x000ea20000300a00 */
[----:B-1----:R-:W-:-:S03]  /*145d0*/  IMAD.MOV.U32 R0, RZ, RZ, R17 ;  /* 0x000000ffff007224 */ /* 0x002fc600078e0011 */
        /* <DEDUP_REMOVED lines=12> */
[----:B---3--:R-:W-:Y:S04]  /*146a0*/  STL [R1+0xb84], R24 ;  /* 0x000b841801007387 */ /* 0x008fe80000100800 */
[----:B------:R-:W3:Y:S01]  /*146b0*/  LDL.LU.64 R16, [R1+0xbf0] ;  /* 0x000bf00001107983 */ /* 0x000ee20000300a00 */
[----:B-1----:R-:W-:-:S03]  /*146c0*/  IMAD.MOV.U32 R0, RZ, RZ, R25 ;  /* 0x000000ffff007224 */ /* 0x002fc600078e0019 */
[----:B------:R-:W2:Y:S04]  /*146d0*/  LDL.LU.64 R18, [R1+0xbf8] ;  /* 0x000bf80001127983 */ /* 0x000ea80000300a00 */
[----:B------:R1:W-:Y:S04]  /*146e0*/  STL [R1+0xb80], R0 ;  /* 0x000b800001007387 */ /* 0x0003e80000100800 */
[----:B------:R4:W-:Y:S04]  /*146f0*/  STL [R1+0xb8c], R4 ;  /* 0x000b8c0401007387 */ /* 0x0009e80000100800 */
[----:B------:R-:W2:Y:S01]  /*14700*/  LDL.LU.64 R22, [R1+0x3a8] ;  /* 0x0003a80001167983 */ /* 0x000ea20000300a00 */
[----:B-1----:R-:W-:-:S03]  /*14710*/  IMAD.MOV.U32 R0, RZ, RZ, R5 ;  /* 0x000000ffff007224 */ /* 0x002fc600078e0005 */
[----:B----4-:R-:W4:Y:S04]  /*14720*/  LDL.LU.64 R4, [R1+0x3a0] ;  /* 0x0003a00001047983 */ /* 0x010f280000300a00 */
[----:B------:R1:W-:Y:S04]  /*14730*/  STL [R1+0xb88], R0 ;  /* 0x000b880001007387 */ /* 0x0003e80000100800 */
[----:B------:R1:W-:Y:S04]  /*14740*/  STL [R1+0xb94], R26 ;  /* 0x000b941a01007387 */ /* 0x0003e80000100800 */
[----:B------:R-:W2:Y:S01]  /*14750*/  LDL.LU.64 R24, [R1+0xc10] ;  /* 0x000c100001187983 */ /* 0x000ea20000300a00 */
[----:B-1----:R-:W-:-:S03]  /*14760*/  IMAD.MOV.U32 R0, RZ, RZ, R27 ;  /* 0x000000ffff007224 */ /* 0x002fc600078e001b */
[----:B------:R-:W2:Y:S04]  /*14770*/  LDL.LU.64 R26, [R1+0xe08] ;  /* 0x000e0800011a7983 */ /* 0x000ea80000300a00 */
[----:B--2---:R-:W-:Y:S04]  /*14780*/  STL [R1+0xb9c], R26 ;  /* 0x000b9c1a01007387 */ /* 0x004fe80000100800 */
[----:B------:R1:W-:Y:S02]  /*14790*/  STL [R1+0xb90], R0 ;  /* 0x000b900001007387 */ /* 0x0003e40000100800 */
[----:B-1----:R-:W-:-:S02]  /*147a0*/  IMAD.MOV.U32 R0, RZ, RZ, R27 ;  /* 0x000000ffff007224 */ /* 0x002fc400078e001b */
[----:B------:R-:W2:Y:S04]  /*147b0*/  LDL.LU.64 R26, [R1+0xde0] ;  /* 0x000de000011a7983 */ /* 0x000ea80000300a00 */
[----:B------:R1:W-:Y:S04]  /*147c0*/  STL [R1+0xb98], R0 ;  /* 0x000b980001007387 */ /* 0x0003e80000100800 */
[----:B------:R3:W-:Y:S01]  /*147d0*/  STL [R1+0xba4], R28 ;  /* 0x000ba41c01007387 */ /* 0x0007e20000100800 */
[----:B-1----:R-:W-:-:S03]  /*147e0*/  IMAD.MOV.U32 R0, RZ, RZ, R29 ;  /* 0x000000ffff007224 */ /* 0x002fc600078e001d */
[----:B---3--:R-:W3:Y:S04]  /*147f0*/  LDL.LU.64 R28, [R1+0xe00] ;  /* 0x000e0000011c7983 */ /* 0x008ee80000300a00 */
[----:B---3--:R-:W-:Y:S04]  /*14800*/  STL [R1+0xbac], R28 ;  /* 0x000bac1c01007387 */ /* 0x008fe80000100800 */
[----:B------:R1:W-:Y:S04]  /*14810*/  STL [R1+0xba0], R0 ;  /* 0x000ba00001007387 */ /* 0x0003e80000100800 */
[----:B------:R-:W-:Y:S01]  /*14820*/  STL [R1+0xbb4], R20 ;  /* 0x000bb41401007387 */ /* 0x000fe20000100800 */
[----:B-1----:R-:W-:-:S05]  /*14830*/  IMAD.MOV.U32 R0, RZ, RZ, R29 ;  /* 0x000000ffff007224 */ /* 0x002fca00078e001d */
        /* <DEDUP_REMOVED lines=28> */
[----:B----4-:R-:W-:Y:S01]  /*14a00*/  STL [R1+0xc04], R4 ;  /* 0x000c040401007387 */ /* 0x010fe20000100800 */
[----:B-1----:R-:W-:-:S05]  /*14a10*/  IMAD.MOV.U32 R0, RZ, RZ, R23 ;  /* 0x000000ffff007224 */ /* 0x002fca00078e0017 */
[----:B------:R1:W-:Y:S02]  /*14a20*/  STL [R1+0xbf8], R0 ;  /* 0x000bf80001007387 */ /* 0x0003e40000100800 */
[----:B-1----:R-:W-:Y:S02]  /*14a30*/  IMAD.MOV.U32 R0, RZ, RZ, R5 ;  /* 0x000000ffff007224 */ /* 0x002fe400078e0005 */
[----:B------:R-:W1:Y:S04]  /*14a40*/  S2R R5, SR_TID.X ;  /* 0x0000000000057919 */ /* 0x000e680000002100 */
[----:B------:R-:W-:Y:S01]  /*14a50*/  STL [R1+0xc0c], R24 ;  /* 0x000c0c1801007387 */ /* 0x000fe20000100800 */
[----:B--2---:R-:W-:-:S03]  /*14a60*/  IMAD.MOV.U32 R2, RZ, RZ, R27 ;  /* 0x000000ffff027224 */ /* 0x004fc600078e001b */
[----:B------:R2:W-:Y:S02]  /*14a70*/  STL [R1+0xc00], R0 ;  /* 0x000c000001007387 */ /* 0x0005e40000100800 */
[----:B--2---:R-:W-:-:S05]  /*14a80*/  IMAD.MOV.U32 R0, RZ, RZ, R25 ;  /* 0x000000ffff007224 */ /* 0x004fca00078e0019 */
[----:B------:R1:W-:Y:S04]  /*14a90*/  STL [R1+0xc08], R0 ;  /* 0x000c080001007387 */ /* 0x0003e80000100800 */
[----:B------:R-:W-:Y:S04]  /*14aa0*/  STL [R1+0xc14], R26 ;  /* 0x000c141a01007387 */ /* 0x000fe80000100800 */
[----:B------:R2:W-:Y:S01]  /*14ab0*/  STL [R1+0xc10], R2 ;  /* 0x000c100201007387 */ /* 0x0005e20000100800 */
[C---:B-1----:R-:W-:Y:S01]  /*14ac0*/  IMAD.SHL.U32 R0, R5.reuse, 0x80, RZ ;  /* 0x0000008005007824 */ /* 0x042fe200078e00ff */
[C---:B------:R-:W-:Y:S01]  /*14ad0*/  LOP3.LUT R6, R5.reuse, 0x3, RZ, 0xc0, !PT ;  /* 0x0000000305067812 */ /* 0x040fe200078ec0ff */
[C---:B------:R-:W-:Y:S01]  /*14ae0*/  IMAD.SHL.U32 R8, R5.reuse, 0x2, RZ ;  /* 0x0000000205087824 */ /* 0x040fe200078e00ff */
[----:B------:R-:W-:-:S02]  /*14af0*/  LOP3.LUT R7, R5, 0x1c, RZ, 0xc0, !PT ;  /* 0x0000001c05077812 */ /* 0x000fc400078ec0ff */
[----:B--2---:R-:W-:Y:S01]  /*14b00*/  LOP3.LUT R2, R5, 0x7, RZ, 0xc0, !PT ;  /* 0x0000000705027812 */ /* 0x004fe200078ec0ff */
[----:B------:R-:W-:Y:S01]  /*14b10*/  IMAD.U32 R3, RZ, RZ, UR7 ;  /* 0x00000007ff037e24 */ /* 0x000fe2000f8e00ff */
[----:B------:R-:W-:-:S03]  /*14b20*/  LOP3.LUT R0, R0, 0x3000, RZ, 0xc0, !PT ;  /* 0x0000300000007812 */ /* 0x000fc600078ec0ff */
[----:B------:R-:W-:Y:S01]  /*14b30*/  IMAD.SHL.U32 R5, R2, 0x10, RZ ;  /* 0x0000001002057824 */ /* 0x000fe200078e00ff */
[----:B------:R-:W-:Y:S01]  /*14b40*/  LEA.HI R3, R3, R7, RZ, 0x1f ;  /* 0x0000000703037211 */ /* 0x000fe200078ff8ff */
[----:B------:R-:W-:Y:S02]  /*14b50*/  IMAD R6, R6, 0x820, RZ ;  /* 0x0000082006067824 */ /* 0x000fe400078e02ff */
[----:B------:R-:W-:Y:S01]  /*14b60*/  IMAD R2, R2, 0x200, R0 ;  /* 0x0000020002027824 */ /* 0x000fe200078e0200 */
[----:B------:R-:W-:Y:S02]  /*14b70*/  LOP3.LUT R0, R5, 0x30, R8, 0x78, !PT ;  /* 0x0000003005007812 */ /* 0x000fe400078e7808 */
[----:B------:R-:W-:-:S03]  /*14b80*/  LOP3.LUT R3, R6, R3, RZ, 0x3c, !PT ;  /* 0x0000000306037212 */ /* 0x000fc600078e3cff */
[----:B------:R-:W-:Y:S02]  /*14b90*/  IMAD.IADD R7, R2, 0x1, R0 ;  /* 0x0000000102077824 */ /* 0x000fe400078e0200 */
[----:B------:R1:W-:Y:S04]  /*14ba0*/  STL [R1+0xde4], R3 ;  /* 0x000de40301007387 */ /* 0x0003e80000100800 */
[----:B------:R1:W-:Y:S04]  /*14bb0*/  STL [R1+0xde0], R7 ;  /* 0x000de00701007387 */ /* 0x0003e80000100800 */
        /* <DEDUP_REMOVED lines=237> */
[----:B------:R1:W-:Y:S04]  /*15a90*/  STL [R1+0x428], RZ ;  /* 0x000428ff01007387 */ /* 0x0003e80000100800 */
[----:B------:R1:W-:Y:S01]  /*15aa0*/  STL [R1+0x42c], RZ ;  /* 0x00042cff01007387 */ /* 0x0003e20000100800 */
[----:B------:R-:W-:-:S03]  /*15ab0*/  SHF.R.S32.HI R4, RZ, 0x1f, R26 ;  /* 0x0000001fff047819 */ /* 0x000fc6000001141a */
[----:B------:R1:W-:Y:S04]  /*15ac0*/  STL [R1+0x390], RZ ;  /* 0x000390ff01007387 */ /* 0x0003e80000100800 */
[----:B------:R1:W-:Y:S04]  /*15ad0*/  STL [R1+0x394], RZ ;  /* 0x000394ff01007387 */ /* 0x0003e80000100800 */
[----:B------:R1:W-:Y:S04]  /*15ae0*/  STL [R1+0x398], RZ ;  /* 0x000398ff01007387 */ /* 0x0003e80000100800 */
[----:B------:R1:W-:Y:S01]  /*15af0*/  STL [R1+0x39c], RZ ;  /* 0x00039cff01007387 */ /* 0x0003e20000100800 */
[----:B------:R-:W-:-:S03]  /*15b00*/  LEA.HI R4, R4, R26, RZ, 0x7 ;  /* 0x0000001a04047211 */ /* 0x000fc600078f38ff */
        /* <DEDUP_REMOVED lines=9> */
[----:B------:R-:W-:-:S03]  /*15ba0*/  IADD3 R4, R0, -0x2, RZ ;  /* 0xfffffffe00047810 */ /* 0x000fc60007ffe0ff */
[----:B------:R1:W-:Y:S01]  /*15bb0*/  STL [R1+0x450], RZ ;  /* 0x000450ff01007387 */ /* 0x0003e20000100800 */
[----:B------:R-:W-:-:S03]  /*15bc0*/  LOP3.LUT R2, R3, 0x20, RZ, 0x3c, !PT ;  /* 0x0000002003027812 */ /* 0x000fc600078e3cff */
[----:B------:R1:W-:Y:S01]  /*15bd0*/  STL [R1+0x454], RZ ;  /* 0x000454ff01007387 */ /* 0x0003e20000100800 */
[----:B------:R-:W-:-:S03]  /*15be0*/  LOP3.LUT R0, R7, 0x40, RZ, 0x3c, !PT ;  /* 0x0000004007007812 */ /* 0x000fc600078e3cff */
[----:B------:R1:W-:Y:S04]  /*15bf0*/  STL [R1+0x458], RZ ;  /* 0x000458ff01007387 */ /* 0x0003e80000100800 */
[----:B------:R1:W-:Y:S04]  /*15c00*/  STL [R1+0x45c], RZ ;  /* 0x00045cff01007387 */ /* 0x0003e80000100800 */
[----:B------:R1:W-:Y:S04]  /*15c10*/  STL [R1+0x80], RZ ;  /* 0x000080ff01007387 */ /* 0x0003e80000100800 */
[----:B------:R1:W-:Y:S04]  /*15c20*/  STL [R1+0x84], RZ ;  /* 0x000084ff01007387 */ /* 0x0003e80000100800 */
[----:B------:R1:W-:Y:S04]  /*15c30*/  STL [R1+0x88], RZ ;  /* 0x000088ff01007387 */ /* 0x0003e80000100800 */
[----:B------:R1:W-:Y:S04]  /*15c40*/  STL [R1+0x8c], RZ ;  /* 0x00008cff01007387 */ /* 0x0003e80000100800 */
[----:B------:R1:W-:Y:S04]  /*15c50*/  STL [R1+0xdf8], R2 ;  /* 0x000df80201007387 */ /* 0x0003e80000100800 */
[----:B------:R1:W-:Y:S01]  /*15c60*/  STL [R1+0xdf4], R0 ;  /* 0x000df40001007387 */ /* 0x0003e20000100800 */
[----:B------:R-:W-:-:S04]  /*15c70*/  IMAD.MOV.U32 R27, RZ, RZ, c[0x0][0x188] ;  /* 0x00006200ff1b7624 */ /* 0x000fc800078e00ff */
[----:B------:R-:W-:Y:S01]  /*15c80*/  IMAD.SHL.U32 R27, R27, 0x80, RZ ;  /* 0x000000801b1b7824 */ /* 0x000fe200078e00ff */
[----:B------:R-:W-:-:S04]  /*15c90*/  USHF.R.S32.HI UR6, URZ, 0x1f, UR4 ;  /* 0x0000001f3f067899 */ /* 0x000fc80008011404 */
[----:B------:R-:W-:Y:S01]  /*15ca0*/  SHF.R.S32.HI R28, RZ, 0x1f, R27 ;  /* 0x0000001fff1c7819 */ /* 0x000fe2000001141b */
[----:B------:R-:W-:-:S03]  /*15cb0*/  USHF.L.U32 UR10, UR4, 0x2, URZ ;  /* 0x00000002040a7899 */ /* 0x000fc6000800063f */
[----:B------:R-:W-:Y:S01]  /*15cc0*/  SHF.L.U64.HI R28, R27, 0x2, R28 ;  /* 0x000000021b1c7819 */ /* 0x000fe2000001021c */
[----:B------:R-:W-:Y:S02]  /*15cd0*/  USHF.L.U64.HI UR6, UR4, 0x2, UR6 ;  /* 0x0000000204067899 */ /* 0x000fe40008010206 */
[----:B------:R-:W-:Y:S02]  /*15ce0*/  UMOV UR5, 0x1 ;  /* 0x0000000100057882 */ /* 0x000fe40000000000 */
[----:B-1----:R-:W-:Y:S02]  /*15cf0*/  UMOV UR4, 0xffffffff ;  /* 0xffffffff00047882 */ /* 0x002fe40000000000 */
.L_x_1:
[----:B------:R-:W2:Y:S01]  /*15d00*/  LDL R6, [R1+0xde4] ;  /* 0x000de40001067983 */ /* 0x000ea20000100800 */
[----:B------:R-:W-:-:S04]  /*15d10*/  DEPBAR.LE SB0, 0x2 ;  /* 0x000080800000791a */ /* 0x000fc80000000000 */
[----:B---3--:R-:W3:Y:S01]  /*15d20*/  LDL R5, [R1+0xdf8] ;  /* 0x000df80001057983 */ /* 0x008ee20000100800 */
[----:B------:R-:W-:-:S03]  /*15d30*/  UIADD3 UR4, UR4, 0x1, URZ ;  /* 0x0000000104047890 */ /* 0x000fc6000fffe03f */
[----:B------:R-:W4:Y:S01]  /*15d40*/  LDL R4, [R1+0xde0] ;  /* 0x000de00001047983 */ /* 0x000f220000100800 */
[----:B------:R-:W-:-:S03]  /*15d50*/  UISETP.GT.AND UP0, UPT, UR4, 0x1, UPT ;  /* 0x000000010400788c */ /* 0x000fc6000bf04270 */
[----:B------:R-:W-:Y:S01]  /*15d60*/  STL [R1+0xec4], R28 ;  /* 0x000ec41c01007387 */ /* 0x000fe20000100800 */
[----:B------:R-:W-:-:S06]  /*15d70*/  USEL UR4, UR4, URZ, !UP0 ;  /* 0x0000003f04047287 */ /* 0x000fcc000c000000 */
[----:B------:R-:W-:Y:S02]  /*15d80*/  IMAD.U32 R0, RZ, RZ, UR4 ;  /* 0x00000004ff007e24 */ /* 0x000fe4000f8e00ff */
[----:B------:R-:W-:Y:S02]  /*15d90*/  IMAD.U32 R2, RZ, RZ, UR4 ;  /* 0x00000004ff027e24 */ /* 0x000fe4000f8e00ff */
[----:B------:R-:W-:Y:S01]  /*15da0*/  IMAD.U32 R3, RZ, RZ, UR4 ;  /* 0x00000004ff037e24 */ /* 0x000fe2000f8e00ff */
[----:B------:R-:W-:Y:S01]  /*15db0*/  BAR.SYNC.DEFER_BLOCKING 0x0 ;  /* 0x0000000000007b1d */ /* 0x000fe20000010000 */
[----:B--2---:R-:W-:Y:S02]  /*15dc0*/  IMAD R0, R0, 0x40000, R6 ;  /* 0x0004000000007824 */ /* 0x004fe400078e0206 */
[----:B---3--:R-:W-:-:S03]  /*15dd0*/  IMAD R2, R2, 0x40000, R5 ;  /* 0x0004000002027824 */ /* 0x008fc600078e0205 */
[----:B------:R-:W-:Y:S01]  /*15de0*/  LDS R14, [R0+0x2100] ;  /* 0x00210000000e7984 */ /* 0x000fe20000000800 */
[----:B----4-:R-:W-:-:S03]  /*15df0*/  IMAD R3, R3, 0x20000, R4 ;  /* 0x0002000003037824 */ /* 0x010fc600078e0204 */
[----:B------:R-:W1:Y:S04]  /*15e00*/  LDS R15, [R2+0x2100] ;  /* 0x00210000020f7984 */ /* 0x000e680000000800 */
[----:B------:R-:W-:Y:S04]  /*15e10*/  LDS R12, [R0+0x100] ;  /* 0x00010000000c7984 */ /* 0x000fe80000000800 */
[----:B------:R-:W2:Y:S04]  /*15e20*/  LDS R13, [R2+0x100] ;  /* 0x00010000020d7984 */ /* 0x000ea80000000800 */
[----:B------:R-:W3:Y:S04]  /*15e30*/  LDSM.16.M88.4 R8, [R3+0x80000] ;  /* 0x080000000308783b */ /* 0x000ee80000000200 */
[----:B------:R-:W-:Y:S04]  /*15e40*/  LDSM.16.M88.4 R20, [R3+0x88000] ;  /* 0x088000000314783b */ /* 0x000fe80000000200 */
[----:B------:R-:W-:Y:S04]  /*15e50*/  LDS R16, [R0] ;  /* 0x0000000000107984 */ /* 0x000fe80000000800 */
[----:B------:R-:W-:Y:S04]  /*15e60*/  LDS R18, [R0+0x2000] ;  /* 0x0020000000127984 */ /* 0x000fe80000000800 */
[----:B------:R-:W-:Y:S04]  /*15e70*/  LDS R17, [R2] ;  /* 0x0000000002117984 */ /* 0x000fe80000000800 */
[----:B------:R-:W-:Y:S04]  /*15e80*/  LDS R19, [R2+0x2000] ;  /* 0x0020000002137984 */ /* 0x000fe80000000800 */
[----:B------:R-:W-:Y:S04]  /*15e90*/  LDSM.16.M88.4 R24, [R3+0x94000] ;  /* 0x094000000318783b */ /* 0x000fe80000000200 */
[----:B-1----:R-:W-:Y:S04]  /*15ea0*/  STL.64 [R1+0x5160], R14 ;  /* 0x0051600e01007387 */ /* 0x002fe80000100a00 */
[----:B--2---:R1:W-:Y:S04]  /*15eb0*/  STL.64 [R1+0x5158], R12 ;  /* 0x0051580c01007387 */ /* 0x0043e80000100a00 */
[----:B-1----:R-:W2:Y:S04]  /*15ec0*/  LDL.LU.64 R12, [R1+0x320] ;  /* 0x00032000010c7983 */ /* 0x002ea80000300a00 */
[----:B------:R-:W4:Y:S04]  /*15ed0*/  LDL.LU.64 R14, [R1+0x328] ;  /* 0x00032800010e7983 */ /* 0x000f280000300a00 */
[----:B----4-:R-:W-:Y:S04]  /*15ee0*/  STL.64 [R1+0x5180], R14 ;  /* 0x0051800e01007387 */ /* 0x010fe80000100a00 */
[----:B--2---:R1:W-:Y:S04]  /*15ef0*/  STL.64 [R1+0x5178], R12 ;  /* 0x0051780c01007387 */ /* 0x0043e80000100a00 */
[----:B-1----:R-:W2:Y:S04]  /*15f00*/  LDL.LU.64 R12, [R1+0x330] ;  /* 0x00033000010c7983 */ /* 0x002ea80000300a00 */
[----:B------:R-:W4:Y:S01]  /*15f10*/  LDL.LU.64 R14, [R1+0x338] ;  /* 0x00033800010e7983 */ /* 0x000f220000300a00 */
[----:B---3--:R-:W-:-:S02]  /*15f20*/  IMAD.MOV.U32 R5, RZ, RZ, R8 ;  /* 0x000000ffff057224 */ /* 0x008fc400078e0008 */
[----:B------:R-:W-:Y:S01]  /*15f30*/  IMAD.MOV.U32 R4, RZ, RZ, R9 ;  /* 0x000000ffff047224 */ /* 0x000fe200078e0009 */
[----:B----4-:R-:W-:Y:S04]  /*15f40*/  STL.64 [R1+0x5190], R14 ;  /* 0x0051900e01007387 */ /* 0x010fe80000100a00 */
[----:B--2---:R-:W-:Y:S04]  /*15f50*/  STL.64 [R1+0x5188], R12 ;  /* 0x0051880c01007387 */ /* 0x004fe80000100a00 */
[----:B------:R-:W-:Y:S04]  /*15f60*/  STL.64 [R1+0x70], R8 ;  /* 0x0000700801007387 */ /* 0x000fe80000100a00 */
[----:B------:R-:W-:Y:S04]  /*15f70*/  STL.64 [R1+0x78], R10 ;  /* 0x0000780a01007387 */ /* 0x000fe80000100a00 */
[----:B------:R-:W1:Y:S04]  /*15f80*/  LDSM.16.M88.4 R8, [R3+0x84000] ;  /* 0x084000000308783b */ /* 0x000e680000000200 */
[----:B------:R-:W-:Y:S04]  /*15f90*/  LDSM.16.M88.4 R12, [R3+0x8c000] ;  /* 0x08c00000030c783b */ /* 0x000fe80000000200 */
[----:B-1----:R-:W-:Y:S04]  /*15fa0*/  STL.64 [R1+0x60], R8 ;  /* 0x0000600801007387 */ /* 0x002fe80000100a00 */
[----:B------:R-:W-:Y:S04]  /*15fb0*/  STL.64 [R1+0x68], R10 ;  /* 0x0000680a01007387 */ /* 0x000fe80000100a00 */
[----:B------:R-:W1:Y:S04]  /*15fc0*/  LDSM.16.M88.4 R8, [R3+0x90000] ;  /* 0x090000000308783b */ /* 0x000e680000000200 */
[----:B------:R-:W-:Y:S04]  /*15fd0*/  STL.64 [R1+0x50], R20 ;  /* 0x0000501401007387 */ /* 0x000fe80000100a00 */
[----:B------:R-:W-:Y:S04]  /*15fe0*/  STL.64 [R1+0x58], R22 ;  /* 0x0000581601007387 */ /* 0x000fe80000100a00 */
[----:B------:R-:W-:Y:S04]  /*15ff0*/  LDS R22, [R0+0x2200] ;  /* 0x0022000000167984 */ /* 0x000fe80000000800 */
[----:B------:R-:W-:Y:S04]  /*16000*/  LDS R23, [R2+0x2200] ;  /* 0x0022000002177984 */ /* 0x000fe80000000800 */
[----:B------:R-:W-:Y:S04]  /*16010*/  LDS R20, [R0+0x200] ;  /* 0x0002000000147984 */ /* 0x000fe80000000800 */
[----:B------:R-:W-:Y:S04]  /*16020*/  LDS R21, [R2+0x200] ;  /* 0x0002000002157984 */ /* 0x000fe80000000800 */
[----:B-1----:R-:W-:Y:S01]  /*16030*/  STL.64 [R1+0x30], R8 ;  /* 0x0000300801007387 */ /* 0x002fe20000100a00 */
[----:B------:R-:W-:-:S02]  /*16040*/  IMAD.MOV.U32 R29, RZ, RZ, R8 ;  /* 0x000000ffff1d7224 */ /* 0x000fc400078e0008 */
[----:B------:R-:W-:Y:S01]  /*16050*/  IMAD.MOV.U32 R28, RZ, RZ, R9 ;  /* 0x000000ffff1c7224 */ /* 0x000fe200078e0009 */
[----:B------:R-:W-:Y:S04]  /*16060*/  STL.64 [R1+0x38], R10 ;  /* 0x0000380a01007387 */ /* 0x000fe80000100a00 */
[----:B------:R-:W-:Y:S04]  /*16070*/  STL.64 [R1+0x40], R12 ;  /* 0x0000400c01007387 */ /* 0x000fe80000100a00 */
[----:B------:R-:W-:Y:S04]  /*16080*/  STL.64 [R1+0x48], R14 ;  /* 0x0000480e01007387 */ /* 0x000fe80000100a00 */
[----:B------:R1:W-:Y:S04]  /*16090*/  STL.64 [R1+0x51a0], R12 ;  /* 0x0051a00c01007387 */ /* 0x0003e80000100a00 */
[----:B------:R-:W2:Y:S04]  /*160a0*/  LDSM.16.M88.4 R8, [R3+0x98000] ;  /* 0x098000000308783b */ /* 0x000ea80000000200 */
[----:B-1----:R-:W3:Y:S04]  /*160b0*/  LDL.64 R12, [R1+0x50] ;  /* 0x00005000010c7983 */ /* 0x002ee80000100a00 */
[----:B---3--:R1:W-:Y:S04]  /*160c0*/  STL.64 [R1+0x51b0], R12 ;  /* 0x0051b00c01007387 */ /* 0x0083e80000100a00 */
[----:B-1----:R-:W3:Y:S04]  /*160d0*/  LDL.64 R12, [R1+0x60] ;  /* 0x00006000010c7983 */ /* 0x002ee80000100a00 */
[----:B---3--:R1:W-:Y:S04]  /*160e0*/  STL.64 [R1+0x51c8], R12 ;  /* 0x0051c80c01007387 */ /* 0x0083e80000100a00 */
[----:B--2---:R-:W-:Y:S04]  /*160f0*/  STL [R1+0x4d8c], R10 ;  /* 0x004d8c0a01007387 */ /* 0x004fe80000100800 */
[----:B------:R-:W-:Y:S04]  /*16100*/  STL [R1+0x4d88], R11 ;  /* 0x004d880b01007387 */ /* 0x000fe80000100800 */
[----:B------:R2:W-:Y:S01]  /*16110*/  STL.64 [R1+0x51a8], R8 ;  /* 0x0051a80801007387 */ /* 0x0005e20000100a00 */
[----:B-1----:R-:W-:-:S02]  /*16120*/  IMAD.MOV.U32 R12, RZ, RZ, R5 ;  /* 0x000000ffff0c7224 */ /* 0x002fc400078e0005 */
[----:B------:R-:W-:Y:S02]  /*16130*/  IMAD.MOV.U32 R13, RZ, RZ, R4 ;  /* 0x000000ffff0d7224 */ /* 0x000fe400078e0004 */
[----:B------:R-:W1:Y:S04]  /*16140*/  LDSM.16.M88.4 R4, [R3+0x9c000] ;  /* 0x09c000000304783b */ /* 0x000e680000000200 */
[----:B--2---:R-:W2:Y:S04]  /*16150*/  LDL.LU.64 R8, [R1+0x350] ;  /* 0x0003500001087983 */ /* 0x004ea80000300a00 */
[----:B------:R-:W3:Y:S04]  /*16160*/  LDL.LU.64 R10, [R1+0x358] ;  /* 0x00035800010a7983 */ /* 0x000ee80000300a00 */
[----:B---3--:R-:W-:Y:S04]  /*16170*/  STL.64 [R1+0x51c0], R10 ;  /* 0x0051c00a01007387 */ /* 0x008fe80000100a00 */
[----:B--2---:R2:W-:Y:S04]  /*16180*/  STL.64 [R1+0x51b8], R8 ;  /* 0x0051b80801007387 */ /* 0x0045e80000100a00 */
[----:B--2---:R-:W2:Y:S04]  /*16190*/  LDL.LU.64 R8, [R1+0x360] ;  /* 0x0003600001087983 */ /* 0x004ea80000300a00 */
[----:B------:R-:W3:Y:S04]  /*161a0*/  LDL.LU.64 R10, [R1+0x368] ;  /* 0x00036800010a7983 */ /* 0x000ee80000300a00 */
[----:B---3--:R-:W-:Y:S04]  /*161b0*/  STL.64 [R1+0x51d8], R10 ;  /* 0x0051d80a01007387 */ /* 0x008fe80000100a00 */
[----:B--2---:R2:W-:Y:S04]  /*161c0*/  STL.64 [R1+0x51d0], R8 ;  /* 0x0051d00801007387 */ /* 0x0045e80000100a00 */
[----:B--2---:R-:W2:Y:S04]  /*161d0*/  LDL.LU.64 R8, [R1+0x470] ;  /* 0x0004700001087983 */ /* 0x004ea80000300a00 */
[----:B------:R-:W2:Y:S04]  /*161e0*/  LDL.LU.64 R10, [R1+0x478] ;  /* 0x00047800010a7983 */ /* 0x000ea80000300a00 */
[----:B------:R-:W-:Y:S04]  /*161f0*/  STL.64 [R1+0x20], R24 ;  /* 0x0000201801007387 */ /* 0x000fe80000100a00 */
[----:B------:R-:W-:Y:S04]  /*16200*/  STL.64 [R1+0x28], R26 ;  /* 0x0000281a01007387 */ /* 0x000fe80000100a00 */
[----:B------:R3:W-:Y:S04]  /*16210*/  STL.64 [R1+0x5198], R24 ;  /* 0x0051981801007387 */ /* 0x0007e80000100a00 */
[----:B---3--:R-:W3:Y:S04]  /*16220*/  LDL.LU.64 R24, [R1+0x340] ;  /* 0x0003400001187983 */ /* 0x008ee80000300a00 */
[----:B------:R-:W3:Y:S04]  /*16230*/  LDL.LU.64 R26, [R1+0x348] ;  /* 0x00034800011a7983 */ /* 0x000ee80000300a00 */
[----:B-1----:R-:W-:Y:S04]  /*16240*/  STL [R1+0x4d84], R6 ;  /* 0x004d840601007387 */ /* 0x002fe80000100800 */
[----:B------:R-:W-:Y:S04]  /*16250*/  STL [R1+0x4d80], R7 ;  /* 0x004d800701007387 */ /* 0x000fe80000100800 */
[----:B------:R-:W-:Y:S04]  /*16260*/  STL [R1+0x4268], R3 ;  /* 0x0042680301007387 */ /* 0x000fe80000100800 */
[----:B------:R-:W-:Y:S04]  /*16270*/  STL.64 [R1+0x50f8], R22 ;  /* 0x0050f81601007387 */ /* 0x000fe80000100a00 */
[----:B------:R1:W-:Y:S02]  /*16280*/  STL.64 [R1+0x50f0], R20 ;  /* 0x0050f01401007387 */ /* 0x0003e40000100a00 */
[----:B-1----:R-:W-:-:S02]  /*16290*/  IMAD.MOV.U32 R20, RZ, RZ, R29 ;  /* 0x000000ffff147224 */ /* 0x002fc400078e001d */
[----:B------:R-:W-:Y:S01]  /*162a0*/  IMAD.MOV.U32 R21, RZ, RZ, R28 ;  /* 0x000000ffff157224 */ /* 0x000fe200078e001c */
[C---:B--2---:R-:W-:Y:S01]  /*162b0*/  HMMA.1688.F32.TF32 R12, R16.reuse, R12, R8 ;  /* 0x0000000c100c723c */ /* 0x044fe20000081008 */
[----:B------:R-:W2:Y:S04]  /*162c0*/  LDL.LU.64 R10, [R1+0x51d8] ;  /* 0x0051d800010a7983 */ /* 0x000ea80000300a00 */
[----:B------:R-:W2:Y:S11]  /*162d0*/  LDL.LU.64 R8, [R1+0x51d0] ;  /* 0x0051d00001087983 */ /* 0x000eb60000300a00 */
[----:B------:R-:W-:Y:S07]  /*162e0*/  @!UPT UIADD3 URZ, URZ, URZ, URZ ;  /* 0x0000003f3f3ff290 */ /* 0x000fee000fffe03f */
[----:B------:R1:W-:Y:S04]  /*162f0*/  STL.64 [R1+0x3a0], R12 ;  /* 0x0003a00c01007387 */ /* 0x0003e80000100a00 */
[----:B------:R-:W-:Y:S04]  /*16300*/  STL.64 [R1+0x3a8], R14 ;  /* 0x0003a80e01007387 */ /* 0x000fe80000100a00 */
[----:B-1----:R-:W2:Y:S02]  /*16310*/  LDL.LU.64 R12, [R1+0x51c8] ;  /* 0x0051c800010c7983 */ /* 0x002ea40000300a00 */
[----:B--2---:R-:W-:Y:S01]  /*16320*/  HMMA.1688.F32.TF32 R8, R16, R12, R8 ;  /* 0x0000000c1008723c */ /* 0x004fe20000081008 */
[----:B------:R-:W-:-:S02]  /*16330*/  IMAD.MOV.U32 R6, RZ, RZ, R12 ;  /* 0x000000ffff067224 */ /* 0x000fc400078e000c */
[----:B------:R-:W-:Y:S11]  /*16340*/  IMAD.MOV.U32 R3, RZ, RZ, R13 ;  /* 0x000000ffff037224 */ /* 0x000ff600078e000d */
[----:B------:R-:W-:Y:S09]  /*16350*/  @!UPT UIADD3 URZ, URZ, URZ, URZ ;  /* 0x0000003f3f3ff290 */ /* 0x000ff2000fffe03f */
[----:B------:R-:W-:Y:S04]  /*16360*/  STL.64 [R1+0x380], R8 ;  /* 0x0003800801007387 */ /* 0x000fe80000100a00 */
[----:B------:R1:W-:Y:S04]  /*16370*/  STL.64 [R1+0x388], R10 ;  /* 0x0003880a01007387 */ /* 0x0003e80000100a00 */
[----:B-1----:R-:W2:Y:S04]  /*16380*/  LDL.LU.64 R10, [R1+0x51c0] ;  /* 0x0051c000010a7983 */ /* 0x002ea80000300a00 */
[----:B------:R-:W2:Y:S04]  /*16390*/  LDL.LU.64 R8, [R1+0x51b8] ;  /* 0x0051b80001087983 */ /* 0x000ea80000300a00 */
[----:B------:R-:W2:Y:S02]  /*163a0*/  LDL.LU.64 R12, [R1+0x51b0] ;  /* 0x0051b000010c7983 */ /* 0x000ea40000300a00 */
[----:B--2---:R-:W-:Y:S01]  /*163b0*/  HMMA.1688.F32.TF32 R8, R16, R12, R8 ;  /* 0x0000000c1008723c */ /* 0x004fe20000081008 */
[----:B------:R-:W-:Y:S11]  /*163c0*/  IMAD.MOV.U32 R7, RZ, RZ, R13 ;  /* 0x000000ffff077224 */ /* 0x000ff600078e000d */
[----:B------:R-:W-:Y:S11]  /*163d0*/  @!UPT UIADD3 URZ, URZ, URZ, URZ ;  /* 0x0000003f3f3ff290 */ /* 0x000ff6000fffe03f */
[----:B------:R1:W-:Y:S04]  /*163e0*/  STL.64 [R1+0x370], R8 ;  /* 0x0003700801007387 */ /* 0x0003e80000100a00 */
[----:B------:R2:W-:Y:S04]  /*163f0*/  STL.64 [R1+0x378], R10 ;  /* 0x0003780a01007387 */ /* 0x0005e80000100a00 */
[----:B-1----:R-:W4:Y:S01]  /*16400*/  LDL.LU.64 R8, [R1+0x51a8] ;  /* 0x0051a80001087983 */ /* 0x002f220000300a00 */
[----:B--2---:R-:W-:-:S03]  /*16410*/  IMAD.MOV.U32 R10, RZ, RZ, R12 ;  /* 0x000000ffff0a7224 */ /* 0x004fc600078e000c */
[----:B------:R-:W3:Y:S02]  /*16420*/  LDL.LU.64 R12, [R1+0x51a0] ;  /* 0x0051a000010c7983 */ /* 0x000ee40000300a00 */
[C---:B---3--:R-:W-:Y:S02]  /*16430*/  HMMA.1688.F32.TF32 R12, R16.reuse, R12, R24 ;  /* 0x0000000c100c723c */ /* 0x048fe40000081018 */
[----:B------:R-:W2:Y:S11]  /*16440*/  LDL.LU.64 R24, [R1+0x5198] ;  /* 0x0051980001187983 */ /* 0x000eb60000300a00 */
[----:B------:R-:W-:Y:S10]  /*16450*/  @!UPT UIADD3 URZ, URZ, URZ, URZ ;  /* 0x0000003f3f3ff290 */ /* 0x000ff4000fffe03f */
[----:B------:R-:W-:Y:S04]  /*16460*/  STL.64 [R1+0x360], R12 ;  /* 0x0003600c01007387 */ /* 0x000fe80000100a00 */
[----:B------:R1:W-:Y:S04]  /*16470*/  STL.64 [R1+0x368], R14 ;  /* 0x0003680e01007387 */ /* 0x0003e80000100a00 */
[----:B-1----:R-:W3:Y:S04]  /*16480*/  LDL.LU.64 R14, [R1+0x5190] ;  /* 0x00519000010e7983 */ /* 0x002ee80000300a00 */
[----:B------:R-:W3:Y:S02]  /*16490*/  LDL.LU.64 R12, [R1+0x5188] ;  /* 0x00518800010c7983 */ /* 0x000ee40000300a00 */
[C---:B---3--:R-:W-:Y:S02]  /*164a0*/  HMMA.1688.F32.TF32 R20, R16.reuse, R20, R12 ;  /* 0x000000141014723c */ /* 0x048fe4000008100c */
[----:B------:R-:W2:Y:S04]  /*164b0*/  LDL.LU.64 R14, [R1+0x5180] ;  /* 0x00518000010e7983 */ /* 0x000ea80000300a00 */
[----:B------:R-:W2:Y:S02]  /*164c0*/  LDL.LU.64 R12, [R1+0x5178] ;  /* 0x00517800010c7983 */ /* 0x000ea40000300a00 */
[----:B--2---:R-:W-:Y:S02]  /*164d0*/  HMMA.1688.F32.TF32 R12, R16, R24, R12 ;  /* 0x00000018100c723c */ /* 0x004fe4000008100c */
[----:B------:R-:W2:Y:S11]  /*164e0*/  LDL.LU.64 R24, [R1+0x220] ;  /* 0x0002200001187983 */ /* 0x000eb60000300a00 */
[----:B------:R-:W-:Y:S02]  /*164f0*/  @!UPT UIADD3 URZ, URZ, URZ, URZ ;  /* 0x0000003f3f3ff290 */ /* 0x000fe4000fffe03f */
[----:B------:R-:W-:Y:S04]  /*16500*/  STL.64 [R1+0x350], R20 ;  /* 0x0003501401007387 */ /* 0x000fe80000100a00 */
[----:B------:R-:W-:Y:S04]  /*16510*/  STL.64 [R1+0x358], R22 ;  /* 0x0003581601007387 */ /* 0x000fe80000100a00 */
[----:B------:R-:W3:Y:S04]  /*16520*/  LDL.LU.64 R26, [R1+0x228] ;  /* 0x00022800011a7983 */ /* 0x000ee80000300a00 */
[----:B------:R-:W-:Y:S04]  /*16530*/  STL.64 [R1+0x340], R12 ;  /* 0x0003400c01007387 */ /* 0x000fe80000100a00 */
[----:B------:R-:W-:Y:S04]  /*16540*/  STL.64 [R1+0x348], R14 ;  /* 0x0003480e01007387 */ /* 0x000fe80000100a00 */
[----:B---3--:R-:W-:Y:S04]  /*16550*/  STL.64 [R1+0x5118], R26 ;  /* 0x0051181a01007387 */ /* 0x008fe80000100a00 */
[----:B--2---:R1:W-:Y:S04]  /*16560*/  STL.64 [R1+0x5110], R24 ;  /* 0x0051101801007387 */ /* 0x0043e80000100a00 */
[----:B-1----:R-:W2:Y:S04]  /*16570*/  LDL.LU.64 R24, [R1+0x230] ;  /* 0x0002300001187983 */ /* 0x002ea80000300a00 */
[----:B------:R-:W3:Y:S04]  /*16580*/  LDL.LU.64 R26, [R1+0x238] ;  /* 0x00023800011a7983 */ /* 0x000ee80000300a00 */
[----:B---3--:R-:W-:Y:S04]  /*16590*/  STL.64 [R1+0x5128], R26 ;  /* 0x0051281a01007387 */ /* 0x008fe80000100a00 */
[----:B--2---:R1:W-:Y:S02]  /*165a0*/  STL.64 [R1+0x5120], R24 ;  /* 0x0051201801007387 */ /* 0x0043e40000100a00 */
[----:B-1----:R-:W-:-:S02]  /*165b0*/  IMAD.MOV.U32 R24, RZ, RZ, R10 ;  /* 0x000000ffff187224 */ /* 0x002fc400078e000a */
[----:B------:R-:W-:-:S05]  /*165c0*/  IMAD.MOV.U32 R25, RZ, RZ, R7 ;  /* 0x000000ffff197224 */ /* 0x000fca00078e0007 */
[----:B------:R1:W-:Y:S04]  /*165d0*/  STL.64 [R1+0x5138], R24 ;  /* 0x0051381801007387 */ /* 0x0003e80000100a00 */
[----:B------:R-:W2:Y:S04]  /*165e0*/  LDL.LU.64 R12, [R1+0x270] ;  /* 0x00027000010c7983 */ /* 0x000ea80000300a00 */
[----:B------:R-:W3:Y:S01]  /*165f0*/  LDL.LU.64 R14, [R1+0x278] ;  /* 0x00027800010e7983 */ /* 0x000ee20000300a00 */
[----:B-1----:R-:W-:Y:S02]  /*16600*/  IMAD.MOV.U32 R24, RZ, RZ, R6 ;  /* 0x000000ffff187224 */ /* 0x002fe400078e0006 */
[----:B------:R-:W-:Y:S01]  /*16610*/  IMAD.MOV.U32 R25, RZ, RZ, R3 ;  /* 0x000000ffff197224 */ /* 0x000fe200078e0003 */
[----:B---3--:R-:W-:Y:S04]  /*16620*/  STL.64 [R1+0x5170], R14 ;  /* 0x0051700e01007387 */ /* 0x008fe80000100a00 */
[----:B--2---:R1:W-:Y:S04]  /*16630*/  STL.64 [R1+0x5168], R12 ;  /* 0x0051680c01007387 */ /* 0x0043e80000100a00 */
[----:B-1----:R-:W4:Y:S04]  /*16640*/  LDL.LU.64 R12, [R1+0x4b0] ;  /* 0x0004b000010c7983 */ /* 0x002f280000300a00 */
[----:B------:R-:W4:Y:S04]  /*16650*/  LDL.LU.64 R14, [R1+0x4b8] ;  /* 0x0004b800010e7983 */ /* 0x000f280000300a00 */
[----:B------:R-:W2:Y:S04]  /*16660*/  LDL.LU.64 R20, [R1+0x260] ;  /* 0x0002600001147983 */ /* 0x000ea80000300a00 */
[----:B------:R-:W2:Y:S04]  /*16670*/  LDL.LU.64 R22, [R1+0x268] ;  /* 0x0002680001167983 */ /* 0x000ea80000300a00 */
[----:B------:R1:W-:Y:S04]  /*16680*/  STL.64 [R1+0x5150], R24 ;  /* 0x0051501801007387 */ /* 0x0003e80000100a00 */
[----:B-1----:R-:W3:Y:S01]  /*16690*/  LDL.64 R24, [R1+0x70] ;  /* 0x0000700001187983 */ /* 0x002ee20000100a00 */
[C---:B----4-:R-:W-:Y:S11]  /*166a0*/  HMMA.1688.F32.TF32 R12, R16.reuse, R8, R12 ;  /* 0x00000008100c723c */ /* 0x050ff6000008100c */
[----:B------:R-:W-:Y:S11]  /*166b0*/  @!UPT UIADD3 URZ, URZ, URZ, URZ ;  /* 0x0000003f3f3ff290 */ /* 0x000ff6000fffe03f */
[----:B------:R-:W-:Y:S01]  /*166c0*/  @!UPT UIADD3 URZ, URZ, URZ, URZ ;  /* 0x0000003f3f3ff290 */ /* 0x000fe2000fffe03f */
[----:B------:R1:W-:Y:S01]  /*166d0*/  STL.64 [R1+0x338], R14 ;  /* 0x0003380e01007387 */ /* 0x0003e20000100a00 */
[----:B------:R-:W-:Y:S02]  /*166e0*/  IMAD.MOV.U32 R6, RZ, RZ, R12 ;  /* 0x000000ffff067224 */ /* 0x000fe400078e000c */
[----:B------:R-:W-:Y:S01]  /*166f0*/  IMAD.MOV.U32 R7, RZ, RZ, R13 ;  /* 0x000000ffff077224 */ /* 0x000fe200078e000d */
[----:B-1----:R-:W4:Y:S04]  /*16700*/  LDL.LU.64 R14, [R1+0x5170] ;  /* 0x00517000010e7983 */ /* 0x002f280000300a00 */
[----:B------:R-:W4:Y:S04]  /*16710*/  LDL.LU.64 R12, [R1+0x5168] ;  /* 0x00516800010c7983 */ /* 0x000f280000300a00 */
[----:B------:R1:W-:Y:S04]  /*16720*/  STL.64 [R1+0x5108], R8 ;  /* 0x0051080801007387 */ /* 0x0003e80000100a00 */
[----:B-1----:R-:W5:Y:S04]  /*16730*/  LDL.64 R8, [R1+0x30] ;  /* 0x0000300001087983 */ /* 0x002f680000100a00 */
[----:B-----5:R1:W-:Y:S04]  /*16740*/  STL.64 [R1+0x5130], R8 ;  /* 0x0051300801007387 */ /* 0x0203e80000100a00 */
[----:B-1----:R-:W5:Y:S04]  /*16750*/  LDL.LU.64 R8, [R1+0x240] ;  /* 0x0002400001087983 */ /* 0x002f680000300a00 */
[----:B------:R-:W2:Y:S01]  /*16760*/  LDL.LU.64 R10, [R1+0x248] ;  /* 0x00024800010a7983 */ /* 0x000ea20000300a00 */
[----:B----4-:R-:W-:Y:S03]  /*16770*/  HMMA.1688.F32.TF32 R16, R16, R4, R12 ;  /* 0x000000041010723c */ /* 0x010fe6000008100c */
[----:B--2---:R-:W-:Y:S04]  /*16780*/  STL.64 [R1+0x5148], R10 ;  /* 0x0051480a01007387 */ /* 0x004fe80000100a00 */
[----:B-----5:R1:W-:Y:S04]  /*16790*/  STL.64 [R1+0x5140], R8 ;  /* 0x0051400801007387 */ /* 0x0203e80000100a00 */
[----:B-1----:R-:W2:Y:S04]  /*167a0*/  LDL.LU.64 R8, [R1+0x250] ;  /* 0x0002500001087983 */ /* 0x002ea80000300a00 */
[----:B------:R-:W2:Y:S04]  /*167b0*/  LDL.LU.64 R10, [R1+0x258] ;  /* 0x00025800010a7983 */ /* 0x000ea80000300a00 */
[----:B------:R-:W-:Y:S04]  /*167c0*/  STL [R1+0x4d94], R6 ;  /* 0x004d940601007387 */ /* 0x000fe80000100800 */
[----:B------:R-:W-:Y:S04]  /*167d0*/  STL [R1+0x4d90], R7 ;  /* 0x004d900701007387 */ /* 0x000fe80000100800 */
[----:B------:R-:W4:Y:S04]  /*167e0*/  LDL.LU.64 R14, [R1+0x5160] ;  /* 0x00516000010e7983 */ /* 0x000f280000300a00 */
[----:B------:R-:W4:Y:S04]  /*167f0*/  LDL.LU.64 R12, [R1+0x5158] ;  /* 0x00515800010c7983 */ /* 0x000f280000300a00 */
[----:B------:R1:W-:Y:S01]  /*16800*/  STL.64 [R1+0x290], R16 ;  /* 0x0002901001007387 */ /* 0x0003e20000100a00 */
[----:B---3--:R-:W-:-:S03]  /*16810*/  IMAD.MOV.U32 R3, RZ, RZ, R25 ;  /* 0x000000ffff037224 */ /* 0x008fc600078e0019 */
[----:B------:R-:W-:Y:S04]  /*16820*/  STL.64 [R1+0x298], R18 ;  /* 0x0002981201007387 */ /* 0x000fe80000100a00 */
[----:B-1----:R-:W3:Y:S01]  /*16830*/  LDL.64 R16, [R1+0x40] ;  /* 0x0000400001107983 */ /* 0x002ee20000100a00 */
[----:B----4-:R-:W-:Y:S11]  /*16840*/  HMMA.1688.F32.TF32 R20, R12, R24, R20 ;  /* 0x000000180c14723c */ /* 0x010ff60000081014 */
[----:B------:R-:W-:Y:S11]  /*16850*/  @!UPT UIADD3 URZ, URZ, URZ, URZ ;  /* 0x0000003f3f3ff290 */ /* 0x000ff6000fffe03f */
[----:B------:R-:W-:Y:S01]  /*16860*/  @!UPT UIADD3 URZ, URZ, URZ, URZ ;  /* 0x0000003f3f3ff290 */ /* 0x000fe2000fffe03f */
[----:B------:R1:W-:Y:S04]  /*16870*/  STL.64 [R1+0x270], R20 ;  /* 0x0002701401007387 */ /* 0x0003e80000100a00 */
[----:B------:R-:W-:Y:S01]  /*16880*/  STL.64 [R1+0x278], R22 ;  /* 0x0002781601007387 */ /* 0x000fe20000100a00 */
[----:B-1----:R-:W-:-:S03]  /*16890*/  IMAD.MOV.U32 R20, RZ, RZ, R24 ;  /* 0x000000ffff147224 */ /* 0x002fc600078e0018 */
[----:B------:R-:W2:Y:S02]  /*168a0*/  LDL.LU.64 R24, [R1+0x5150] ;  /* 0x0051500001187983 */ /* 0x000ea40000300a00 */
[C---:B--2---:R-:W-:Y:S02]  /*168b0*/  HMMA.1688.F32.TF32 R24, R12.reuse, R24, R8 ;  /* 0x000000180c18723c */ /* 0x044fe40000081008 */
[----:B------:R-:W2:Y:S04]  /*168c0*/  LDL.LU.64 R10, [R1+0x5148] ;  /* 0x00514800010a7983 */ /* 0x000ea80000300a00 */
[----:B------:R-:W2:Y:S11]  /*168d0*/  LDL.LU.64 R8, [R1+0x5140] ;  /* 0x0051400001087983 */ /* 0x000eb60000300a00 */
[----:B------:R-:W-:Y:S06]  /*168e0*/  @!UPT UIADD3 URZ, URZ, URZ, URZ ;  /* 0x0000003f3f3ff290 */ /* 0x000fec000fffe03f */
[----:B------:R1:W-:Y:S04]  /*168f0*/  STL.64 [R1+0x260], R24 ;  /* 0x0002601801007387 */ /* 0x0003e80000100a00 */
[----:B------:R2:W-:Y:S04]  /*16900*/  STL.64 [R1+0x268], R26 ;  /* 0x0002681a01007387 */ /* 0x0005e80000100a00 */
[----:B-1----:R-:W2:Y:S02]  /*16910*/  LDL.LU.64 R24, [R1+0x5138] ;  /* 0x0051380001187983 */ /* 0x002ea40000300a00 */
[C---:B--2---:R-:W-:Y:S02]  /*16920*/  HMMA.1688.F32.TF32 R24, R12.reuse, R24, R8 ;  /* 0x000000180c18723c */ /* 0x044fe40000081008 */
[----:B------:R-:W2:Y:S11]  /*16930*/  LDL.LU.64 R8, [R1+0x5130] ;  /* 0x0051300001087983 */ /* 0x000eb60000300a00 */
[----:B------:R-:W-:Y:S10]  /*16940*/  @!UPT UIADD3 URZ, URZ, URZ, URZ ;  /* 0x0000003f3f3ff290 */ /* 0x000ff4000fffe03f */
[----:B------:R-:W-:Y:S04]  /*16950*/  STL.64 [R1+0x250], R24 ;  /* 0x0002501801007387 */ /* 0x000fe80000100a00 */
[----:B------:R1:W-:Y:S04]  /*16960*/  STL.64 [R1+0x258], R26 ;  /* 0x0002581a01007387 */ /* 0x0003e80000100a00 */
[----:B-1----:R-:W3:Y:S04]  /*16970*/  LDL.LU.64 R26, [R1+0x5128] ;  /* 0x00512800011a7983 */ /* 0x002ee80000300a00 */
[----:B------:R-:W3:Y:S02]  /*16980*/  LDL.LU.64 R24, [R1+0x5120] ;  /* 0x0051200001187983 */ /* 0x000ee40000300a00 */
[----:B---3--:R-:W-:Y:S11]  /*16990*/  HMMA.1688.F32.TF32 R24, R12, R16, R24 ;  /* 0x000000100c18723c */ /* 0x008ff60000081018 */
[----:B------:R-:W-:Y:S11]  /*169a0*/  @!UPT UIADD3 URZ, URZ, URZ, URZ ;  /* 0x0000003f3f3ff290 */ /* 0x000ff6000fffe03f */
[----:B------:R-:W-:Y:S01]  /*169b0*/  @!UPT UIADD3 URZ, URZ, URZ, URZ ;  /* 0x0000003f3f3ff290 */ /* 0x000fe2000fffe03f */
[----:B------:R-:W-:Y:S04]  /*169c0*/  STL.64 [R1+0x240], R24 ;  /* 0x0002401801007387 */ /* 0x000fe80000100a00 */
[----:B------:R1:W-:Y:S04]  /*169d0*/  STL.64 [R1+0x248], R26 ;  /* 0x0002481a01007387 */ /* 0x0003e80000100a00 */
[----:B-1----:R-:W3:Y:S04]  /*169e0*/  LDL.LU.64 R26, [R1+0x5118] ;  /* 0x00511800011a7983 */ /* 0x002ee80000300a00 */
[----:B------:R-:W3:Y:S01]  /*169f0*/  LDL.LU.64 R24, [R1+0x5110] ;  /* 0x0051100001187983 */ /* 0x000ee20000300a00 */
[----:B------:R-:W-:-:S02]  /*16a00*/  IMAD.MOV.U32 R22, RZ, RZ, R16 ;  /* 0x000000ffff167224 */ /* 0x000fc400078e0010 */
[----:B------:R-:W-:Y:S02]  /*16a10*/  IMAD.MOV.U32 R21, RZ, RZ, R17 ;  /* 0x000000ffff157224 */ /* 0x000fe400078e0011 */
[----:B--2---:R-:W-:Y:S01]  /*16a20*/  IMAD.MOV.U32 R23, RZ, RZ, R9 ;  /* 0x000000ffff177224 */ /* 0x004fe200078e0009 */
[----:B---3--:R-:W-:Y:S07]  /*16a30*/  HMMA.1688.F32.TF32 R16, R12, R8, R24 ;  /* 0x000000080c10723c */ /* 0x008fee0000081018 */
[----:B------:R-:W-:-:S02]  /*16a40*/  IMAD.MOV.U32 R24, RZ, RZ, R8 ;  /* 0x000000ffff187224 */ /* 0x000fc400078e0008 */
[----:B------:R-:W2:Y:S11]  /*16a50*/  LDL.LU.64 R8, [R1+0x5108] ;  /* 0x0051080001087983 */ /* 0x000eb60000300a00 */
[----:B------:R-:W-:Y:S04]  /*16a60*/  @!UPT UIADD3 URZ, URZ, URZ, URZ ;  /* 0x0000003f3f3ff290 */ /* 0x000fe8000fffe03f */
[----:B------:R-:W-:Y:S02]  /*16a70*/  IMAD.MOV.U32 R6, RZ, RZ, R16 ;  /* 0x000000ffff067224 */ /* 0x000fe400078e0010 */
[----:B------:R-:W-:Y:S02]  /*16a80*/  IMAD.MOV.U32 R7, RZ, RZ, R17 ;  /* 0x000000ffff077224 */ /* 0x000fe400078e0011 */
[----:B------:R-:W-:Y:S01]  /*16a90*/  IMAD.MOV.U32 R10, RZ, RZ, R18 ;  /* 0x000000ffff0a7224 */ /* 0x000fe200078e0012 */
[----:B------:R-:W3:Y:S01]  /*16aa0*/  LDL.LU.64 R16, [R1+0x4c0] ;  /* 0x0004c00001107983 */ /* 0x000ee20000300a00 */
[----:B------:R-:W-:-:S03]  /*16ab0*/  IMAD.MOV.U32 R11, RZ, RZ, R19 ;  /* 0x000000ffff0b7224 */ /* 0x000fc600078e0013 */
[----:B------:R-:W4:Y:S04]  /*16ac0*/  LDL.LU.64 R18, [R1+0x4c8] ;  /* 0x0004c80001127983 */ /* 0x000f280000300a00 */
[----:B----4-:R-:W-:Y:S04]  /*16ad0*/  STL.64 [R1+0x5078], R18 ;  /* 0x0050781201007387 */ /* 0x010fe80000100a00 */
[----:B---3--:R1:W-:Y:S04]  /*16ae0*/  STL.64 [R1+0x5070], R16 ;  /* 0x0050701001007387 */ /* 0x0083e80000100a00 */
[----:B-1----:R-:W3:Y:S04]  /*16af0*/  LDL.LU.64 R16, [R1+0x4e0] ;  /* 0x0004e00001107983 */ /* 0x002ee80000300a00 */
[----:B------:R-:W4:Y:S04]  /*16b00*/  LDL.LU.64 R18, [R1+0x4e8] ;  /* 0x0004e80001127983 */ /* 0x000f280000300a00 */
[----:B----4-:R-:W-:Y:S04]  /*16b10*/  STL.64 [R1+0x5088], R18 ;  /* 0x0050881201007387 */ /* 0x010fe80000100a00 */
[----:B---3--:R1:W-:Y:S04]  /*16b20*/  STL.64 [R1+0x5080], R16 ;  /* 0x0050801001007387 */ /* 0x0083e80000100a00 */
[----:B-1----:R-:W3:Y:S04]  /*16b30*/  LDL.64 R16, [R1+0x20] ;  /* 0x0000200001107983 */ /* 0x002ee80000100a00 */
[----:B------:R-:W-:Y:S04]  /*16b40*/  STL [R1+0x4df4], R11 ;  /* 0x004df40b01007387 */ /* 0x000fe80000100800 */
[----:B------:R-:W-:Y:S04]  /*16b50*/  STL [R1+0x4df0], R10 ;  /* 0x004df00a01007387 */ /* 0x000fe80000100800 */
[----:B------:R-:W-:Y:S04]  /*16b60*/  STL [R1+0x4dec], R7 ;  /* 0x004dec0701007387 */ /* 0x000fe80000100800 */
[----:B------:R-:W-:Y:S04]  /*16b70*/  STL [R1+0x4de8], R6 ;  /* 0x004de80601007387 */ /* 0x000fe80000100800 */
[----:B------:R1:W-:Y:S04]  /*16b80*/  STL.64 [R1+0x5100], R4 ;  /* 0x0051000401007387 */ /* 0x0003e80000100a00 */
[----:B-1----:R-:W3:Y:S04]  /*16b90*/  LDL.LU.64 R4, [R1+0x210] ;  /* 0x0002100001047983 */ /* 0x002ee80000300a00 */
[----:B------:R-:W3:Y:S02]  /*16ba0*/  LDL.LU.64 R6, [R1+0x218] ;  /* 0x0002180001067983 */ /* 0x000ee40000300a00 */
[----:B---3--:R-:W-:Y:S11]  /*16bb0*/  HMMA.1688.F32.TF32 R4, R12, R16, R4 ;  /* 0x000000100c04723c */ /* 0x008ff60000081004 */
[----:B------:R-:W-:Y:S11]  /*16bc0*/  @!UPT UIADD3 URZ, URZ, URZ, URZ ;  /* 0x0000003f3f3ff290 */ /* 0x000ff6000fffe03f */
[----:B------:R-:W-:Y:S01]  /*16bd0*/  @!UPT UIADD3 URZ, URZ, URZ, URZ ;  /* 0x0000003f3f3ff290 */ /* 0x000fe2000fffe03f */
[----:B------:R1:W-:Y:S04]  /*16be0*/  STL.64 [R1+0x220], R4 ;  /* 0x0002200401007387 */ /* 0x0003e80000100a00 */
[----:B------:R3:W-:Y:S04]  /*16bf0*/  STL.64 [R1+0x228], R6 ;  /* 0x0002280601007387 */ /* 0x0007e80000100a00 */
[----:B-1----:R-:W2:Y:S04]  /*16c00*/  LDL.LU.64 R4, [R1+0x4d0] ;  /* 0x0004d00001047983 */ /* 0x002ea80000300a00 */
[----:B---3--:R-:W2:Y:S04]  /*16c10*/  LDL.LU.64 R6, [R1+0x4d8] ;  /* 0x0004d80001067983 */ /* 0x008ea80000300a00 */
[----:B------:R1:W-:Y:S02]  /*16c20*/  STL.64 [R1+0x5090], R16 ;  /* 0x0050901001007387 */ /* 0x0003e40000100a00 */
[----:B-1----:R-:W-:-:S02]  /*16c30*/  IMAD.MOV.U32 R16, RZ, RZ, R24 ;  /* 0x000000ffff107224 */ /* 0x002fc400078e0018 */
[----:B------:R-:W-:-:S05]  /*16c40*/  IMAD.MOV.U32 R17, RZ, RZ, R23 ;  /* 0x000000ffff117224 */ /* 0x000fca00078e0017 */
[----:B------:R1:W-:Y:S04]  /*16c50*/  STL.64 [R1+0x50a0], R16 ;  /* 0x0050a01001007387 */ /* 0x0003e80000100a00 */
[----:B------:R-:W3:Y:S04]  /*16c60*/  LDL.LU.64 R24, [R1+0x200] ;  /* 0x0002000001187983 */ /* 0x000ee80000300a00 */
[----:B------:R-:W4:Y:S01]  /*16c70*/  LDL.LU.64 R26, [R1+0x208] ;  /* 0x00020800011a7983 */ /* 0x000f220000300a00 */
[----:B-1----:R-:W-:Y:S02]  /*16c80*/  IMAD.MOV.U32 R16, RZ, RZ, R22 ;  /* 0x000000ffff107224 */ /* 0x002fe400078e0016 */
[----:B------:R-:W-:Y:S01]  /*16c90*/  IMAD.MOV.U32 R17, RZ, RZ, R21 ;  /* 0x000000ffff117224 */ /* 0x000fe200078e0015 */
[----:B----4-:R-:W-:Y:S04]  /*16ca0*/  STL.64 [R1+0x50e0], R26 ;  /* 0x0050e01a01007387 */ /* 0x010fe80000100a00 */
[----:B---3--:R1:W-:Y:S02]  /*16cb0*/  STL.64 [R1+0x50d8], R24 ;  /* 0x0050d81801007387 */ /* 0x0083e40000100a00 */
[----:B-1----:R-:W-:-:S02]  /*16cc0*/  IMAD.MOV.U32 R24, RZ, RZ, R20 ;  /* 0x000000ffff187224 */ /* 0x002fc400078e0014 */
[----:B------:R-:W3:Y:S04]  /*16cd0*/  LDL.LU.64 R20, [R1+0x4a0] ;  /* 0x0004a00001147983 */ /* 0x000ee80000300a00 */
[----:B------:R-:W3:Y:S04]  /*16ce0*/  LDL.LU.64 R22, [R1+0x4a8] ;  /* 0x0004a80001167983 */ /* 0x000ee80000300a00 */
[----:B------:R1:W-:Y:S04]  /*16cf0*/  STL.64 [R1+0x50b8], R16 ;  /* 0x0050b81001007387 */ /* 0x0003e80000100a00 */
[----:B-1----:R-:W4:Y:S01]  /*16d00*/  LDL.64 R16, [R1+0x50] ;  /* 0x0000500001107983 */ /* 0x002f220000100a00 */
[C---:B--2---:R-:W-:Y:S03]  /*16d10*/  HMMA.1688.F32.TF32 R4, R12.reuse, R8, R4 ;  /* 0x000000080c04723c */ /* 0x044fe60000081004 */
[----:B----4-:R1:W-:Y:S04]  /*16d20*/  STL.64 [R1+0x50d0], R16 ;  /* 0x0050d01001007387 */ /* 0x0103e80000100a00 */
[----:B-1----:R-:W2:Y:S04]  /*16d30*/  LDL.64 R16, [R1+0x60] ;  /* 0x0000600001107983 */ /* 0x002ea80000100a00 */
[----:B--2---:R1:W-:Y:S04]  /*16d40*/  STL.64 [R1+0x50e8], R16 ;  /* 0x0050e81001007387 */ /* 0x0043e80000100a00 */
[----:B-1----:R-:W2:Y:S04]  /*16d50*/  LDL.LU.64 R16, [R1+0x300] ;  /* 0x0003000001107983 */ /* 0x002ea80000300a00 */
[----:B------:R-:W2:Y:S04]  /*16d60*/  LDL.LU.64 R18, [R1+0x308] ;  /* 0x0003080001127983 */ /* 0x000ea80000300a00 */
[----:B------:R1:W-:Y:S04]  /*16d70*/  STL.64 [R1+0x210], R4 ;  /* 0x0002100401007387 */ /* 0x0003e80000100a00 */
[----:B------:R-:W-:Y:S04]  /*16d80*/  STL.64 [R1+0x218], R6 ;  /* 0x0002180601007387 */ /* 0x000fe80000100a00 */
[----:B-1----:R-:W3:Y:S04]  /*16d90*/  LDL.LU.64 R4, [R1+0x5100] ;  /* 0x0051000001047983 */ /* 0x002ee80000300a00 */
[----:B------:R1:W-:Y:S04]  /*16da0*/  STL.64 [R1+0x5098], R8 ;  /* 0x0050980801007387 */ /* 0x0003e80000100a00 */
[----:B-1----:R-:W4:Y:S04]  /*16db0*/  LDL.LU.64 R8, [R1+0x100] ;  /* 0x0001000001087983 */ /* 0x002f280000300a00 */
[----:B------:R-:W5:Y:S04]  /*16dc0*/  LDL.LU.64 R10, [R1+0x108] ;  /* 0x00010800010a7983 */ /* 0x000f680000300a00 */
[----:B-----5:R-:W-:Y:S04]  /*16dd0*/  STL.64 [R1+0x50b0], R10 ;  /* 0x0050b00a01007387 */ /* 0x020fe80000100a00 */
[----:B----4-:R1:W-:Y:S04]  /*16de0*/  STL.64 [R1+0x50a8], R8 ;  /* 0x0050a80801007387 */ /* 0x0103e80000100a00 */
[----:B-1----:R-:W4:Y:S04]  /*16df0*/  LDL.LU.64 R8, [R1+0x110] ;  /* 0x0001100001087983 */ /* 0x002f280000300a00 */
[----:B------:R-:W5:Y:S01]  /*16e00*/  LDL.LU.64 R10, [R1+0x118] ;  /* 0x00011800010a7983 */ /* 0x000f620000300a00 */
[----:B---3--:R-:W-:Y:S01]  /*16e10*/  HMMA.1688.F32.TF32 R12, R12, R4, R20 ;  /* 0x000000040c0c723c */ /* 0x008fe20000081014 */
[----:B------:R-:W-:-:S02]  /*16e20*/  IMAD.MOV.U32 R25, RZ, RZ, R3 ;  /* 0x000000ffff197224 */ /* 0x000fc400078e0003 */
[----:B-----5:R-:W-:Y:S04]  /*16e30*/  STL.64 [R1+0x50c8], R10 ;  /* 0x0050c80a01007387 */ /* 0x020fe80000100a00 */
[----:B----4-:R1:W-:Y:S04]  /*16e40*/  STL.64 [R1+0x50c0], R8 ;  /* 0x0050c00801007387 */ /* 0x0103e80000100a00 */
[----:B-1----:R-:W3:Y:S04]  /*16e50*/  LDL.LU.64 R8, [R1+0x120] ;  /* 0x0001200001087983 */ /* 0x002ee80000300a00 */
[----:B------:R-:W3:Y:S04]  /*16e60*/  LDL.LU.64 R10, [R1+0x128] ;  /* 0x00012800010a7983 */ /* 0x000ee80000300a00 */
[----:B------:R-:W2:Y:S04]  /*16e70*/  LDL.LU.64 R22, [R1+0x50f8] ;  /* 0x0050f80001167983 */ /* 0x000ea80000300a00 */
[----:B------:R-:W2:Y:S04]  /*16e80*/  LDL.LU.64 R20, [R1+0x50f0] ;  /* 0x0050f00001147983 */ /* 0x000ea80000300a00 */
[----:B------:R1:W-:Y:S04]  /*16e90*/  STL.64 [R1+0x180], R12 ;  /* 0x0001800c01007387 */ /* 0x0003e80000100a00 */
[----:B------:R4:W-:Y:S04]  /*16ea0*/  STL.64 [R1+0x188], R14 ;  /* 0x0001880e01007387 */ /* 0x0009e80000100a00 */
[----:B-1----:R-:W5:Y:S04]  /*16eb0*/  LDL.LU.64 R12, [R1+0xf0] ;  /* 0x0000f000010c7983 */ /* 0x002f680000300a00 */
[----:B----4-:R-:W5:Y:S01]  /*16ec0*/  LDL.LU.64 R14, [R1+0xf8] ;  /* 0x0000f800010e7983 */ /* 0x010f620000300a00 */
[C---:B--2---:R-:W-:Y:S03]  /*16ed0*/  HMMA.1688.F32.TF32 R24, R20.reuse, R24, R16 ;  /* 0x000000181418723c */ /* 0x044fe60000081010 */
[----:B------:R-:W2:Y:S11]  /*16ee0*/  LDL.LU.64 R16, [R1+0x50e8] ;  /* 0x0050e80001107983 */ /* 0x000eb60000300a00 */
[----:B------:R-:W-:Y:S09]  /*16ef0*/  @!UPT UIADD3 URZ, URZ, URZ, URZ ;  /* 0x0000003f3f3ff290 */ /* 0x000ff2000fffe03f */
[----:B------:R-:W-:Y:S04]  /*16f00*/  STL.64 [R1+0x170], R24 ;  /* 0x0001701801007387 */ /* 0x000fe80000100a00 */
[----:B------:R1:W-:Y:S04]  /*16f10*/  STL.64 [R1+0x178], R26 ;  /* 0x0001781a01007387 */ /* 0x0003e80000100a00 */
[----:B-1----:R-:W2:Y:S04]  /*16f20*/  LDL.LU.64 R26, [R1+0x50e0] ;  /* 0x0050e000011a7983 */ /* 0x002ea80000300a00 */
[----:B------:R-:W2:Y:S02]  /*16f30*/  LDL.LU.64 R24, [R1+0x50d8] ;  /* 0x0050d80001187983 */ /* 0x000ea40000300a00 */
[----:B--2---:R-:W-:Y:S11]  /*16f40*/  HMMA.1688.F32.TF32 R24, R20, R16, R24 ;  /* 0x000000101418723c */ /* 0x004ff60000081018 */
[----:B------:R-:W-:Y:S11]  /*16f50*/  @!UPT UIADD3 URZ, URZ, URZ, URZ ;  /* 0x0000003f3f3ff290 */ /* 0x000ff6000fffe03f */
[----:B------:R-:W-:Y:S01]  /*16f60*/  @!UPT UIADD3 URZ, URZ, URZ, URZ ;  /* 0x0000003f3f3ff290 */ /* 0x000fe2000fffe03f */
[----:B------:R1:W-:Y:S04]  /*16f70*/  STL.64 [R1+0x160], R24 ;  /* 0x0001601801007387 */ /* 0x0003e80000100a00 */
[----:B------:R-:W-:Y:S04]  /*16f80*/  STL.64 [R1+0x168], R26 ;  /* 0x0001681a01007387 */ /* 0x000fe80000100a00 */
[----:B------:R-:W-:Y:S01]  /*16f90*/  LDS R26, [R0+0x2600] ;  /* 0x00260000001a7984 */ /* 0x000fe20000000800 */
[----:B-1----:R-:W-:-:S03]  /*16fa0*/  IMAD.MOV.U32 R25, RZ, RZ, R16 ;  /* 0x000000ffff197224 */ /* 0x002fc600078e0010 */
[----:B------:R-:W-:Y:S01]  /*16fb0*/  LDS R27, [R2+0x2600] ;  /* 0x00260000021b7984 */ /* 0x000fe20000000800 */
[----:B------:R-:W-:-:S03]  /*16fc0*/  IMAD.MOV.U32 R24, RZ, RZ, R17 ;  /* 0x000000ffff187224 */ /* 0x000fc600078e0011 */
[----:B------:R-:W3:Y:S02]  /*16fd0*/  LDL.LU.64 R16, [R1+0x50d0] ;  /* 0x0050d00001107983 */ /* 0x000ee40000300a00 */
[C---:B---3--:R-:W-:Y:S01]  /*16fe0*/  HMMA.1688.F32.TF32 R8, R20.reuse, R16, R8 ;  /* 0x000000101408723c */ /* 0x048fe20000081008 */
[----:B------:R-:W-:Y:S02]  /*16ff0*/  IMAD.MOV.U32 R28, RZ, RZ, R16 ;  /* 0x000000ffff1c7224 */ /* 0x000fe400078e0010 */
[----:B------:R-:W-:Y:S11]  /*17000*/  IMAD.MOV.U32 R3, RZ, RZ, R17 ;  /* 0x000000ffff037224 */ /* 0x000ff600078e0011 */
[----:B------:R-:W-:Y:S09]  /*17010*/  @!UPT UIADD3 URZ, URZ, URZ, URZ ;  /* 0x0000003f3f3ff290 */ /* 0x000ff2000fffe03f */
[----:B------:R-:W-:Y:S04]  /*17020*/  STL.64 [R1+0x150], R8 ;  /* 0x0001500801007387 */ /* 0x000fe80000100a00 */
[----:B------:R1:W-:Y:S04]  /*17030*/  STL.64 [R1+0x158], R10 ;  /* 0x0001580a01007387 */ /* 0x0003e80000100a00 */
[----:B-1----:R-:W2:Y:S04]  /*17040*/  LDL.LU.64 R10, [R1+0x50c8] ;  /* 0x0050c800010a7983 */ /* 0x002ea80000300a00 */
[----:B------:R-:W2:Y:S04]  /*17050*/  LDL.LU.64 R8, [R1+0x50c0] ;  /* 0x0050c00001087983 */ /* 0x000ea80000300a00 */
        /* <DEDUP_REMOVED lines=11> */
[----:B------:R1:W-:Y:S04]  /*17110*/  STL.64 [R1+0x130], R16 ;  /* 0x0001301001007387 */ /* 0x0003e80000100a00 */
[----:B------:R3:W-:Y:S04]  /*17120*/  STL.64 [R1+0x138], R18 ;  /* 0x0001381201007387 */ /* 0x0007e80000100a00 */
[----:B-1----:R-:W5:Y:S02]  /*17130*/  LDL.LU.64 R16, [R1+0x5090] ;  /* 0x0050900001107983 */ /* 0x002f640000300a00 */
[----:B-----5:R-:W-:Y:S11]  /*17140*/  HMMA.1688.F32.TF32 R12, R20, R16, R12 ;  /* 0x00000010140c723c */ /* 0x020ff6000008100c */
[----:B------:R-:W-:Y:S11]  /*17150*/  @!UPT UIADD3 URZ, URZ, URZ, URZ ;  /* 0x0000003f3f3ff290 */ /* 0x000ff6000fffe03f */
[----:B------:R-:W-:Y:S01]  /*17160*/  @!UPT UIADD3 URZ, URZ, URZ, URZ ;  /* 0x0000003f3f3ff290 */ /* 0x000fe2000fffe03f */
[----:B------:R1:W-:Y:S04]  /*17170*/  STL.64 [R1+0x120], R12 ;  /* 0x0001200c01007387 */ /* 0x0003e80000100a00 */
[----:B------:R-:W-:Y:S04]  /*17180*/  STL.64 [R1+0x128], R14 ;  /* 0x0001280e01007387 */ /* 0x000fe80000100a00 */
[----:B---3--:R-:W2:Y:S01]  /*17190*/  LDL.LU.64 R18, [R1+0x5088] ;  /* 0x0050880001127983 */ /* 0x008ea20000300a00 */
[----:B-1----:R-:W-:-:S03]  /*171a0*/  IMAD.MOV.U32 R13, RZ, RZ, R16 ;  /* 0x000000ffff0d7224 */ /* 0x002fc600078e0010 */
[----:B------:R-:W-:Y:S01]  /*171b0*/  LDS R14, [R0+0x2300] ;  /* 0x00230000000e7984 */ /* 0x000fe20000000800 */
[----:B------:R-:W-:-:S03]  /*171c0*/  IMAD.MOV.U32 R12, RZ, RZ, R17 ;  /* 0x000000ffff0c7224 */ /* 0x000fc600078e0011 */
[----:B------:R-:W2:Y:S04]  /*171d0*/  LDL.LU.64 R16, [R1+0x5080] ;  /* 0x0050800001107983 */ /* 0x000ea80000300a00 */
[----:B------:R-:W-:Y:S01]  /*171e0*/  LDS R15, [R2+0x2300] ;  /* 0x00230000020f7984 */ /* 0x000fe20000000800 */
[C---:B--2---:R-:W-:Y:S11]  /*171f0*/  HMMA.1688.F32.TF32 R16, R20.reuse, R8, R16 ;  /* 0x000000081410723c */ /* 0x044ff60000081010 */
[----:B------:R-:W-:Y:S11]  /*17200*/  @!UPT UIADD3 URZ, URZ, URZ, URZ ;  /* 0x0000003f3f3ff290 */ /* 0x000ff6000fffe03f */
[----:B------:R-:W-:Y:S01]  /*17210*/  @!UPT UIADD3 URZ, URZ, URZ, URZ ;  /* 0x0000003f3f3ff290 */ /* 0x000fe2000fffe03f */
[----:B------:R-:W-:Y:S04]  /*17220*/  STL.64 [R1+0x110], R16 ;  /* 0x0001101001007387 */ /* 0x000fe80000100a00 */
[----:B------:R1:W-:Y:S04]  /*17230*/  STL.64 [R1+0x118], R18 ;  /* 0x0001181201007387 */ /* 0x0003e80000100a00 */
[----:B-1----:R-:W2:Y:S04]  /*17240*/  LDL.LU.64 R18, [R1+0x5078] ;  /* 0x0050780001127983 */ /* 0x002ea80000300a00 */
[----:B------:R-:W2:Y:S02]  /*17250*/  LDL.LU.64 R16, [R1+0x5070] ;  /* 0x0050700001107983 */ /* 0x000ea40000300a00 */
[----:B--2---:R-:W-:Y:S02]  /*17260*/  HMMA.1688.F32.TF32 R16, R20, R4, R16 ;  /* 0x000000041410723c */ /* 0x004fe40000081010 */
[----:B------:R-:W-:Y:S04]  /*17270*/  LDS R22, [R0+0x2500] ;  /* 0x0025000000167984 */ /* 0x000fe80000000800 */
[----:B------:R-:W-:Y:S04]  /*17280*/  LDS R23, [R2+0x2500] ;  /* 0x0025000002177984 */ /* 0x000fe80000000800 */
[----:B------:R-:W-:Y:S04]  /*17290*/  LDS R20, [R0+0x500] ;  /* 0x0005000000147984 */ /* 0x000fe80000000800 */
[----:B------:R-:W-:Y:S10]  /*172a0*/  LDS R21, [R2+0x500] ;  /* 0x0005000002157984 */ /* 0x000ff40000000800 */
[----:B------:R-:W-:-:S02]  /*172b0*/  IMAD.MOV.U32 R11, RZ, RZ, R16 ;  /* 0x000000ffff0b7224 */ /* 0x000fc400078e0010 */
[----:B------:R-:W-:Y:S01]  /*172c0*/  IMAD.MOV.U32 R10, RZ, RZ, R17 ;  /* 0x000000ffff0a7224 */ /* 0x000fe200078e0011 */
[----:B------:R-:W-:Y:S04]  /*172d0*/  LDS R16, [R0+0x400] ;  /* 0x0004000000107984 */ /* 0x000fe80000000800 */
[----:B------:R-:W-:Y:S04]  /*172e0*/  STL.64 [R1+0x5010], R10 ;  /* 0x0050100a01007387 */ /* 0x000fe80000100a00 */
[----:B------:R1:W-:Y:S01]  /*172f0*/  STL.64 [R1+0x5008], R8 ;  /* 0x0050080801007387 */ /* 0x0003e20000100a00 */
[----:B------:R-:W-:-:S02]  /*17300*/  IMAD.MOV.U32 R7, RZ, RZ, R18 ;  /* 0x000000ffff077224 */ /* 0x000fc400078e0012 */
[----:B------:R-:W-:Y:S01]  /*17310*/  IMAD.MOV.U32 R6, RZ, RZ, R19 ;  /* 0x000000ffff067224 */ /* 0x000fe200078e0013 */
[----:B------:R-:W-:Y:S04]  /*17320*/  LDS R18, [R0+0x2400] ;  /* 0x0024000000127984 */ /* 0x000fe80000000800 */
[----:B------:R-:W2:Y:S01]  /*17330*/  LDS R19, [R2+0x2400] ;  /* 0x0024000002137984 */ /* 0x000ea20000000800 */
[----:B-1----:R-:W-:-:S03]  /*17340*/  IMAD.MOV.U32 R8, RZ, RZ, R13 ;  /* 0x000000ffff087224 */ /* 0x002fc600078e000d */
[----:B------:R-:W1:Y:S01]  /*17350*/  LDS R17, [R2+0x400] ;  /* 0x0004000002117984 */ /* 0x000e620000000800 */
[----:B------:R-:W-:-:S03]  /*17360*/  IMAD.MOV.U32 R9, RZ, RZ, R12 ;  /* 0x000000ffff097224 */ /* 0x000fc600078e000c */
[----:B------:R-:W-:Y:S04]  /*17370*/  LDS R12, [R0+0x300] ;  /* 0x00030000000c7984 */ /* 0x000fe80000000800 */
[----:B------:R3:W-:Y:S04]  /*17380*/  STL.64 [R1+0x5028], R8 ;  /* 0x0050280801007387 */ /* 0x0007e80000100a00 */
[----:B------:R-:W-:Y:S04]  /*17390*/  LDS R13, [R2+0x300] ;  /* 0x00030000020d7984 */ /* 0x000fe80000000800 */
[----:B---3--:R-:W3:Y:S04]  /*173a0*/  LDL.64 R8, [R1+0x30] ;  /* 0x0000300001087983 */ /* 0x008ee80000100a00 */
[----:B---3--:R3:W-:Y:S04]  /*173b0*/  STL.64 [R1+0x5040], R8 ;  /* 0x0050400801007387 */ /* 0x0087e80000100a00 */
[----:B---3--:R-:W3:Y:S04]  /*173c0*/  LDL.64 R8, [R1+0x40] ;  /* 0x0000400001087983 */ /* 0x008ee80000100a00 */
[----:B---3--:R-:W-:Y:S04]  /*173d0*/  STL.64 [R1+0x5048], R8 ;  /* 0x0050480801007387 */ /* 0x008fe80000100a00 */
[----:B------:R-:W-:Y:S04]  /*173e0*/  STL.64 [R1+0x5000], R6 ;  /* 0x0050000601007387 */ /* 0x000fe80000100a00 */
[----:B------:R-:W-:Y:S04]  /*173f0*/  STL.64 [R1+0x4ff8], R4 ;  /* 0x004ff80401007387 */ /* 0x000fe80000100a00 */
[----:B--2---:R-:W-:Y:S04]  /*17400*/  STL.64 [R1+0x5020], R18 ;  /* 0x0050201201007387 */ /* 0x004fe80000100a00 */
[----:B-1----:R-:W-:Y:S04]  /*17410*/  STL.64 [R1+0x5018], R16 ;  /* 0x0050181001007387 */ /* 0x002fe80000100a00 */
[----:B------:R-:W-:Y:S04]  /*17420*/  STL.64 [R1+0x4f78], R22 ;  /* 0x004f781601007387 */ /* 0x000fe80000100a00 */
[----:B------:R1:W-:Y:S02]  /*17430*/  STL.64 [R1+0x4f70], R20 ;  /* 0x004f701401007387 */ /* 0x0003e40000100a00 */
[----:B-1----:R-:W-:-:S02]  /*17440*/  IMAD.MOV.U32 R20, RZ, RZ, R25 ;  /* 0x000000ffff147224 */ /* 0x002fc400078e0019 */
[----:B------:R-:W-:Y:S01]  /*17450*/  IMAD.MOV.U32 R21, RZ, RZ, R24 ;  /* 0x000000ffff157224 */ /* 0x000fe200078e0018 */
[----:B------:R-:W-:Y:S04]  /*17460*/  LDS R25, [R2+0x600] ;  /* 0x0006000002197984 */ /* 0x000fe80000000800 */
[----:B------:R-:W1:Y:S04]  /*17470*/  LDS R24, [R0+0x600] ;  /* 0x0006000000187984 */ /* 0x000e680000000800 */
[----:B------:R2:W-:Y:S04]  /*17480*/  STL.64 [R1+0x5058], R20 ;  /* 0x0050581401007387 */ /* 0x0005e80000100a00 */
[----:B--2---:R-:W2:Y:S04]  /*17490*/  LDL.64 R20, [R1+0x70] ;  /* 0x0000700001147983 */ /* 0x004ea80000100a00 */
[----:B------:R-:W-:Y:S04]  /*174a0*/  STL [R1+0x4ef0], R0 ;  /* 0x004ef00001007387 */ /* 0x000fe80000100800 */
[----:B------:R-:W-:Y:S04]  /*174b0*/  STL.64 [R1+0x4f00], R26 ;  /* 0x004f001a01007387 */ /* 0x000fe80000100a00 */
[----:B-1----:R1:W-:Y:S02]  /*174c0*/  STL.64 [R1+0x4ef8], R24 ;  /* 0x004ef81801007387 */ /* 0x0023e40000100a00 */
[----:B-1----:R-:W-:-:S02]  /*174d0*/  IMAD.MOV.U32 R24, RZ, RZ, R28 ;  /* 0x000000ffff187224 */ /* 0x002fc400078e001c */
[----:B------:R-:W-:-:S05]  /*174e0*/  IMAD.MOV.U32 R25, RZ, RZ, R3 ;  /* 0x000000ffff197224 */ /* 0x000fca00078e0003 */
[----:B------:R1:W-:Y:S04]  /*174f0*/  STL.64 [R1+0x5050], R24 ;  /* 0x0050501801007387 */ /* 0x0003e80000100a00 */
[----:B-1----:R-:W3:Y:S04]  /*17500*/  LDL.LU.64 R24, [R1+0x480] ;  /* 0x0004800001187983 */ /* 0x002ee80000300a00 */
[----:B------:R-:W4:Y:S04]  /*17510*/  LDL.LU.64 R26, [R1+0x488] ;  /* 0x00048800011a7983 */ /* 0x000f280000300a00 */
[----:B----4-:R-:W-:Y:S04]  /*17520*/  STL.64 [R1+0x5068], R26 ;  /* 0x0050681a01007387 */ /* 0x010fe80000100a00 */
[----:B---3--:R1:W-:Y:S04]  /*17530*/  STL.64 [R1+0x5060], R24 ;  /* 0x0050601801007387 */ /* 0x0083e80000100a00 */
[----:B-1----:R-:W3:Y:S04]  /*17540*/  LDL.LU.64 R24, [R1+0x490] ;  /* 0x0004900001187983 */ /* 0x002ee80000300a00 */
[----:B------:R-:W3:Y:S04]  /*17550*/  LDL.LU.64 R26, [R1+0x498] ;  /* 0x00049800011a7983 */ /* 0x000ee80000300a00 */
[----:B------:R-:W4:Y:S04]  /*17560*/  LDL.LU.64 R8, [R1+0x3e0] ;  /* 0x0003e00001087983 */ /* 0x000f280000300a00 */
[----:B------:R-:W4:Y:S04]  /*17570*/  LDL.LU.64 R10, [R1+0x3e8] ;  /* 0x0003e800010a7983 */ /* 0x000f280000300a00 */
[----:B------:R-:W5:Y:S04]  /*17580*/  LDL.LU.64 R16, [R1+0x3b0] ;  /* 0x0003b00001107983 */ /* 0x000f680000300a00 */
[----:B------:R-:W4:Y:S01]  /*17590*/  LDL.LU.64 R18, [R1+0x3b8] ;  /* 0x0003b80001127983 */ /* 0x000f220000300a00 */
[----:B--2---:R-:W-:Y:S01]  /*175a0*/  IMAD.MOV.U32 R0, RZ, RZ, R21 ;  /* 0x000000ffff007224 */ /* 0x004fe200078e0015 */
[----:B---3--:R-:W-:Y:S02]  /*175b0*/  HMMA.1688.F32.TF32 R24, R12, R20, R24 ;  /* 0x000000140c18723c */ /* 0x008fe40000081018 */
[----:B----4-:R-:W-:Y:S04]  /*175c0*/  STL.64 [R1+0x5038], R18 ;  /* 0x0050381201007387 */ /* 0x010fe80000100a00 */
[----:B-----5:R1:W-:Y:S04]  /*175d0*/  STL.64 [R1+0x5030], R16 ;  /* 0x0050301001007387 */ /* 0x0203e80000100a00 */
[----:B-1----:R-:W2:Y:S04]  /*175e0*/  LDL.LU.64 R16, [R1+0x3c0] ;  /* 0x0003c00001107983 */ /* 0x002ea80000300a00 */
[----:B------:R-:W2:Y:S04]  /*175f0*/  LDL.LU.64 R18, [R1+0x3c8] ;  /* 0x0003c80001127983 */ /* 0x000ea80000300a00 */
[----:B------:R-:W3:Y:S04]  /*17600*/  LDL.LU.64 R4, [R1+0x510] ;  /* 0x0005100001047983 */ /* 0x000ee80000300a00 */
[----:B------:R-:W3:Y:S04]  /*17610*/  LDL.LU.64 R6, [R1+0x518] ;  /* 0x0005180001067983 */ /* 0x000ee80000300a00 */
[----:B------:R1:W-:Y:S04]  /*17620*/  STL [R1+0x4ef4], R2 ;  /* 0x004ef40201007387 */ /* 0x0003e80000100800 */
[----:B------:R-:W-:Y:S04]  /*17630*/  STL.64 [R1+0x410], R24 ;  /* 0x0004101801007387 */ /* 0x000fe80000100a00 */
[----:B------:R4:W-:Y:S01]  /*17640*/  STL.64 [R1+0x418], R26 ;  /* 0x0004181a01007387 */ /* 0x0009e20000100a00 */
[----:B-1----:R-:W-:-:S03]  /*17650*/  IMAD.MOV.U32 R2, RZ, RZ, R20 ;  /* 0x000000ffff027224 */ /* 0x002fc600078e0014 */
[----:B----4-:R-:W4:Y:S04]  /*17660*/  LDL.LU.64 R26, [R1+0x5068] ;  /* 0x00506800011a7983 */ /* 0x010f280000300a00 */
[----:B------:R-:W4:Y:S04]  /*17670*/  LDL.LU.64 R24, [R1+0x5060] ;  /* 0x0050600001187983 */ /* 0x000f280000300a00 */
[----:B------:R-:W4:Y:S02]  /*17680*/  LDL.LU.64 R20, [R1+0x5058] ;  /* 0x0050580001147983 */ /* 0x000f240000300a00 */
[C---:B----4-:R-:W-:Y:S11]  /*17690*/  HMMA.1688.F32.TF32 R24, R12.reuse, R20, R24 ;  /* 0x000000140c18723c */ /* 0x050ff60000081018 */
[----:B------:R-:W-:Y:S11]  /*176a0*/  @!UPT UIADD3 URZ, URZ, URZ, URZ ;  /* 0x0000003f3f3ff290 */ /* 0x000ff6000fffe03f */
[----:B------:R-:W-:Y:S01]  /*176b0*/  @!UPT UIADD3 URZ, URZ, URZ, URZ ;  /* 0x0000003f3f3ff290 */ /* 0x000fe2000fffe03f */
[----:B------:R1:W-:Y:S04]  /*176c0*/  STL.64 [R1+0x400], R24 ;  /* 0x0004001801007387 */ /* 0x0003e80000100a00 */
[----:B------:R-:W-:Y:S04]  /*176d0*/  STL.64 [R1+0x408], R26 ;  /* 0x0004081a01007387 */ /* 0x000fe80000100a00 */
[----:B-1----:R-:W4:Y:S04]  /*176e0*/  LDL.LU.64 R24, [R1+0x5050] ;  /* 0x0050500001187983 */ /* 0x002f280000300a00 */
[----:B------:R1:W-:Y:S04]  /*176f0*/  STL.64 [R1+0x4ff0], R20 ;  /* 0x004ff01401007387 */ /* 0x0003e80000100a00 */
[----:B-1----:R-:W5:Y:S04]  /*17700*/  LDL.LU.64 R20, [R1+0x4f0] ;  /* 0x0004f00001147983 */ /* 0x002f680000300a00 */
[----:B------:R-:W5:Y:S01]  /*17710*/  LDL.LU.64 R22, [R1+0x4f8] ;  /* 0x0004f80001167983 */ /* 0x000f620000300a00 */
[C---:B----4-:R-:W-:Y:S11]  /*17720*/  HMMA.1688.F32.TF32 R8, R12.reuse, R24, R8 ;  /* 0x000000180c08723c */ /* 0x050ff60000081008 */
[----:B------:R-:W-:Y:S11]  /*17730*/  @!UPT UIADD3 URZ, URZ, URZ, URZ ;  /* 0x0000003f3f3ff290 */ /* 0x000ff6000fffe03f */
[----:B------:R-:W-:Y:S01]  /*17740*/  @!UPT UIADD3 URZ, URZ, URZ, URZ ;  /* 0x0000003f3f3ff290 */ /* 0x000fe2000fffe03f */
[----:B------:R1:W-:Y:S04]  /*17750*/  STL.64 [R1+0x3f0], R8 ;  /* 0x0003f00801007387 */ /* 0x0003e80000100a00 */
[----:B------:R-:W-:Y:S04]  /*17760*/  STL.64 [R1+0x3f8], R10 ;  /* 0x0003f80a01007387 */ /* 0x000fe80000100a00 */
[----:B-1----:R-:W4:Y:S04]  /*17770*/  LDL.LU.64 R8, [R1+0x5048] ;  /* 0x0050480001087983 */ /* 0x002f280000300a00 */
[----:B------:R1:W-:Y:S04]  /*17780*/  STL.64 [R1+0x4fe8], R24 ;  /* 0x004fe81801007387 */ /* 0x0003e80000100a00 */
[----:B-1----:R-:W4:Y:S04]  /*17790*/  LDL.LU.64 R24, [R1+0x3d0] ;  /* 0x0003d00001187983 */ /* 0x002f280000300a00 */
[----:B------:R-:W4:Y:S02]  /*177a0*/  LDL.LU.64 R26, [R1+0x3d8] ;  /* 0x0003d800011a7983 */ /* 0x000f240000300a00 */
[----:B----4-:R-:W-:Y:S01]  /*177b0*/  HMMA.1688.F32.TF32 R24, R12, R8, R24 ;  /* 0x000000080c18723c */ /* 0x010fe20000081018 */
[----:B------:R-:W-:Y:S11]  /*177c0*/  IMAD.MOV.U32 R3, RZ, RZ, R9 ;  /* 0x000000ffff037224 */ /* 0x000ff600078e0009 */
[----:B------:R-:W-:Y:S11]  /*177d0*/  @!UPT UIADD3 URZ, URZ, URZ, URZ ;  /* 0x0000003f3f3ff290 */ /* 0x000ff6000fffe03f */
[----:B------:R1:W-:Y:S04]  /*177e0*/  STL.64 [R1+0x3e0], R24 ;  /* 0x0003e01801007387 */ /* 0x0003e80000100a00 */
[----:B------:R4:W-:Y:S01]  /*177f0*/  STL.64 [R1+0x3e8], R26 ;  /* 0x0003e81a01007387 */ /* 0x0009e20000100a00 */
[----:B-1----:R-:W-:-:S03]  /*17800*/  IMAD.MOV.U32 R24, RZ, RZ, R8 ;  /* 0x000000ffff187224 */ /* 0x002fc600078e0008 */
[----:B------:R-:W2:Y:S02]  /*17810*/  LDL.LU.64 R8, [R1+0x5040] ;  /* 0x0050400001087983 */ /* 0x000ea40000300a00 */
[C---:B--2---:R-:W-:Y:S01]  /*17820*/  HMMA.1688.F32.TF32 R16, R12.reuse, R8, R16 ;  /* 0x000000080c10723c */ /* 0x044fe20000081010 */
[----:B----4-:R-:W-:Y:S02]  /*17830*/  IMAD.MOV.U32 R26, RZ, RZ, R8 ;  /* 0x000000ffff1a7224 */ /* 0x010fe400078e0008 */
        /* <DEDUP_REMOVED lines=11> */
[----:B------:R-:W-:Y:S04]  /*178f0*/  STL.64 [R1+0x3c0], R8 ;  /* 0x0003c00801007387 */ /* 0x000fe80000100a00 */
[----:B------:R1:W-:Y:S04]  /*17900*/  STL.64 [R1+0x3c8], R10 ;  /* 0x0003c80a01007387 */ /* 0x0003e80000100a00 */
[----:B-1----:R-:W4:Y:S04]  /*17910*/  LDL.LU.64 R10, [R1+0x5010] ;  /* 0x00501000010a7983 */ /* 0x002f280000300a00 */
[----:B------:R-:W3:Y:S02]  /*17920*/  LDL.LU.64 R8, [R1+0x5008] ;  /* 0x0050080001087983 */ /* 0x000ee40000300a00 */
[----:B---3--:R-:W-:Y:S11]  /*17930*/  HMMA.1688.F32.TF32 R4, R12, R8, R4 ;  /* 0x000000080c04723c */ /* 0x008ff60000081004 */
[----:B------:R-:W-:Y:S11]  /*17940*/  @!UPT UIADD3 URZ, URZ, URZ, URZ ;  /* 0x0000003f3f3ff290 */ /* 0x000ff6000fffe03f */
[----:B------:R-:W-:Y:S01]  /*17950*/  @!UPT UIADD3 URZ, URZ, URZ, URZ ;  /* 0x0000003f3f3ff290 */ /* 0x000fe2000fffe03f */
[----:B------:R-:W-:Y:S04]  /*17960*/  STL.64 [R1+0x3b0], R4 ;  /* 0x0003b00401007387 */ /* 0x000fe80000100a00 */
[----:B------:R1:W-:Y:S04]  /*17970*/  STL.64 [R1+0x3b8], R6 ;  /* 0x0003b80601007387 */ /* 0x0003e80000100a00 */
[----:B-1----:R-:W3:Y:S04]  /*17980*/  LDL.LU.64 R6, [R1+0x5000] ;  /* 0x0050000001067983 */ /* 0x002ee80000300a00 */
[----:B------:R-:W5:Y:S04]  /*17990*/  LDL.LU.64 R4, [R1+0x4ff8] ;  /* 0x004ff80001047983 */ /* 0x000f680000300a00 */
[----:B----4-:R-:W-:Y:S04]  /*179a0*/  STL.64 [R1+0x4f98], R10 ;  /* 0x004f980a01007387 */ /* 0x010fe80000100a00 */
[----:B------:R1:W-:Y:S04]  /*179b0*/  STL.64 [R1+0x4f90], R8 ;  /* 0x004f900801007387 */ /* 0x0003e80000100a00 */
[----:B-1----:R-:W4:Y:S04]  /*179c0*/  LDL.64 R8, [R1+0x20] ;  /* 0x0000200001087983 */ /* 0x002f280000100a00 */
[----:B----4-:R1:W-:Y:S02]  /*179d0*/  STL.64 [R1+0x4fb0], R8 ;  /* 0x004fb00801007387 */ /* 0x0103e40000100a00 */
[----:B-1----:R-:W-:-:S02]  /*179e0*/  IMAD.MOV.U32 R8, RZ, RZ, R26 ;  /* 0x000000ffff087224 */ /* 0x002fc400078e001a */
[----:B------:R-:W-:-:S05]  /*179f0*/  IMAD.MOV.U32 R9, RZ, RZ, R25 ;  /* 0x000000ffff097224 */ /* 0x000fca00078e0019 */
[----:B------:R1:W-:Y:S02]  /*17a00*/  STL.64 [R1+0x4fc8], R8 ;  /* 0x004fc80801007387 */ /* 0x0003e40000100a00 */
[----:B-1----:R-:W-:Y:S02]  /*17a10*/  IMAD.MOV.U32 R8, RZ, RZ, R24 ;  /* 0x000000ffff087224 */ /* 0x002fe400078e0018 */
[----:B------:R-:W-:-:S05]  /*17a20*/  IMAD.MOV.U32 R9, RZ, RZ, R3 ;  /* 0x000000ffff097224 */ /* 0x000fca00078e0003 */
[----:B------:R5:W-:Y:S02]  /*17a30*/  STL.64 [R1+0x4fe0], R8 ;  /* 0x004fe00801007387 */ /* 0x000be40000100a00 */
[----:B-----5:R-:W-:Y:S02]  /*17a40*/  HMMA.1688.F32.TF32 R8, R12, R4, R20 ;  /* 0x000000040c08723c */ /* 0x020fe40000081014 */
[----:B------:R-:W2:Y:S04]  /*17a50*/  LDL.LU.64 R20, [R1+0x310] ;  /* 0x0003100001147983 */ /* 0x000ea80000300a00 */
[----:B------:R-:W2:Y:S11]  /*17a60*/  LDL.LU.64 R22, [R1+0x318] ;  /* 0x0003180001167983 */ /* 0x000eb60000300a00 */
[----:B------:R-:W-:Y:S06]  /*17a70*/  @!UPT UIADD3 URZ, URZ, URZ, URZ ;  /* 0x0000003f3f3ff290 */ /* 0x000fec000fffe03f */
[----:B------:R1:W-:Y:S04]  /*17a80*/  STL.64 [R1+0x320], R8 ;  /* 0x0003200801007387 */ /* 0x0003e80000100a00 */
[----:B------:R4:W-:Y:S04]  /*17a90*/  STL.64 [R1+0x328], R10 ;  /* 0x0003280a01007387 */ /* 0x0009e80000100a00 */
[----:B------:R-:W5:Y:S04]  /*17aa0*/  LDL.LU.64 R24, [R1+0x2f0] ;  /* 0x0002f00001187983 */ /* 0x000f680000300a00 */
[----:B------:R-:W5:Y:S04]  /*17ab0*/  LDL.LU.64 R26, [R1+0x2f8] ;  /* 0x0002f800011a7983 */ /* 0x000f680000300a00 */
[----:B-1----:R-:W2:Y:S04]  /*17ac0*/  LDL.LU.64 R8, [R1+0x2e0] ;  /* 0x0002e00001087983 */ /* 0x002ea80000300a00 */
[----:B----4-:R-:W4:Y:S04]  /*17ad0*/  LDL.LU.64 R10, [R1+0x2e8] ;  /* 0x0002e800010a7983 */ /* 0x010f280000300a00 */
[----:B---3--:R-:W-:Y:S04]  /*17ae0*/  STL.64 [R1+0x4f88], R6 ;  /* 0x004f880601007387 */ /* 0x008fe80000100a00 */
[----:B------:R1:W-:Y:S04]  /*17af0*/  STL.64 [R1+0x4f80], R4 ;  /* 0x004f800401007387 */ /* 0x0003e80000100a00 */
[----:B-1----:R-:W3:Y:S04]  /*17b00*/  LDL.LU.64 R4, [R1+0x530] ;  /* 0x0005300001047983 */ /* 0x002ee80000300a00 */
[----:B------:R-:W2:Y:S04]  /*17b10*/  LDL.LU.64 R6, [R1+0x538] ;  /* 0x0005380001067983 */ /* 0x000ea80000300a00 */
[----:B--2---:R-:W-:Y:S04]  /*17b20*/  STL.64 [R1+0x4fa8], R6 ;  /* 0x004fa80601007387 */ /* 0x004fe80000100a00 */
[----:B---3--:R1:W-:Y:S04]  /*17b30*/  STL.64 [R1+0x4fa0], R4 ;  /* 0x004fa00401007387 */ /* 0x0083e80000100a00 */
[----:B-1----:R-:W2:Y:S04]  /*17b40*/  LDL.LU.64 R4, [R1+0x2a0] ;  /* 0x0002a00001047983 */ /* 0x002ea80000300a00 */
[----:B------:R-:W3:Y:S01]  /*17b50*/  LDL.LU.64 R6, [R1+0x2a8] ;  /* 0x0002a80001067983 */ /* 0x000ee20000300a00 */
[----:B------:R-:W-:-:S02]  /*17b60*/  IMAD.MOV.U32 R12, RZ, RZ, R2 ;  /* 0x000000ffff0c7224 */ /* 0x000fc400078e0002 */
[----:B------:R-:W-:-:S07]  /*17b70*/  IMAD.MOV.U32 R13, RZ, RZ, R0 ;  /* 0x000000ffff0d7224 */ /* 0x000fce00078e0000 */
[C---:B------:R-:W-:Y:S01]  /*17b80*/  HMMA.1688.F32.TF32 R20, R16.reuse, R12, R20 ;  /* 0x0000000c1014723c */ /* 0x040fe20000081014 */
[----:B---3--:R-:W-:Y:S04]  /*17b90*/  STL.64 [R1+0x4fc0], R6 ;  /* 0x004fc00601007387 */ /* 0x008fe80000100a00 */
[----:B--2---:R1:W-:Y:S04]  /*17ba0*/  STL.64 [R1+0x4fb8], R4 ;  /* 0x004fb80401007387 */ /* 0x0043e80000100a00 */
[----:B-1----:R-:W2:Y:S04]  /*17bb0*/  LDL.LU.64 R4, [R1+0x2b0] ;  /* 0x0002b00001047983 */ /* 0x002ea80000300a00 */
[----:B------:R-:W3:Y:S04]  /*17bc0*/  LDL.LU.64 R6, [R1+0x2b8] ;  /* 0x0002b80001067983 */ /* 0x000ee80000300a00 */
[----:B---3--:R-:W-:Y:S04]  /*17bd0*/  STL.64 [R1+0x4fd8], R6 ;  /* 0x004fd80601007387 */ /* 0x008fe80000100a00 */
[----:B--2---:R1:W-:Y:S04]  /*17be0*/  STL.64 [R1+0x4fd0], R4 ;  /* 0x004fd00401007387 */ /* 0x0043e80000100a00 */
[----:B-1----:R-:W2:Y:S04]  /*17bf0*/  LDL.LU.64 R4, [R1+0x2c0] ;  /* 0x0002c00001047983 */ /* 0x002ea80000300a00 */
[----:B------:R-:W2:Y:S04]  /*17c00*/  LDL.LU.64 R6, [R1+0x2c8] ;  /* 0x0002c80001067983 */ /* 0x000ea80000300a00 */
[----:B------:R1:W-:Y:S04]  /*17c10*/  STL.64 [R1+0x310], R20 ;  /* 0x0003101401007387 */ /* 0x0003e80000100a00 */
[----:B------:R5:W-:Y:S04]  /*17c20*/  STL.64 [R1+0x318], R22 ;  /* 0x0003181601007387 */ /* 0x000be80000100a00 */
[----:B-1----:R-:W5:Y:S02]  /*17c30*/  LDL.LU.64 R20, [R1+0x4ff0] ;  /* 0x004ff00001147983 */ /* 0x002f640000300a00 */
[C---:B-----5:R-:W-:Y:S02]  /*17c40*/  HMMA.1688.F32.TF32 R20, R16.reuse, R20, R24 ;  /* 0x000000141014723c */ /* 0x060fe40000081018 */
[----:B------:R-:W4:Y:S11]  /*17c50*/  LDL.LU.64 R24, [R1+0x4fe8] ;  /* 0x004fe80001187983 */ /* 0x000f360000300a00 */
[----:B------:R-:W-:Y:S10]  /*17c60*/  @!UPT UIADD3 URZ, URZ, URZ, URZ ;  /* 0x0000003f3f3ff290 */ /* 0x000ff4000fffe03f */
[----:B------:R1:W-:Y:S04]  /*17c70*/  STL.64 [R1+0x300], R20 ;  /* 0x0003001401007387 */ /* 0x0003e80000100a00 */
[----:B------:R3:W-:Y:S04]  /*17c80*/  STL.64 [R1+0x308], R22 ;  /* 0x0003081601007387 */ /* 0x0007e80000100a00 */
[----:B-1----:R-:W5:Y:S04]  /*17c90*/  LDL.LU.64 R20, [R1+0x1f0] ;  /* 0x0001f00001147983 */ /* 0x002f680000300a00 */
[----:B---3--:R-:W5:Y:S01]  /*17ca0*/  LDL.LU.64 R22, [R1+0x1f8] ;  /* 0x0001f80001167983 */ /* 0x008f620000300a00 */
[C---:B----4-:R-:W-:Y:S11]  /*17cb0*/  HMMA.1688.F32.TF32 R8, R16.reuse, R24, R8 ;  /* 0x000000181008723c */ /* 0x050ff60000081008 */
[----:B------:R-:W-:Y:S11]  /*17cc0*/  @!UPT UIADD3 URZ, URZ, URZ, URZ ;  /* 0x0000003f3f3ff290 */ /* 0x000ff6000fffe03f */
[----:B------:R-:W-:Y:S01]  /*17cd0*/  @!UPT UIADD3 URZ, URZ, URZ, URZ ;  /* 0x0000003f3f3ff290 */ /* 0x000fe2000fffe03f */
[----:B------:R1:W-:Y:S04]  /*17ce0*/  STL.64 [R1+0x2f0], R8 ;  /* 0x0002f00801007387 */ /* 0x0003e80000100a00 */
[----:B------:R-:W-:Y:S04]  /*17cf0*/  STL.64 [R1+0x2f8], R10 ;  /* 0x0002f80a01007387 */ /* 0x000fe80000100a00 */
[----:B-1----:R-:W2:Y:S04]  /*17d00*/  LDL.LU.64 R8, [R1+0x4fe0] ;  /* 0x004fe00001087983 */ /* 0x002ea80000300a00 */
[----:B------:R1:W-:Y:S04]  /*17d10*/  STL.64 [R1+0x4f68], R24 ;  /* 0x004f681801007387 */ /* 0x0003e80000100a00 */
[----:B-1----:R-:W3:Y:S04]  /*17d20*/  LDL.LU.64 R24, [R1+0x1e0] ;  /* 0x0001e00001187983 */ /* 0x002ee80000300a00 */
[----:B------:R-:W3:Y:S01]  /*17d30*/  LDL.LU.64 R26, [R1+0x1e8] ;  /* 0x0001e800011a7983 */ /* 0x000ee20000300a00 */
[C---:B--2---:R-:W-:Y:S03]  /*17d40*/  HMMA.1688.F32.TF32 R8, R16.reuse, R8, R4 ;  /* 0x000000081008723c */ /* 0x044fe60000081004 */
[----:B------:R-:W2:Y:S04]  /*17d50*/  LDL.LU.64 R6, [R1+0x4fd8] ;  /* 0x004fd80001067983 */ /* 0x000ea80000300a00 */
[----:B------:R-:W2:Y:S11]  /*17d60*/  LDL.LU.64 R4, [R1+0x4fd0] ;  /* 0x004fd00001047983 */ /* 0x000eb60000300a00 */
[----:B------:R-:W-:Y:S05]  /*17d70*/  @!UPT UIADD3 URZ, URZ, URZ, URZ ;  /* 0x0000003f3f3ff290 */ /* 0x000fea000fffe03f */
[----:B------:R1:W-:Y:S04]  /*17d80*/  STL.64 [R1+0x2e0], R8 ;  /* 0x0002e00801007387 */ /* 0x0003e80000100a00 */
[----:B------:R2:W-:Y:S04]  /*17d90*/  STL.64 [R1+0x2e8], R10 ;  /* 0x0002e80a01007387 */ /* 0x0005e80000100a00 */
[----:B-1----:R-:W2:Y:S02]  /*17da0*/  LDL.LU.64 R8, [R1+0x4fc8] ;  /* 0x004fc80001087983 */ /* 0x002ea40000300a00 */
[C---:B--2---:R-:W-:Y:S02]  /*17db0*/  HMMA.1688.F32.TF32 R8, R16.reuse, R8, R4 ;  /* 0x000000081008723c */ /* 0x044fe40000081004 */
[----:B------:R-:W2:Y:S04]  /*17dc0*/  LDL.LU.64 R6, [R1+0x4fc0] ;  /* 0x004fc00001067983 */ /* 0x000ea80000300a00 */
[----:B------:R-:W2:Y:S11]  /*17dd0*/  LDL.LU.64 R4, [R1+0x4fb8] ;  /* 0x004fb80001047983 */ /* 0x000eb60000300a00 */
[----:B------:R-:W-:Y:S06]  /*17de0*/  @!UPT UIADD3 URZ, URZ, URZ, URZ ;  /* 0x0000003f3f3ff290 */ /* 0x000fec000fffe03f */
        /* <DEDUP_REMOVED lines=11> */
[----:B------:R-:W4:Y:S04]  /*17ea0*/  LDL.LU.64 R10, [R1+0x4f98] ;  /* 0x004f9800010a7983 */ /* 0x000f280000300a00 */
[----:B------:R-:W2:Y:S02]  /*17eb0*/  LDL.LU.64 R8, [R1+0x4f90] ;  /* 0x004f900001087983 */ /* 0x000ea40000300a00 */
[----:B--2---:R-:W-:Y:S11]  /*17ec0*/  HMMA.1688.F32.TF32 R4, R16, R8, R4 ;  /* 0x000000081004723c */ /* 0x004ff60000081004 */
[----:B------:R-:W-:Y:S11]  /*17ed0*/  @!UPT UIADD3 URZ, URZ, URZ, URZ ;  /* 0x0000003f3f3ff290 */ /* 0x000ff6000fffe03f */
[----:B------:R-:W-:Y:S01]  /*17ee0*/  @!UPT UIADD3 URZ, URZ, URZ, URZ ;  /* 0x0000003f3f3ff290 */ /* 0x000fe2000fffe03f */
[----:B------:R-:W-:Y:S04]  /*17ef0*/  STL.64 [R1+0x2a0], R4 ;  /* 0x0002a00401007387 */ /* 0x000fe80000100a00 */
[----:B------:R1:W-:Y:S04]  /*17f00*/  STL.64 [R1+0x2a8], R6 ;  /* 0x0002a80601007387 */ /* 0x0003e80000100a00 */
[----:B-1----:R-:W2:Y:S04]  /*17f10*/  LDL.LU.64 R6, [R1+0x4f88] ;  /* 0x004f880001067983 */ /* 0x002ea80000300a00 */
[----:B------:R-:W5:Y:S04]  /*17f20*/  LDL.LU.64 R4, [R1+0x4f80] ;  /* 0x004f800001047983 */ /* 0x000f680000300a00 */
[----:B----4-:R-:W-:Y:S04]  /*17f30*/  STL.64 [R1+0x4f20], R10 ;  /* 0x004f200a01007387 */ /* 0x010fe80000100a00 */
[----:B------:R1:W-:Y:S02]  /*17f40*/  STL.64 [R1+0x4f18], R8 ;  /* 0x004f180801007387 */ /* 0x0003e40000100a00 */
[----:B-1----:R-:W-:-:S02]  /*17f50*/  IMAD.MOV.U32 R8, RZ, RZ, R2 ;  /* 0x000000ffff087224 */ /* 0x002fc400078e0002 */
[----:B------:R-:W-:-:S05]  /*17f60*/  IMAD.MOV.U32 R9, RZ, RZ, R0 ;  /* 0x000000ffff097224 */ /* 0x000fca00078e0000 */
[----:B------:R1:W-:Y:S04]  /*17f70*/  STL.64 [R1+0x4f38], R8 ;  /* 0x004f380801007387 */ /* 0x0003e80000100a00 */
[----:B-1----:R-:W4:Y:S01]  /*17f80*/  LDL.64 R8, [R1+0x30] ;  /* 0x0000300001087983 */ /* 0x002f220000100a00 */
[----:B-----5:R-:W-:Y:S03]  /*17f90*/  HMMA.1688.F32.TF32 R16, R16, R4, R20 ;  /* 0x000000041010723c */ /* 0x020fe60000081014 */
[----:B----4-:R1:W-:Y:S04]  /*17fa0*/  STL.64 [R1+0x4f50], R8 ;  /* 0x004f500801007387 */ /* 0x0103e80000100a00 */
[----:B-1----:R-:W4:Y:S04]  /*17fb0*/  LDL.64 R8, [R1+0x40] ;  /* 0x0000400001087983 */ /* 0x002f280000100a00 */
[----:B------:R-:W3:Y:S04]  /*17fc0*/  LDL.LU.64 R22, [R1+0x4f78] ;  /* 0x004f780001167983 */ /* 0x000ee80000300a00 */
[----:B------:R-:W3:Y:S04]  /*17fd0*/  LDL.LU.64 R20, [R1+0x4f70] ;  /* 0x004f700001147983 */ /* 0x000ee80000300a00 */
[----:B--2---:R-:W-:Y:S04]  /*17fe0*/  STL.64 [R1+0x4f10], R6 ;  /* 0x004f100601007387 */ /* 0x004fe80000100a00 */
[----:B------:R-:W-:Y:S04]  /*17ff0*/  STL.64 [R1+0x4f08], R4 ;  /* 0x004f080401007387 */ /* 0x000fe80000100a00 */
[----:B------:R1:W-:Y:S04]  /*18000*/  STL.64 [R1+0x200], R16 ;  /* 0x0002001001007387 */ /* 0x0003e80000100a00 */
[----:B------:R-:W-:Y:S04]  /*18010*/  STL.64 [R1+0x208], R18 ;  /* 0x0002081201007387 */ /* 0x000fe80000100a00 */
[----:B-1----:R-:W2:Y:S01]  /*18020*/  LDL.LU.64 R16, [R1+0x60] ;  /* 0x0000600001107983 */ /* 0x002ea20000300a00 */
[----:B---3--:R-:W-:Y:S11]  /*18030*/  HMMA.1688.F32.TF32 R12, R20, R12, R24 ;  /* 0x0000000c140c723c */ /* 0x008ff60000081018 */
[----:B------:R-:W-:Y:S11]  /*18040*/  @!UPT UIADD3 URZ, URZ, URZ, URZ ;  /* 0x0000003f3f3ff290 */ /* 0x000ff6000fffe03f */
[----:B------:R-:W-:Y:S01]  /*18050*/  @!UPT UIADD3 URZ, URZ, URZ, URZ ;  /* 0x0000003f3f3ff290 */ /* 0x000fe2000fffe03f */
[----:B------:R1:W-:Y:S01]  /*18060*/  STL.64 [R1+0x1f0], R12 ;  /* 0x0001f00c01007387 */ /* 0x0003e20000100a00 */
[----:B------:R-:W-:-:S03]  /*18070*/  IMAD.MOV.U32 R3, RZ, RZ, R15 ;  /* 0x000000ffff037224 */ /* 0x000fc600078e000f */
[----:B------:R3:W-:Y:S04]  /*18080*/  STL [R1+0x1f8], R14 ;  /* 0x0001f80e01007387 */ /* 0x0007e80000100800 */
[----:B------:R-:W2:Y:S04]  /*18090*/  LDL.LU.64 R24, [R1+0x1d0] ;  /* 0x0001d00001187983 */ /* 0x000ea80000300a00 */
[----:B------:R-:W2:Y:S04]  /*180a0*/  LDL.LU.64 R26, [R1+0x1d8] ;  /* 0x0001d800011a7983 */ /* 0x000ea80000300a00 */
[----:B-1----:R-:W5:Y:S04]  /*180b0*/  LDL.LU.64 R12, [R1+0x1c0] ;  /* 0x0001c000010c7983 */ /* 0x002f680000300a00 */
[----:B---3--:R-:W5:Y:S04]  /*180c0*/  LDL.LU.64 R14, [R1+0x1c8] ;  /* 0x0001c800010e7983 */ /* 0x008f680000300a00 */
[----:B------:R-:W3:Y:S04]  /*180d0*/  LDL.LU.64 R4, [R1+0x520] ;  /* 0x0005200001047983 */ /* 0x000ee80000300a00 */
[----:B------:R-:W2:Y:S04]  /*180e0*/  LDL.LU.64 R6, [R1+0x528] ;  /* 0x0005280001067983 */ /* 0x000ea80000300a00 */
[----:B--2---:R-:W-:Y:S04]  /*180f0*/  STL.64 [R1+0x4f30], R6 ;  /* 0x004f300601007387 */ /* 0x004fe80000100a00 */
[----:B---3--:R1:W-:Y:S04]  /*18100*/  STL.64 [R1+0x4f28], R4 ;  /* 0x004f280401007387 */ /* 0x0083e80000100a00 */
[----:B-1----:R-:W2:Y:S04]  /*18110*/  LDL.LU.64 R4, [R1+0x190] ;  /* 0x0001900001047983 */ /* 0x002ea80000300a00 */
[----:B------:R-:W3:Y:S01]  /*18120*/  LDL.LU.64 R6, [R1+0x198] ;  /* 0x0001980001067983 */ /* 0x000ee20000300a00 */
[C---:B------:R-:W-:Y:S03]  /*18130*/  HMMA.1688.F32.TF32 R24, R20.reuse, R16, R24 ;  /* 0x000000101418723c */ /* 0x040fe60000081018 */
        /* <DEDUP_REMOVED lines=8> */
[----:B------:R-:W-:Y:S04]  /*181c0*/  STL [R1+0x4bb8], R3 ;  /* 0x004bb80301007387 */ /* 0x000fe80000100800 */
[----:B------:R1:W-:Y:S04]  /*181d0*/  STL.64 [R1+0x1e0], R24 ;  /* 0x0001e01801007387 */ /* 0x0003e80000100a00 */
[----:B------:R3:W-:Y:S04]  /*181e0*/  STL.64 [R1+0x1e8], R26 ;  /* 0x0001e81a01007387 */ /* 0x0007e80000100a00 */
[----:B-1----:R-:W5:Y:S01]  /*181f0*/  LDL.LU.64 R24, [R1+0x4f68] ;  /* 0x004f680001187983 */ /* 0x002f620000300a00 */
[----:B----4-:R-:W-:Y:S01]  /*18200*/  IMAD.MOV.U32 R28, RZ, RZ, R8 ;  /* 0x000000ffff1c7224 */ /* 0x010fe200078e0008 */
[C---:B--2---:R-:W-:Y:S08]  /*18210*/  HMMA.1688.F32.TF32 R4, R20.reuse, R8, R4 ;  /* 0x000000081404723c */ /* 0x044ff00000081004 */
[----:B-----5:R-:W-:Y:S11]  /*18220*/  HMMA.1688.F32.TF32 R12, R20, R24, R12 ;  /* 0x00000018140c723c */ /* 0x020ff6000008100c */
[----:B------:R-:W-:Y:S11]  /*18230*/  @!UPT UIADD3 URZ, URZ, URZ, URZ ;  /* 0x0000003f3f3ff290 */ /* 0x000ff6000fffe03f */
[----:B------:R-:W-:Y:S01]  /*18240*/  @!UPT UIADD3 URZ, URZ, URZ, URZ ;  /* 0x0000003f3f3ff290 */ /* 0x000fe2000fffe03f */
[----:B------:R1:W-:Y:S01]  /*18250*/  STL.64 [R1+0x1d0], R12 ;  /* 0x0001d00c01007387 */ /* 0x0003e20000100a00 */
[----:B------:R-:W-:-:S03]  /*18260*/  IMAD.MOV.U32 R3, RZ, RZ, R15 ;  /* 0x000000ffff037224 */ /* 0x000fc600078e000f */
[----:B------:R2:W-:Y:S04]  /*18270*/  STL [R1+0x1d8], R14 ;  /* 0x0001d80e01007387 */ /* 0x0005e80000100800 */
[----:B------:R-:W4:Y:S04]  /*18280*/  LDL.LU.64 R24, [R1+0x500] ;  /* 0x0005000001187983 */ /* 0x000f280000300a00 */
[----:B---3--:R-:W4:Y:S04]  /*18290*/  LDL.LU.64 R26, [R1+0x508] ;  /* 0x00050800011a7983 */ /* 0x008f280000300a00 */
[----:B-1----:R-:W3:Y:S04]  /*182a0*/  LDL.LU.64 R12, [R1+0xe0] ;  /* 0x0000e000010c7983 */ /* 0x002ee80000300a00 */
[----:B--2---:R-:W3:Y:S04]  /*182b0*/  LDL.LU.64 R14, [R1+0xe8] ;  /* 0x0000e800010e7983 */ /* 0x004ee80000300a00 */
[----:B------:R1:W-:Y:S04]  /*182c0*/  STL [R1+0x4bd8], R3 ;  /* 0x004bd80301007387 */ /* 0x0003e80000100800 */
[----:B------:R-:W-:Y:S04]  /*182d0*/  STL.64 [R1+0x1c0], R4 ;  /* 0x0001c00401007387 */ /* 0x000fe80000100a00 */
[----:B------:R2:W-:Y:S01]  /*182e0*/  STL.64 [R1+0x1c8], R6 ;  /* 0x0001c80601007387 */ /* 0x0005e20000100a00 */
[----:B-1----:R-:W-:-:S03]  /*182f0*/  IMAD.MOV.U32 R3, RZ, RZ, R9 ;  /* 0x000000ffff037224 */ /* 0x002fc600078e0009 */
[----:B--2---:R-:W2:Y:S04]  /*18300*/  LDL.LU.64 R6, [R1+0x4f60] ;  /* 0x004f600001067983 */ /* 0x004ea80000300a00 */
[----:B------:R-:W2:Y:S04]  /*18310*/  LDL.LU.64 R4, [R1+0x4f58] ;  /* 0x004f580001047983 */ /* 0x000ea80000300a00 */
[----:B------:R-:W2:Y:S02]  /*18320*/  LDL.LU.64 R8, [R1+0x4f50] ;  /* 0x004f500001087983 */ /* 0x000ea40000300a00 */
        /* <DEDUP_REMOVED lines=15> */
[----:B-1----:R-:W5:Y:S04]  /*18420*/  LDL.LU.64 R10, [R1+0x4f20] ;  /* 0x004f2000010a7983 */ /* 0x002f680000300a00 */
[----:B------:R-:W2:Y:S02]  /*18430*/  LDL.LU.64 R8, [R1+0x4f18] ;  /* 0x004f180001087983 */ /* 0x000ea40000300a00 */
[C---:B--2---:R-:W-:Y:S11]  /*18440*/  HMMA.1688.F32.TF32 R4, R20.reuse, R8, R4 ;  /* 0x000000081404723c */ /* 0x044ff60000081004 */
[----:B------:R-:W-:Y:S11]  /*18450*/  @!UPT UIADD3 URZ, URZ, URZ, URZ ;  /* 0x0000003f3f3ff290 */ /* 0x000ff6000fffe03f */
[----:B------:R-:W-:Y:S01]  /*18460*/  @!UPT UIADD3 URZ, URZ, URZ, URZ ;  /* 0x0000003f3f3ff290 */ /* 0x000fe2000fffe03f */
[----:B------:R-:W-:Y:S04]  /*18470*/  STL.64 [R1+0x190], R4 ;  /* 0x0001900401007387 */ /* 0x000fe80000100a00 */
[----:B------:R1:W-:Y:S04]  /*18480*/  STL.64 [R1+0x198], R6 ;  /* 0x0001980601007387 */ /* 0x0003e80000100a00 */
[----:B-1----:R-:W2:Y:S04]  /*18490*/  LDL.LU.64 R6, [R1+0x4f10] ;  /* 0x004f100001067983 */ /* 0x002ea80000300a00 */
[----:B------:R-:W4:Y:S04]  /*184a0*/  LDL.LU.64 R4, [R1+0x4f08] ;  /* 0x004f080001047983 */ /* 0x000f280000300a00 */
[----:B-----5:R-:W-:Y:S04]  /*184b0*/  STL.64 [R1+0x4ea0], R10 ;  /* 0x004ea00a01007387 */ /* 0x020fe80000100a00 */
[----:B------:R1:W-:Y:S04]  /*184c0*/  STL.64 [R1+0x4e98], R8 ;  /* 0x004e980801007387 */ /* 0x0003e80000100a00 */
[----:B-1----:R-:W5:Y:S04]  /*184d0*/  LDL.LU.64 R8, [R1+0xd0] ;  /* 0x0000d00001087983 */ /* 0x002f680000300a00 */
[----:B------:R-:W5:Y:S01]  /*184e0*/  LDL.LU.64 R10, [R1+0xd8] ;  /* 0x0000d800010a7983 */ /* 0x000f620000300a00 */
[----:B----4-:R-:W-:Y:S03]  /*184f0*/  HMMA.1688.F32.TF32 R20, R20, R4, R24 ;  /* 0x000000041414723c */ /* 0x010fe60000081018 */
[----:B------:R-:W3:Y:S04]  /*18500*/  LDL.LU.64 R26, [R1+0x4f00] ;  /* 0x004f0000011a7983 */ /* 0x000ee80000300a00 */
[----:B------:R-:W3:Y:S11]  /*18510*/  LDL.LU.64 R24, [R1+0x4ef8] ;  /* 0x004ef80001187983 */ /* 0x000ef60000300a00 */
[----:B------:R-:W-:Y:S05]  /*18520*/  @!UPT UIADD3 URZ, URZ, URZ, URZ ;  /* 0x0000003f3f3ff290 */ /* 0x000fea000fffe03f */
[----:B------:R1:W-:Y:S04]  /*18530*/  STL.64 [R1+0x100], R20 ;  /* 0x0001001401007387 */ /* 0x0003e80000100a00 */
[----:B------:R-:W-:Y:S04]  /*18540*/  STL.64 [R1+0x108], R22 ;  /* 0x0001081601007387 */ /* 0x000fe80000100a00 */
[----:B-1----:R-:W3:Y:S04]  /*18550*/  LDL.LU.64 R20, [R1+0x70] ;  /* 0x0000700001147983 */ /* 0x002ee80000300a00 */
[----:B--2---:R-:W-:Y:S04]  /*18560*/  STL.64 [R1+0x4e90], R6 ;  /* 0x004e900601007387 */ /* 0x004fe80000100a00 */
[----:B------:R3:W-:Y:S02]  /*18570*/  STL.64 [R1+0x4e88], R4 ;  /* 0x004e880401007387 */ /* 0x0007e40000100a00 */
[C---:B---3--:R-:W-:Y:S11]  /*18580*/  HMMA.1688.F32.TF32 R4, R24.reuse, R20, R12 ;  /* 0x000000141804723c */ /* 0x048ff6000008100c */
[----:B------:R-:W-:Y:S11]  /*18590*/  @!UPT UIADD3 URZ, URZ, URZ, URZ ;  /* 0x0000003f3f3ff290 */ /* 0x000ff6000fffe03f */
[----:B------:R-:W-:Y:S01]  /*185a0*/  @!UPT UIADD3 URZ, URZ, URZ, URZ ;  /* 0x0000003f3f3ff290 */ /* 0x000fe2000fffe03f */
[----:B------:R-:W-:Y:S04]  /*185b0*/  STL.64 [R1+0xf0], R4 ;  /* 0x0000f00401007387 */ /* 0x000fe80000100a00 */
[----:B------:R5:W-:Y:S02]  /*185c0*/  STL.64 [R1+0xf8], R6 ;  /* 0x0000f80601007387 */ /* 0x000be40000100a00 */
[----:B-----5:R-:W-:Y:S01]  /*185d0*/  HMMA.1688.F32.TF32 R4, R24, R16, R8 ;  /* 0x000000101804723c */ /* 0x020fe20000081008 */
[----:B------:R-:W-:Y:S02]  /*185e0*/  IMAD.MOV.U32 R15, RZ, RZ, R16 ;  /* 0x000000ffff0f7224 */ /* 0x000fe400078e0010 */
[----:B------:R-:W-:Y:S11]  /*185f0*/  IMAD.MOV.U32 R14, RZ, RZ, R17 ;  /* 0x000000ffff0e7224 */ /* 0x000ff600078e0011 */
[----:B------:R-:W-:Y:S09]  /*18600*/  @!UPT UIADD3 URZ, URZ, URZ, URZ ;  /* 0x0000003f3f3ff290 */ /* 0x000ff2000fffe03f */
[----:B------:R-:W-:Y:S04]  /*18610*/  STL.64 [R1+0xe0], R4 ;  /* 0x0000e00401007387 */ /* 0x000fe80000100a00 */
[----:B------:R-:W-:Y:S04]  /*18620*/  STL [R1+0xe8], R6 ;  /* 0x0000e80601007387 */ /* 0x000fe80000100800 */
[----:B------:R-:W2:Y:S04]  /*18630*/  LDL.LU.64 R16, [R1+0xc0] ;  /* 0x0000c00001107983 */ /* 0x000ea80000300a00 */
[----:B------:R-:W2:Y:S04]  /*18640*/  LDL.LU.64 R18, [R1+0xc8] ;  /* 0x0000c80001127983 */ /* 0x000ea80000300a00 */
[----:B------:R-:W3:Y:S04]  /*18650*/  LDL.LU.64 R8, [R1+0x90] ;  /* 0x0000900001087983 */ /* 0x000ee80000300a00 */
[----:B------:R-:W4:Y:S01]  /*18660*/  LDL.LU.64 R10, [R1+0x98] ;  /* 0x00009800010a7983 */ /* 0x000f220000300a00 */
[----:B------:R-:W-:-:S02]  /*18670*/  IMAD.MOV.U32 R13, RZ, RZ, R20 ;  /* 0x000000ffff0d7224 */ /* 0x000fc400078e0014 */
[----:B------:R-:W-:Y:S01]  /*18680*/  IMAD.MOV.U32 R12, RZ, RZ, R21 ;  /* 0x000000ffff0c7224 */ /* 0x000fe200078e0015 */
[----:B----4-:R-:W-:Y:S04]  /*18690*/  STL.64 [R1+0x4ec0], R10 ;  /* 0x004ec00a01007387 */ /* 0x010fe80000100a00 */
[----:B---3--:R1:W-:Y:S02]  /*186a0*/  STL.64 [R1+0x4eb8], R8 ;  /* 0x004eb80801007387 */ /* 0x0083e40000100a00 */
[----:B-1----:R-:W-:Y:S02]  /*186b0*/  IMAD.MOV.U32 R8, RZ, RZ, R2 ;  /* 0x000000ffff087224 */ /* 0x002fe400078e0002 */
[----:B------:R-:W-:Y:S01]  /*186c0*/  IMAD.MOV.U32 R9, RZ, RZ, R0 ;  /* 0x000000ffff097224 */ /* 0x000fe200078e0000 */
[----:B------:R-:W3:Y:S04]  /*186d0*/  LDL.LU R2, [R1+0x4ef4] ;  /* 0x004ef40001027983 */ /* 0x000ee80000300800 */
[----:B------:R-:W4:Y:S04]  /*186e0*/  LDL.LU R0, [R1+0x4ef0] ;  /* 0x004ef00001007983 */ /* 0x000f280000300800 */
[----:B------:R1:W-:Y:S02]  /*186f0*/  STL.64 [R1+0x4ed0], R8 ;  /* 0x004ed00801007387 */ /* 0x0003e40000100a00 */
[----:B-1----:R-:W-:-:S02]  /*18700*/  IMAD.MOV.U32 R8, RZ, RZ, R28 ;  /* 0x000000ffff087224 */ /* 0x002fc400078e001c */
[----:B------:R-:W-:-:S05]  /*18710*/  IMAD.MOV.U32 R9, RZ, RZ, R3 ;  /* 0x000000ffff097224 */ /* 0x000fca00078e0003 */
[----:B------:R1:W-:Y:S04]  /*18720*/  STL.64 [R1+0x4ee8], R8 ;  /* 0x004ee80801007387 */ /* 0x0003e80000100a00 */
[----:B-1----:R-:W2:Y:S04]  /*18730*/  LDL.LU.64 R8, [R1+0x50] ;  /* 0x0000500001087983 */ /* 0x002ea80000300a00 */
[----:B------:R-:W-:Y:S04]  /*18740*/  STL.64 [R1+0x4eb0], R14 ;  /* 0x004eb00e01007387 */ /* 0x000fe80000100a00 */
[----:B------:R1:W-:Y:S04]  /*18750*/  STL.64 [R1+0x4ea8], R12 ;  /* 0x004ea80c01007387 */ /* 0x0003e80000100a00 */
[----:B-1----:R-:W5:Y:S04]  /*18760*/  LDL.64 R12, [R1+0x20] ;  /* 0x00002000010c7983 */ /* 0x002f680000100a00 */
[----:B-----5:R1:W-:Y:S04]  /*18770*/  STL.64 [R1+0x4ec8], R12 ;  /* 0x004ec80c01007387 */ /* 0x0203e80000100a00 */
[----:B-1----:R-:W5:Y:S04]  /*18780*/  LDL.LU.64 R12, [R1+0xa0] ;  /* 0x0000a000010c7983 */ /* 0x002f680000300a00 */
[----:B------:R-:W3:Y:S01]  /*18790*/  LDL.LU.64 R14, [R1+0xa8] ;  /* 0x0000a800010e7983 */ /* 0x000ee20000300a00 */
[----:B--2---:R-:W-:Y:S01]  /*187a0*/  HMMA.1688.F32.TF32 R16, R24, R8, R16 ;  /* 0x000000081810723c */ /* 0x004fe20000081010 */
[----:B------:R-:W-:-:S02]  /*187b0*/  IMAD.MOV.U32 R29, RZ, RZ, R7 ;  /* 0x000000ffff1d7224 */ /* 0x000fc400078e0007 */
[----:B---3--:R-:W-:Y:S04]  /*187c0*/  STL.64 [R1+0x4ee0], R14 ;  /* 0x004ee00e01007387 */ /* 0x008fe80000100a00 */
[----:B-----5:R1:W-:Y:S04]  /*187d0*/  STL.64 [R1+0x4ed8], R12 ;  /* 0x004ed80c01007387 */ /* 0x0203e80000100a00 */
[----:B-1----:R-:W2:Y:S04]  /*187e0*/  LDL.LU.64 R12, [R1+0xb0] ;  /* 0x0000b000010c7983 */ /* 0x002ea80000300a00 */
[----:B------:R-:W2:Y:S04]  /*187f0*/  LDL.LU.64 R14, [R1+0xb8] ;  /* 0x0000b800010e7983 */ /* 0x000ea80000300a00 */
[----:B------:R-:W3:Y:S04]  /*18800*/  LDL.LU.64 R4, [R1+0x540] ;  /* 0x0005400001047983 */ /* 0x000ee80000300a00 */
[----:B------:R-:W3:Y:S04]  /*18810*/  LDL.LU.64 R6, [R1+0x548] ;  /* 0x0005480001067983 */ /* 0x000ee80000300a00 */
[----:B------:R-:W5:Y:S04]  /*18820*/  LDL.LU.64 R20, [R1] ;  /* 0x0000000001147983 */ /* 0x000f680000300a00 */
[----:B------:R-:W5:Y:S04]  /*18830*/  LDL.LU.64 R22, [R1+0x8] ;  /* 0x0000080001167983 */ /* 0x000f680000300a00 */
[----:B------:R-:W-:Y:S04]  /*18840*/  STL [R1+0x4b08], R29 ;  /* 0x004b081d01007387 */ /* 0x000fe80000100800 */
[----:B------:R1:W-:Y:S04]  /*18850*/  STL.64 [R1+0xd0], R16 ;  /* 0x0000d01001007387 */ /* 0x0003e80000100a00 */
[----:B------:R-:W-:Y:S04]  /*18860*/  STL.64 [R1+0xd8], R18 ;  /* 0x0000d81201007387 */ /* 0x000fe80000100a00 */
[----:B----4-:R-:W-:Y:S01]  /*18870*/  LDS R18, [R0+0x6000] ;  /* 0x0060000000127984 */ /* 0x010fe20000000800 */
[----:B-1----:R-:W-:-:S03]  /*18880*/  IMAD.MOV.U32 R17, RZ, RZ, R8 ;  /* 0x000000ffff117224 */ /* 0x002fc600078e0008 */
[----:B------:R-:W1:Y:S01]  /*18890*/  LDS R19, [R2+0x6000] ;  /* 0x0060000002137984 */ /* 0x000e620000000800 */
[----:B------:R-:W-:-:S03]  /*188a0*/  IMAD.MOV.U32 R16, RZ, RZ, R9 ;  /* 0x000000ffff107224 */ /* 0x000fc600078e0009 */
[----:B------:R-:W2:Y:S02]  /*188b0*/  LDL.LU.64 R8, [R1+0x4ee8] ;  /* 0x004ee80001087983 */ /* 0x000ea40000300a00 */
[----:B--2---:R-:W-:Y:S02]  /*188c0*/  HMMA.1688.F32.TF32 R8, R24, R8, R12 ;  /* 0x000000081808723c */ /* 0x004fe4000008100c */
[----:B------:R-:W2:Y:S04]  /*188d0*/  LDL.LU.64 R14, [R1+0x4ee0] ;  /* 0x004ee000010e7983 */ /* 0x000ea80000300a00 */
[----:B------:R-:W2:Y:S11]  /*188e0*/  LDL.LU.64 R12, [R1+0x4ed8] ;  /* 0x004ed800010c7983 */ /* 0x000eb60000300a00 */
[----:B------:R-:W-:Y:S06]  /*188f0*/  @!UPT UIADD3 URZ, URZ, URZ, URZ ;  /* 0x0000003f3f3ff290 */ /* 0x000fec000fffe03f */
[----:B------:R4:W-:Y:S04]  /*18900*/  STL.64 [R1+0xc0], R8 ;  /* 0x0000c00801007387 */ /* 0x0009e80000100a00 */
[----:B------:R2:W-:Y:S04]  /*18910*/  STL [R1+0xc8], R10 ;  /* 0x0000c80a01007387 */ /* 0x0005e80000100800 */
[----:B----4-:R-:W2:Y:S01]  /*18920*/  LDL.LU.64 R8, [R1+0x4ed0] ;  /* 0x004ed00001087983 */ /* 0x010ea20000300a00 */
[----:B------:R-:W-:-:S05]  /*18930*/  IMAD.MOV.U32 R29, RZ, RZ, R11 ;  /* 0x000000ffff1d7224 */ /* 0x000fca00078e000b */
[----:B------:R-:W-:Y:S01]  /*18940*/  STL [R1+0x4b0c], R29 ;  /* 0x004b0c1d01007387 */ /* 0x000fe20000100800 */
[C---:B--2---:R-:W-:Y:S03]  /*18950*/  HMMA.1688.F32.TF32 R8, R24.reuse, R8, R12 ;  /* 0x000000081808723c */ /* 0x044fe6000008100c */
[----:B------:R-:W2:Y:S11]  /*18960*/  LDL.LU.64 R12, [R1+0x4ec8] ;  /* 0x004ec800010c7983 */ /* 0x000eb60000300a00 */
[----:B------:R-:W-:Y:S09]  /*18970*/  @!UPT UIADD3 URZ, URZ, URZ, URZ ;  /* 0x0000003f3f3ff290 */ /* 0x000ff2000fffe03f */
[----:B------:R-:W-:Y:S04]  /*18980*/  STL.64 [R1+0xb0], R8 ;  /* 0x0000b00801007387 */ /* 0x000fe80000100a00 */
[----:B------:R4:W-:Y:S04]  /*18990*/  STL.64 [R1+0xb8], R10 ;  /* 0x0000b80a01007387 */ /* 0x0009e80000100a00 */
[----:B----4-:R-:W4:Y:S04]  /*189a0*/  LDL.LU.64 R10, [R1+0x4ec0] ;  /* 0x004ec000010a7983 */ /* 0x010f280000300a00 */
[----:B------:R-:W4:Y:S04]  /*189b0*/  LDL.LU.64 R8, [R1+0x4eb8] ;  /* 0x004eb80001087983 */ /* 0x000f280000300a00 */
[----:B------:R-:W3:Y:S01]  /*189c0*/  LDL.LU.64 R14, [R1+0x4eb0] ;  /* 0x004eb000010e7983 */ /* 0x000ee20000300a00 */
[----:B--2---:R-:W-:Y:S01]  /*189d0*/  IMAD.MOV.U32 R3, RZ, RZ, R13 ;  /* 0x000000ffff037224 */ /* 0x004fe200078e000d */
[----:B----4-:R-:W-:Y:S02]  /*189e0*/  HMMA.1688.F32.TF32 R8, R24, R12, R8 ;  /* 0x0000000c1808723c */ /* 0x010fe40000081008 */
[----:B------:R-:W2:Y:S11]  /*189f0*/  LDL.LU.64 R12, [R1+0x4ea8] ;  /* 0x004ea800010c7983 */ /* 0x000eb60000300a00 */
[----:B------:R-:W-:Y:S10]  /*18a00*/  @!UPT UIADD3 URZ, URZ, URZ, URZ ;  /* 0x0000003f3f3ff290 */ /* 0x000ff4000fffe03f */
[----:B------:R-:W-:Y:S01]  /*18a10*/  STL.64 [R1+0xa0], R8 ;  /* 0x0000a00801007387 */ /* 0x000fe20000100a00 */
[----:B------:R-:W-:-:S03]  /*18a20*/  IMAD.MOV.U32 R29, RZ, RZ, R11 ;  /* 0x000000ffff1d7224 */ /* 0x000fc600078e000b */
[----:B------:R4:W-:Y:S04]  /*18a30*/  STL [R1+0xa8], R10 ;  /* 0x0000a80a01007387 */ /* 0x0009e80000100800 */
[----:B----4-:R-:W4:Y:S04]  /*18a40*/  LDL.LU.64 R10, [R1+0x4ea0] ;  /* 0x004ea000010a7983 */ /* 0x010f280000300a00 */
[----:B------:R-:W3:Y:S04]  /*18a50*/  LDL.LU.64 R8, [R1+0x4e98] ;  /* 0x004e980001087983 */ /* 0x000ee80000300a00 */
[----:B------:R-:W-:Y:S01]  /*18a60*/  STL [R1+0x4b18], R29 ;  /* 0x004b181d01007387 */ /* 0x000fe20000100800 */
[----:B---3--:R-:W-:Y:S11]  /*18a70*/  HMMA.1688.F32.TF32 R4, R24, R8, R4 ;  /* 0x000000081804723c */ /* 0x008ff60000081004 */
[----:B------:R-:W-:Y:S11]  /*18a80*/  @!UPT UIADD3 URZ, URZ, URZ, URZ ;  /* 0x0000003f3f3ff290 */ /* 0x000ff6000fffe03f */
[----:B------:R-:W-:Y:S01]  /*18a90*/  @!UPT UIADD3 URZ, URZ, URZ, URZ ;  /* 0x0000003f3f3ff290 */ /* 0x000fe2000fffe03f */
[----:B------:R-:W-:Y:S01]  /*18aa0*/  STL.64 [R1+0x90], R4 ;  /* 0x0000900401007387 */ /* 0x000fe20000100a00 */
[----:B------:R-:W-:-:S03]  /*18ab0*/  IMAD.MOV.U32 R28, RZ, RZ, R7 ;  /* 0x000000ffff1c7224 */ /* 0x000fc600078e0007 */
[----:B------:R3:W-:Y:S04]  /*18ac0*/  STL [R1+0x98], R6 ;  /* 0x0000980601007387 */ /* 0x0007e80000100800 */
[----:B---3--:R-:W3:Y:S04]  /*18ad0*/  LDL.LU.64 R6, [R1+0x4e90] ;  /* 0x004e900001067983 */ /* 0x008ee80000300a00 */
[----:B------:R-:W5:Y:S04]  /*18ae0*/  LDL.LU.64 R4, [R1+0x4e88] ;  /* 0x004e880001047983 */ /* 0x000f680000300a00 */
[----:B----4-:R-:W-:Y:S04]  /*18af0*/  STL.64 [R1+0x4e48], R10 ;  /* 0x004e480a01007387 */ /* 0x010fe80000100a00 */
[----:B------:R4:W-:Y:S04]  /*18b00*/  STL.64 [R1+0x4e40], R8 ;  /* 0x004e400801007387 */ /* 0x0009e80000100a00 */
[----:B------:R-:W-:Y:S01]  /*18b10*/  STL [R1+0x4bdc], R28 ;  /* 0x004bdc1c01007387 */ /* 0x000fe20000100800 */
[----:B-----5:R-:W-:Y:S03]  /*18b20*/  HMMA.1688.F32.TF32 R20, R24, R4, R20 ;  /* 0x000000041814723c */ /* 0x020fe60000081014 */
[----:B------:R-:W-:Y:S04]  /*18b30*/  LDS R26, [R0+0x6200] ;  /* 0x00620000001a7984 */ /* 0x000fe80000000800 */
[----:B------:R-:W-:Y:S04]  /*18b40*/  LDS R27, [R2+0x6200] ;  /* 0x00620000021b7984 */ /* 0x000fe80000000800 */
[----:B------:R-:W-:Y:S04]  /*18b50*/  LDS R24, [R0+0x4200] ;  /* 0x0042000000187984 */ /* 0x000fe80000000800 */
[----:B------:R-:W-:Y:S08]  /*18b60*/  LDS R25, [R2+0x4200] ;  /* 0x0042000002197984 */ /* 0x000ff00000000800 */
[----:B------:R-:W-:Y:S04]  /*18b70*/  STL.64 [R1], R20 ;  /* 0x0000001401007387 */ /* 0x000fe80000100a00 */
[----:B------:R-:W-:Y:S04]  /*18b80*/  STL [R1+0x8], R22 ;  /* 0x0000081601007387 */ /* 0x000fe80000100800 */
[----:B----4-:R-:W4:Y:S04]  /*18b90*/  LDL.LU.64 R8, [R1+0x390] ;  /* 0x0003900001087983 */ /* 0x010f280000300a00 */
[----:B------:R-:W5:Y:S01]  /*18ba0*/  LDL.LU.64 R10, [R1+0x398] ;  /* 0x00039800010a7983 */ /* 0x000f620000300a00 */
[----:B------:R-:W-:-:S03]  /*18bb0*/  IMAD.MOV.U32 R29, RZ, RZ, R23 ;  /* 0x000000ffff1d7224 */ /* 0x000fc600078e0017 */
[----:B------:R-:W-:Y:S04]  /*18bc0*/  LDS R22, [R0+0x6100] ;  /* 0x0061000000167984 */ /* 0x000fe80000000800 */
[----:B------:R-:W-:Y:S04]  /*18bd0*/  LDS R23, [R2+0x6100] ;  /* 0x0061000002177984 */ /* 0x000fe80000000800 */
[----:B------:R-:W-:Y:S04]  /*18be0*/  LDS R20, [R0+0x4100] ;  /* 0x0041000000147984 */ /* 0x000fe80000000800 */
[----:B------:R-:W-:Y:S04]  /*18bf0*/  LDS R21, [R2+0x4100] ;  /* 0x0041000002157984 */ /* 0x000fe80000000800 */
[----:B-----5:R-:W-:Y:S04]  /*18c00*/  STL.64 [R1+0x4e60], R10 ;  /* 0x004e600a01007387 */ /* 0x020fe80000100a00 */
[----:B----4-:R4:W-:Y:S04]  /*18c10*/  STL.64 [R1+0x4e58], R8 ;  /* 0x004e580801007387 */ /* 0x0109e80000100a00 */
[----:B---3--:R-:W-:Y:S04]  /*18c20*/  STL.64 [R1+0x4e38], R6 ;  /* 0x004e380601007387 */ /* 0x008fe80000100a00 */
[----:B------:R3:W-:Y:S01]  /*18c30*/  STL.64 [R1+0x4e30], R4 ;  /* 0x004e300401007387 */ /* 0x0007e20000100a00 */
[----:B----4-:R-:W-:-:S02]  /*18c40*/  IMAD.MOV.U32 R8, RZ, RZ, R15 ;  /* 0x000000ffff087224 */ /* 0x010fc400078e000f */
[----:B------:R-:W-:Y:S01]  /*18c50*/  IMAD.MOV.U32 R9, RZ, RZ, R14 ;  /* 0x000000ffff097224 */ /* 0x000fe200078e000e */
[----:B------:R-:W-:Y:S04]  /*18c60*/  LDS R15, [R2+0x2700] ;  /* 0x00270000020f7984 */ /* 0x000fe80000000800 */
[----:B------:R-:W-:Y:S01]  /*18c70*/  LDS R14, [R0+0x2700] ;  /* 0x00270000000e7984 */ /* 0x000fe20000000800 */
[----:B---3--:R-:W-:Y:S02]  /*18c80*/  IMAD.MOV.U32 R4, RZ, RZ, R17 ;  /* 0x000000ffff047224 */ /* 0x008fe400078e0011 */
[----:B------:R-:W-:Y:S01]  /*18c90*/  IMAD.MOV.U32 R5, RZ, RZ, R16 ;  /* 0x000000ffff057224 */ /* 0x000fe200078e0010 */
[----:B------:R-:W-:Y:S04]  /*18ca0*/  LDS R17, [R2+0x4000] ;  /* 0x0040000002117984 */ /* 0x000fe80000000800 */
[----:B------:R3:W-:Y:S04]  /*18cb0*/  STL.64 [R1+0x4e68], R4 ;  /* 0x004e680401007387 */ /* 0x0007e80000100a00 */
[----:B------:R-:W-:Y:S04]  /*18cc0*/  STL.64 [R1+0x4e70], R8 ;  /* 0x004e700801007387 */ /* 0x000fe80000100a00 */
[----:B------:R-:W4:Y:S04]  /*18cd0*/  LDS R16, [R0+0x4000] ;  /* 0x0040000000107984 */ /* 0x000f280000000800 */
[----:B---3--:R-:W3:Y:S04]  /*18ce0*/  LDL.LU.64 R4, [R1+0x440] ;  /* 0x0004400001047983 */ /* 0x008ee80000300a00 */
[----:B------:R-:W5:Y:S04]  /*18cf0*/  LDL.LU.64 R6, [R1+0x448] ;  /* 0x0004480001067983 */ /* 0x000f680000300a00 */
[----:B-----5:R-:W-:Y:S04]  /*18d00*/  STL.64 [R1+0x4e80], R6 ;  /* 0x004e800601007387 */ /* 0x020fe80000100a00 */
[----:B---3--:R3:W-:Y:S04]  /*18d10*/  STL.64 [R1+0x4e78], R4 ;  /* 0x004e780401007387 */ /* 0x0087e80000100a00 */
[----:B---3--:R-:W3:Y:S04]  /*18d20*/  LDL.LU.64 R4, [R1+0x430] ;  /* 0x0004300001047983 */ /* 0x008ee80000300a00 */
[----:B------:R-:W3:Y:S04]  /*18d30*/  LDL.LU.64 R6, [R1+0x438] ;  /* 0x0004380001067983 */ /* 0x000ee80000300a00 */
[----:B------:R-:W-:Y:S04]  /*18d40*/  STL [R1+0x4be0], R29 ;  /* 0x004be01d01007387 */ /* 0x000fe80000100800 */
[----:B-1----:R-:W-:Y:S04]  /*18d50*/  STL.64 [R1+0x4e28], R18 ;  /* 0x004e281201007387 */ /* 0x002fe80000100a00 */
[----:B----4-:R1:W-:Y:S04]  /*18d60*/  STL.64 [R1+0x4e20], R16 ;  /* 0x004e201001007387 */ /* 0x0103e80000100a00 */
[----:B-1----:R-:W4:Y:S04]  /*18d70*/  LDL.LU.64 R16, [R1+0x420] ;  /* 0x0004200001107983 */ /* 0x002f280000300a00 */
[----:B------:R-:W4:Y:S04]  /*18d80*/  LDL.LU.64 R18, [R1+0x428] ;  /* 0x0004280001127983 */ /* 0x000f280000300a00 */
[----:B------:R-:W-:Y:S04]  /*18d90*/  STL.64 [R1+0x4da0], R22 ;  /* 0x004da01601007387 */ /* 0x000fe80000100a00 */
[----:B------:R1:W-:Y:S04]  /*18da0*/  STL.64 [R1+0x4d98], R20 ;  /* 0x004d981401007387 */ /* 0x0003e80000100a00 */
[----:B-1----:R-:W5:Y:S04]  /*18db0*/  LDL.LU.64 R20, [R1+0x30] ;  /* 0x0000300001147983 */ /* 0x002f680000300a00 */
[----:B------:R-:W3:Y:S04]  /*18dc0*/  LDL.64 R22, [R1+0x38] ;  /* 0x0000380001167983 */ /* 0x000ee80000100a00 */
[----:B------:R-:W-:Y:S04]  /*18dd0*/  STL.64 [R1+0x4d18], R26 ;  /* 0x004d181a01007387 */ /* 0x000fe80000100a00 */
[----:B------:R1:W-:Y:S04]  /*18de0*/  STL.64 [R1+0x4d10], R24 ;  /* 0x004d101801007387 */ /* 0x0003e80000100a00 */
[----:B-1----:R-:W3:Y:S04]  /*18df0*/  LDL.LU R24, [R1+0x340] ;  /* 0x0003400001187983 */ /* 0x002ee80000300800 */
[----:B------:R-:W3:Y:S04]  /*18e00*/  LDL.LU R25, [R1+0x344] ;  /* 0x0003440001197983 */ /* 0x000ee80000300800 */
[----:B------:R-:W3:Y:S04]  /*18e10*/  LDL.LU R26, [R1+0x348] ;  /* 0x00034800011a7983 */ /* 0x000ee80000300800 */
[----:B------:R-:W3:Y:S01]  /*18e20*/  LDL.LU R27, [R1+0x34c] ;  /* 0x00034c00011b7983 */ /* 0x000ee20000300800 */
[----:B--2---:R-:W-:-:S02]  /*18e30*/  IMAD.MOV.U32 R8, RZ, RZ, R13 ;  /* 0x000000ffff087224 */ /* 0x004fc400078e000d */
[----:B------:R-:W-:Y:S01]  /*18e40*/  IMAD.MOV.U32 R9, RZ, RZ, R12 ;  /* 0x000000ffff097224 */ /* 0x000fe200078e000c */
[----:B------:R-:W-:Y:S04]  /*18e50*/  LDS R13, [R2+0x700] ;  /* 0x00070000020d7984 */ /* 0x000fe80000000800 */
[----:B------:R-:W1:Y:S04]  /*18e60*/  LDS R12, [R0+0x700] ;  /* 0x00070000000c7984 */ /* 0x000e680000000800 */
[----:B---3--:R-:W-:Y:S04]  /*18e70*/  STL.64 [R1+0x4db0], R26 ;  /* 0x004db01a01007387 */ /* 0x008fe80000100a00 */
[----:B------:R2:W-:Y:S04]  /*18e80*/  STL.64 [R1+0x4da8], R24 ;  /* 0x004da81801007387 */ /* 0x0005e80000100a00 */
[----:B--2---:R-:W2:Y:S04]  /*18e90*/  LDL.LU R24, [R1+0x350] ;  /* 0x0003500001187983 */ /* 0x004ea80000300800 */
[----:B------:R-:W2:Y:S04]  /*18ea0*/  LDL.LU R25, [R1+0x354] ;  /* 0x0003540001197983 */ /* 0x000ea80000300800 */
[----:B------:R-:W3:Y:S04]  /*18eb0*/  LDL.LU R26, [R1+0x358] ;  /* 0x00035800011a7983 */ /* 0x000ee80000300800 */
[----:B------:R-:W3:Y:S01]  /*18ec0*/  LDL.LU R27, [R1+0x35c] ;  /* 0x00035c00011b7983 */ /* 0x000ee20000300800 */
[C---:B-1----:R-:W-:Y:S03]  /*18ed0*/  HMMA.1688.F32.TF32 R8, R12.reuse, R8, R4 ;  /* 0x000000080c08723c */ /* 0x042fe60000081004 */
[----:B---3--:R-:W-:Y:S04]  /*18ee0*/  STL.64 [R1+0x4dc0], R26 ;  /* 0x004dc01a01007387 */ /* 0x008fe80000100a00 */
[----:B--2---:R1:W-:Y:S04]  /*18ef0*/  STL.64 [R1+0x4db8], R24 ;  /* 0x004db81801007387 */ /* 0x0043e80000100a00 */
[----:B-1----:R-:W2:Y:S04]  /*18f00*/  LDL.LU.64 R24, [R1+0x40] ;  /* 0x0000400001187983 */ /* 0x002ea80000300a00 */
[----:B------:R-:W3:Y:S04]  /*18f10*/  LDL.64 R26, [R1+0x48] ;  /* 0x00004800011a7983 */ /* 0x000ee80000100a00 */
[----:B------:R-:W2:Y:S04]  /*18f20*/  LDL.LU.64 R6, [R1+0x4e80] ;  /* 0x004e800001067983 */ /* 0x000ea80000300a00 */
[----:B------:R-:W2:Y:S04]  /*18f30*/  LDL.LU.64 R4, [R1+0x4e78] ;  /* 0x004e780001047983 */ /* 0x000ea80000300a00 */
[----:B------:R1:W-:Y:S04]  /*18f40*/  STL.64 [R1+0x430], R8 ;  /* 0x0004300801007387 */ /* 0x0003e80000100a00 */
[----:B------:R2:W-:Y:S04]  /*18f50*/  STL.64 [R1+0x438], R10 ;  /* 0x0004380a01007387 */ /* 0x0005e80000100a00 */
[----:B-1----:R-:W2:Y:S02]  /*18f60*/  LDL.LU.64 R8, [R1+0x4e70] ;  /* 0x004e700001087983 */ /* 0x002ea40000300a00 */
[C---:B--2---:R-:W-:Y:S02]  /*18f70*/  HMMA.1688.F32.TF32 R8, R12.reuse, R8, R4 ;  /* 0x000000080c08723c */ /* 0x044fe40000081004 */
[----:B------:R-:W4:Y:S11]  /*18f80*/  LDL.LU.64 R4, [R1+0x4e68] ;  /* 0x004e680001047983 */ /* 0x000f360000300a00 */
[----:B------:R-:W-:Y:S10]  /*18f90*/  @!UPT UIADD3 URZ, URZ, URZ, URZ ;  /* 0x0000003f3f3ff290 */ /* 0x000ff4000fffe03f */
[----:B------:R-:W-:Y:S04]  /*18fa0*/  STL.64 [R1+0x5f0], R8 ;  /* 0x0005f00801007387 */ /* 0x000fe80000100a00 */
[----:B------:R1:W-:Y:S04]  /*18fb0*/  STL.64 [R1+0x5f8], R10 ;  /* 0x0005f80a01007387 */ /* 0x0003e80000100a00 */
[----:B-1----:R-:W2:Y:S04]  /*18fc0*/  LDL.LU.64 R10, [R1+0x4e60] ;  /* 0x004e6000010a7983 */ /* 0x002ea80000300a00 */
[----:B------:R-:W2:Y:S01]  /*18fd0*/  LDL.LU.64 R8, [R1+0x4e58] ;  /* 0x004e580001087983 */ /* 0x000ea20000300a00 */
[C---:B----4-:R-:W-:Y:S03]  /*18fe0*/  HMMA.1688.F32.TF32 R16, R12.reuse, R4, R16 ;  /* 0x000000040c10723c */ /* 0x050fe60000081010 */
[----:B------:R-:W5:Y:S04]  /*18ff0*/  LDL.LU.64 R4, [R1+0x2d0] ;  /* 0x0002d00001047983 */ /* 0x000f680000300a00 */
[----:B------:R-:W5:Y:S11]  /*19000*/  LDL.LU.64 R6, [R1+0x2d8] ;  /* 0x0002d80001067983 */ /* 0x000f760000300a00 */
[----:B------:R-:W-:Y:S05]  /*19010*/  @!UPT UIADD3 URZ, URZ, URZ, URZ ;  /* 0x0000003f3f3ff290 */ /* 0x000fea000fffe03f */
[----:B------:R-:W-:Y:S01]  /*19020*/  STL.64 [R1+0x4e0], R16 ;  /* 0x0004e01001007387 */ /* 0x000fe20000100a00 */
[C---:B--2---:R-:W-:Y:S03]  /*19030*/  HMMA.1688.F32.TF32 R8, R12.reuse, R24, R8 ;  /* 0x000000180c08723c */ /* 0x044fe60000081008 */
[----:B------:R-:W-:Y:S04]  /*19040*/  STL.64 [R1+0x4e8], R18 ;  /* 0x0004e81201007387 */ /* 0x000fe80000100a00 */
[----:B---3--:R1:W-:Y:S04]  /*19050*/  STL.64 [R1+0x4dd0], R26 ;  /* 0x004dd01a01007387 */ /* 0x0083e80000100a00 */
[----:B-1----:R-:W2:Y:S11]  /*19060*/  LDL R26, [R1+0x58] ;  /* 0x00005800011a7983 */ /* 0x002eb60000100800 */
[----:B------:R-:W-:Y:S01]  /*19070*/  @!UPT UIADD3 URZ, URZ, URZ, URZ ;  /* 0x0000003f3f3ff290 */ /* 0x000fe2000fffe03f */
[----:B------:R1:W-:Y:S04]  /*19080*/  STL.64 [R1+0x730], R8 ;  /* 0x0007300801007387 */ /* 0x0003e80000100a00 */
[----:B------:R-:W-:Y:S04]  /*19090*/  STL.64 [R1+0x738], R10 ;  /* 0x0007380a01007387 */ /* 0x000fe80000100a00 */
[----:B------:R-:W2:Y:S04]  /*190a0*/  LDL R27, [R1+0x5c] ;  /* 0x00005c00011b7983 */ /* 0x000ea80000100800 */
[----:B-1----:R-:W3:Y:S04]  /*190b0*/  LDL.LU R8, [R1+0x20] ;  /* 0x0000200001087983 */ /* 0x002ee80000300800 */
[----:B--2---:R1:W-:Y:S04]  /*190c0*/  STL.64 [R1+0x4df8], R26 ;  /* 0x004df81a01007387 */ /* 0x0043e80000100a00 */
[----:B------:R-:W2:Y:S04]  /*190d0*/  LDL.LU R24, [R1+0x380] ;  /* 0x0003800001187983 */ /* 0x000ea80000300800 */
[----:B------:R-:W2:Y:S04]  /*190e0*/  LDL.LU R25, [R1+0x384] ;  /* 0x0003840001197983 */ /* 0x000ea80000300800 */
[----:B-1----:R-:W4:Y:S04]  /*190f0*/  LDL.LU R26, [R1+0x388] ;  /* 0x00038800011a7983 */ /* 0x002f280000300800 */
[----:B------:R-:W4:Y:S01]  /*19100*/  LDL.LU R27, [R1+0x38c] ;  /* 0x00038c00011b7983 */ /* 0x000f220000300800 */
[----:B-----5:R-:W-:Y:S03]  /*19110*/  HMMA.1688.F32.TF32 R4, R12, R20, R4 ;  /* 0x000000140c04723c */ /* 0x020fe60000081004 */
[----:B----4-:R1:W-:Y:S04]  /*19120*/  STL.64 [R1+0x4e08], R26 ;  /* 0x004e081a01007387 */ /* 0x0103e80000100a00 */
[----:B--2---:R2:W-:Y:S04]  /*19130*/  STL.64 [R1+0x4e00], R24 ;  /* 0x004e001801007387 */ /* 0x0045e80000100a00 */
[----:B-1----:R-:W4:Y:S04]  /*19140*/  LDL R26, [R1+0x78] ;  /* 0x00007800011a7983 */ /* 0x002f280000100800 */
[----:B------:R-:W4:Y:S04]  /*19150*/  LDL R27, [R1+0x7c] ;  /* 0x00007c00011b7983 */ /* 0x000f280000100800 */
[----:B----4-:R1:W-:Y:S04]  /*19160*/  STL.64 [R1+0x4e50], R26 ;  /* 0x004e501a01007387 */ /* 0x0103e80000100a00 */
[----:B--2---:R-:W3:Y:S04]  /*19170*/  LDL.LU.64 R24, [R1+0x280] ;  /* 0x0002800001187983 */ /* 0x004ee80000300a00 */
[----:B-1----:R-:W3:Y:S04]  /*19180*/  LDL.LU.64 R26, [R1+0x288] ;  /* 0x00028800011a7983 */ /* 0x002ee80000300a00 */
[----:B------:R1:W-:Y:S04]  /*19190*/  STL.64 [R1+0x720], R4 ;  /* 0x0007200401007387 */ /* 0x0003e80000100a00 */
[----:B------:R2:W-:Y:S04]  /*191a0*/  STL.64 [R1+0x728], R6 ;  /* 0x0007280601007387 */ /* 0x0005e80000100a00 */
[----:B-1----:R-:W4:Y:S04]  /*191b0*/  LDL.LU.64 R4, [R1+0x450] ;  /* 0x0004500001047983 */ /* 0x002f280000300a00 */
[----:B--2---:R-:W4:Y:S04]  /*191c0*/  LDL.LU.64 R6, [R1+0x458] ;  /* 0x0004580001067983 */ /* 0x004f280000300a00 */
[----:B------:R-:W2:Y:S04]  /*191d0*/  LDL.LU.64 R16, [R1+0x80] ;  /* 0x0000800001107983 */ /* 0x000ea80000300a00 */
[----:B------:R-:W2:Y:S04]  /*191e0*/  LDL.LU.64 R18, [R1+0x88] ;  /* 0x0000880001127983 */ /* 0x000ea80000300a00 */
[----:B------:R1:W-:Y:S04]  /*191f0*/  STL.64 [R1+0x4dc8], R22 ;  /* 0x004dc81601007387 */ /* 0x0003e80000100a00 */
[----:B------:R-:W5:Y:S04]  /*19200*/  LDL.LU R20, [R1+0x360] ;  /* 0x0003600001147983 */ /* 0x000f680000300800 */
[----:B------:R-:W5:Y:S04]  /*19210*/  LDL.LU R21, [R1+0x364] ;  /* 0x0003640001157983 */ /* 0x000f680000300800 */
[----:B-1----:R-:W2:Y:S04]  /*19220*/  LDL.LU R22, [R1+0x368] ;  /* 0x0003680001167983 */ /* 0x002ea80000300800 */
[----:B------:R-:W2:Y:S01]  /*19230*/  LDL.LU R23, [R1+0x36c] ;  /* 0x00036c0001177983 */ /* 0x000ea20000300800 */
[----:B------:R-:W-:-:S03]  /*19240*/  IMAD.MOV.U32 R9, RZ, RZ, R3 ;  /* 0x000000ffff097224 */ /* 0x000fc600078e0003 */
[----:B--2---:R-:W-:Y:S04]  /*19250*/  STL.64 [R1+0x4de0], R22 ;  /* 0x004de01601007387 */ /* 0x004fe80000100a00 */
[----:B-----5:R1:W-:Y:S04]  /*19260*/  STL.64 [R1+0x4dd8], R20 ;  /* 0x004dd81401007387 */ /* 0x0203e80000100a00 */
[----:B-1----:R-:W2:Y:S04]  /*19270*/  LDL.LU R20, [R1+0x370] ;  /* 0x0003700001147983 */ /* 0x002ea80000300800 */
[----:B------:R-:W2:Y:S04]  /*19280*/  LDL.LU R21, [R1+0x374] ;  /* 0x0003740001157983 */ /* 0x000ea80000300800 */
[----:B------:R-:W5:Y:S04]  /*19290*/  LDL.LU R22, [R1+0x378] ;  /* 0x0003780001167983 */ /* 0x000f680000300800 */
[----:B------:R-:W5:Y:S01]  /*192a0*/  LDL.LU R23, [R1+0x37c] ;  /* 0x00037c0001177983 */ /* 0x000f620000300800 */
[C---:B---3--:R-:W-:Y:S03]  /*192b0*/  HMMA.1688.F32.TF32 R8, R12.reuse, R8, R24 ;  /* 0x000000080c08723c */ /* 0x048fe60000081018 */
[----:B-----5:R-:W-:Y:S04]  /*192c0*/  STL.64 [R1+0x4e18], R22 ;  /* 0x004e181601007387 */ /* 0x020fe80000100a00 */
[----:B--2---:R1:W-:Y:S04]  /*192d0*/  STL.64 [R1+0x4e10], R20 ;  /* 0x004e101401007387 */ /* 0x0043e80000100a00 */
[----:B-1----:R-:W2:Y:S04]  /*192e0*/  LDL.LU R20, [R1+0x3a0] ;  /* 0x0003a00001147983 */ /* 0x002ea80000300800 */
[----:B------:R-:W2:Y:S04]  /*192f0*/  LDL.LU R21, [R1+0x3a4] ;  /* 0x0003a40001157983 */ /* 0x000ea80000300800 */
[----:B------:R-:W2:Y:S04]  /*19300*/  LDL.LU R22, [R1+0x3a8] ;  /* 0x0003a80001167983 */ /* 0x000ea80000300800 */
[----:B------:R-:W2:Y:S04]  /*19310*/  LDL.LU R23, [R1+0x3ac] ;  /* 0x0003ac0001177983 */ /* 0x000ea80000300800 */
[----:B------:R-:W2:Y:S04]  /*19320*/  LDL.LU.64 R26, [R1+0x4e50] ;  /* 0x004e5000011a7983 */ /* 0x000ea80000300a00 */
[----:B------:R-:W-:Y:S04]  /*19330*/  STL.64 [R1+0x710], R8 ;  /* 0x0007100801007387 */ /* 0x000fe80000100a00 */
[----:B------:R1:W-:Y:S04]  /*19340*/  STL.64 [R1+0x718], R10 ;  /* 0x0007180a01007387 */ /* 0x0003e80000100a00 */
[----:B-1----:R-:W3:Y:S04]  /*19350*/  LDL.LU.64 R10, [R1+0x4e48] ;  /* 0x004e4800010a7983 */ /* 0x002ee80000300a00 */
[----:B------:R-:W4:Y:S02]  /*19360*/  LDL.LU.64 R8, [R1+0x4e40] ;  /* 0x004e400001087983 */ /* 0x000f240000300a00 */
[C---:B----4-:R-:W-:Y:S11]  /*19370*/  HMMA.1688.F32.TF32 R4, R12.reuse, R8, R4 ;  /* 0x000000080c04723c */ /* 0x050ff60000081004 */
[----:B------:R-:W-:Y:S11]  /*19380*/  @!UPT UIADD3 URZ, URZ, URZ, URZ ;  /* 0x0000003f3f3ff290 */ /* 0x000ff6000fffe03f */
[----:B------:R-:W-:Y:S01]  /*19390*/  @!UPT UIADD3 URZ, URZ, URZ, URZ ;  /* 0x0000003f3f3ff290 */ /* 0x000fe2000fffe03f */
[----:B------:R-:W-:Y:S04]  /*193a0*/  STL.64 [R1+0x7b0], R4 ;  /* 0x0007b00401007387 */ /* 0x000fe80000100a00 */
[----:B------:R1:W-:Y:S04]  /*193b0*/  STL.64 [R1+0x7b8], R6 ;  /* 0x0007b80601007387 */ /* 0x0003e80000100a00 */
[----:B-1----:R-:W4:Y:S04]  /*193c0*/  LDL.LU.64 R6, [R1+0x4e38] ;  /* 0x004e380001067983 */ /* 0x002f280000300a00 */
[----:B------:R-:W5:Y:S02]  /*193d0*/  LDL.LU.64 R4, [R1+0x4e30] ;  /* 0x004e300001047983 */ /* 0x000f640000300a00 */
[----:B-----5:R-:W-:Y:S02]  /*193e0*/  HMMA.1688.F32.TF32 R12, R12, R4, R16 ;  /* 0x000000040c0c723c */ /* 0x020fe40000081010 */
[----:B------:R-:W2:Y:S04]  /*193f0*/  LDL.LU.64 R18, [R1+0x4e28] ;  /* 0x004e280001127983 */ /* 0x000ea80000300a00 */
[----:B------:R-:W2:Y:S11]  /*19400*/  LDL.LU.64 R16, [R1+0x4e20] ;  /* 0x004e200001107983 */ /* 0x000eb60000300a00 */
[----:B------:R-:W-:Y:S06]  /*19410*/  @!UPT UIADD3 URZ, URZ, URZ, URZ ;  /* 0x0000003f3f3ff290 */ /* 0x000fec000fffe03f */
[----:B------:R-:W-:Y:S04]  /*19420*/  STL.64 [R1+0x700], R12 ;  /* 0x0007000c01007387 */ /* 0x000fe80000100a00 */
[----:B------:R1:W-:Y:S04]  /*19430*/  STL.64 [R1+0x708], R14 ;  /* 0x0007080e01007387 */ /* 0x0003e80000100a00 */
[----:B-1----:R-:W5:Y:S01]  /*19440*/  LDL.64 R14, [R1+0x68] ;  /* 0x00006800010e7983 */ /* 0x002f620000100a00 */
[C---:B--2---:R-:W-:Y:S03]  /*19450*/  HMMA.1688.F32.TF32 R24, R16.reuse, R26, R20 ;  /* 0x0000001a1018723c */ /* 0x044fe60000081014 */
[----:B------:R-:W2:Y:S04]  /*19460*/  LDL.LU.64 R22, [R1+0x4e18] ;  /* 0x004e180001167983 */ /* 0x000ea80000300a00 */
[----:B------:R-:W2:Y:S11]  /*19470*/  LDL.LU.64 R20, [R1+0x4e10] ;  /* 0x004e100001147983 */ /* 0x000eb60000300a00 */
[----:B------:R-:W-:Y:S05]  /*19480*/  @!UPT UIADD3 URZ, URZ, URZ, URZ ;  /* 0x0000003f3f3ff290 */ /* 0x000fea000fffe03f */
[----:B------:R-:W-:Y:S04]  /*19490*/  STL.64 [R1+0x6f0], R24 ;  /* 0x0006f01801007387 */ /* 0x000fe80000100a00 */
[----:B------:R1:W-:Y:S04]  /*194a0*/  STL.64 [R1+0x6f8], R26 ;  /* 0x0006f81a01007387 */ /* 0x0003e80000100a00 */
[----:B-1----:R-:W5:Y:S04]  /*194b0*/  LDL.LU.64 R26, [R1+0x4e08] ;  /* 0x004e0800011a7983 */ /* 0x002f680000300a00 */
[----:B------:R-:W5:Y:S02]  /*194c0*/  LDL.LU.64 R24, [R1+0x4e00] ;  /* 0x004e000001187983 */ /* 0x000f640000300a00 */
[----:B-----5:R-:W-:Y:S11]  /*194d0*/  HMMA.1688.F32.TF32 R24, R16, R14, R24 ;  /* 0x0000000e1018723c */ /* 0x020ff60000081018 */
[----:B------:R-:W-:Y:S11]  /*194e0*/  @!UPT UIADD3 URZ, URZ, URZ, URZ ;  /* 0x0000003f3f3ff290 */ /* 0x000ff6000fffe03f */
[----:B------:R-:W-:Y:S01]  /*194f0*/  @!UPT UIADD3 URZ, URZ, URZ, URZ ;  /* 0x0000003f3f3ff290 */ /* 0x000fe2000fffe03f */
[----:B------:R-:W-:Y:S04]  /*19500*/  STL.64 [R1+0x6e0], R24 ;  /* 0x0006e01801007387 */ /* 0x000fe80000100a00 */
[----:B------:R1:W-:Y:S04]  /*19510*/  STL.64 [R1+0x6e8], R26 ;  /* 0x0006e81a01007387 */ /* 0x0003e80000100a00 */
[----:B-1----:R-:W2:Y:S01]  /*19520*/  LDL.LU.64 R26, [R1+0x4df8] ;  /* 0x004df800011a7983 */ /* 0x002ea20000300a00 */
[----:B------:R-:W-:Y:S02]  /*19530*/  IMAD.MOV.U32 R5, RZ, RZ, R14 ;  /* 0x000000ffff057224 */ /* 0x000fe400078e000e */
[----:B------:R-:W-:-:S02]  /*19540*/  IMAD.MOV.U32 R4, RZ, RZ, R15 ;  /* 0x000000ffff047224 */ /* 0x000fc400078e000f */
[----:B---3--:R-:W-:Y:S02]  /*19550*/  IMAD.MOV.U32 R12, RZ, RZ, R11 ;  /* 0x000000ffff0c7224 */ /* 0x008fe400078e000b */
[----:B----4-:R-:W-:Y:S01]  /*19560*/  IMAD.MOV.U32 R14, RZ, RZ, R7 ;  /* 0x000000ffff0e7224 */ /* 0x010fe200078e0007 */
[----:B------:R-:W3:Y:S01]  /*19570*/  LDL.LU R11, [R1+0x4df4] ;  /* 0x004df400010b7983 */ /* 0x000ee20000300800 */
[----:B------:R-:W-:Y:S02]  /*19580*/  IMAD.MOV.U32 R15, RZ, RZ, R6 ;  /* 0x000000ffff0f7224 */ /* 0x000fe400078e0006 */
[----:B------:R-:W-:Y:S02]  /*19590*/  IMAD.MOV.U32 R13, RZ, RZ, R10 ;  /* 0x000000ffff0d7224 */ /* 0x000fe400078e000a */
[----:B------:R-:W4:Y:S04]  /*195a0*/  LDL.LU R10, [R1+0x4df0] ;  /* 0x004df000010a7983 */ /* 0x000f280000300800 */
[----:B------:R-:W5:Y:S04]  /*195b0*/  LDL.LU R7, [R1+0x4dec] ;  /* 0x004dec0001077983 */ /* 0x000f680000300800 */
[----:B------:R-:W3:Y:S04]  /*195c0*/  LDL.LU R6, [R1+0x4de8] ;  /* 0x004de80001067983 */ /* 0x000ee80000300800 */
[----:B------:R1:W-:Y:S04]  /*195d0*/  STL.64 [R1+0x4c90], R14 ;  /* 0x004c900e01007387 */ /* 0x0003e80000100a00 */
[----:B------:R-:W-:Y:S04]  /*195e0*/  STL.64 [R1+0x4c88], R12 ;  /* 0x004c880c01007387 */ /* 0x000fe80000100a00 */
[----:B-1----:R-:W3:Y:S04]  /*195f0*/  LDL R14, [R1+0x28] ;  /* 0x00002800010e7983 */ /* 0x002ee80000100800 */
[----:B------:R-:W3:Y:S01]  /*19600*/  LDL R15, [R1+0x2c] ;  /* 0x00002c00010f7983 */ /* 0x000ee20000100800 */
[C---:B--2---:R-:W-:Y:S03]  /*19610*/  HMMA.1688.F32.TF32 R24, R16.reuse, R26, R20 ;  /* 0x0000001a1018723c */ /* 0x044fe60000081014 */
[----:B------:R-:W2:Y:S04]  /*19620*/  LDL.LU.64 R22, [R1+0x4de0] ;  /* 0x004de00001167983 */ /* 0x000ea80000300a00 */
[----:B------:R-:W2:Y:S11]  /*19630*/  LDL.LU.64 R20, [R1+0x4dd8] ;  /* 0x004dd80001147983 */ /* 0x000eb60000300a00 */
[----:B------:R-:W-:Y:S05]  /*19640*/  @!UPT UIADD3 URZ, URZ, URZ, URZ ;  /* 0x0000003f3f3ff290 */ /* 0x000fea000fffe03f */
[----:B------:R-:W-:Y:S04]  /*19650*/  STL.64 [R1+0x6d0], R24 ;  /* 0x0006d01801007387 */ /* 0x000fe80000100a00 */
[----:B------:R1:W-:Y:S04]  /*19660*/  STL.64 [R1+0x6d8], R26 ;  /* 0x0006d81a01007387 */ /* 0x0003e80000100a00 */
        /* <DEDUP_REMOVED lines=10> */
[----:B--2---:R-:W-:Y:S11]  /*19710*/  HMMA.1688.F32.TF32 R24, R16, R22, R24 ;  /* 0x000000161018723c */ /* 0x004ff60000081018 */
[----:B------:R-:W-:Y:S11]  /*19720*/  @!UPT UIADD3 URZ, URZ, URZ, URZ ;  /* 0x0000003f3f3ff290 */ /* 0x000ff6000fffe03f */
[----:B------:R-:W-:Y:S01]  /*19730*/  @!UPT UIADD3 URZ, URZ, URZ, URZ ;  /* 0x0000003f3f3ff290 */ /* 0x000fe2000fffe03f */
[----:B------:R-:W-:Y:S04]  /*19740*/  STL.64 [R1+0x6b0], R24 ;  /* 0x0006b01801007387 */ /* 0x000fe80000100a00 */
[----:B------:R1:W-:Y:S04]  /*19750*/  STL.64 [R1+0x6b8], R26 ;  /* 0x0006b81a01007387 */ /* 0x0003e80000100a00 */
[----:B-1----:R-:W2:Y:S04]  /*19760*/  LDL.LU.64 R26, [R1+0x4db0] ;  /* 0x004db000011a7983 */ /* 0x002ea80000300a00 */
[----:B------:R-:W2:Y:S01]  /*19770*/  LDL.LU.64 R24, [R1+0x4da8] ;  /* 0x004da80001187983 */ /* 0x000ea20000300a00 */
[----:B------:R-:W-:-:S02]  /*19780*/  IMAD.MOV.U32 R28, RZ, RZ, R22 ;  /* 0x000000ffff1c7224 */ /* 0x000fc400078e0016 */
[----:B------:R-:W-:Y:S02]  /*19790*/  IMAD.MOV.U32 R3, RZ, RZ, R23 ;  /* 0x000000ffff037224 */ /* 0x000fe400078e0017 */
[----:B------:R-:W4:Y:S04]  /*197a0*/  LDL.LU.64 R22, [R1+0x4da0] ;  /* 0x004da00001167983 */ /* 0x000f280000300a00 */
[----:B------:R-:W4:Y:S04]  /*197b0*/  LDL.LU.64 R20, [R1+0x4d98] ;  /* 0x004d980001147983 */ /* 0x000f280000300a00 */
[----:B---3--:R1:W-:Y:S04]  /*197c0*/  STL.64 [R1+0x4d78], R14 ;  /* 0x004d780e01007387 */ /* 0x0083e80000100a00 */
[----:B------:R-:W3:Y:S01]  /*197d0*/  LDL.LU R12, [R1+0x290] ;  /* 0x00029000010c7983 */ /* 0x000ee20000300800 */
[----:B--2---:R-:W-:Y:S11]  /*197e0*/  HMMA.1688.F32.TF32 R24, R16, R14, R24 ;  /* 0x0000000e1018723c */ /* 0x004ff60000081018 */
[----:B------:R-:W-:Y:S11]  /*197f0*/  @!UPT UIADD3 URZ, URZ, URZ, URZ ;  /* 0x0000003f3f3ff290 */ /* 0x000ff6000fffe03f */
[----:B------:R-:W-:Y:S01]  /*19800*/  @!UPT UIADD3 URZ, URZ, URZ, URZ ;  /* 0x0000003f3f3ff290 */ /* 0x000fe2000fffe03f */
[----:B------:R2:W-:Y:S04]  /*19810*/  STL.64 [R1+0x6a0], R24 ;  /* 0x0006a01801007387 */ /* 0x0005e80000100a00 */
[----:B------:R4:W-:Y:S04]  /*19820*/  STL.64 [R1+0x6a8], R26 ;  /* 0x0006a81a01007387 */ /* 0x0009e80000100a00 */
[----:B------:R-:W3:Y:S04]  /*19830*/  LDL.LU R13, [R1+0x294] ;  /* 0x00029400010d7983 */ /* 0x000ee80000300800 */
[----:B-1----:R-:W3:Y:S01]  /*19840*/  LDL.LU R14, [R1+0x298] ;  /* 0x00029800010e7983 */ /* 0x002ee20000300800 */
[----:B--2---:R-:W-:-:S02]  /*19850*/  IMAD.MOV.U32 R24, RZ, RZ, R6 ;  /* 0x000000ffff187224 */ /* 0x004fc400078e0006 */
[----:B-----5:R-:W-:Y:S01]  /*19860*/  IMAD.MOV.U32 R25, RZ, RZ, R7 ;  /* 0x000000ffff197224 */ /* 0x020fe200078e0007 */
[----:B------:R-:W3:Y:S04]  /*19870*/  LDL.LU R15, [R1+0x29c] ;  /* 0x00029c00010f7983 */ /* 0x000ee80000300800 */
[----:B------:R-:W2:Y:S04]  /*19880*/  LDL.LU R6, [R1+0x4d94] ;  /* 0x004d940001067983 */ /* 0x000ea80000300800 */
[----:B------:R-:W5:Y:S01]  /*19890*/  LDL.LU R7, [R1+0x4d90] ;  /* 0x004d900001077983 */ /* 0x000f620000300800 */
[----:B----4-:R-:W-:-:S02]  /*198a0*/  IMAD.MOV.U32 R26, RZ, RZ, R10 ;  /* 0x000000ffff1a7224 */ /* 0x010fc400078e000a */
[----:B------:R-:W-:Y:S01]  /*198b0*/  IMAD.MOV.U32 R27, RZ, RZ, R11 ;  /* 0x000000ffff1b7224 */ /* 0x000fe200078e000b */
[----:B------:R-:W4:Y:S04]  /*198c0*/  LDL.LU R10, [R1+0x4d8c] ;  /* 0x004d8c00010a7983 */ /* 0x000f280000300800 */
[----:B------:R-:W4:Y:S04]  /*198d0*/  LDL.LU R11, [R1+0x4d88] ;  /* 0x004d8800010b7983 */ /* 0x000f280000300800 */
[----:B------:R1:W-:Y:S04]  /*198e0*/  STL.64 [R1+0x4d38], R26 ;  /* 0x004d381a01007387 */ /* 0x0003e80000100a00 */
[----:B------:R2:W-:Y:S01]  /*198f0*/  STL.64 [R1+0x4d30], R24 ;  /* 0x004d301801007387 */ /* 0x0005e20000100a00 */
[----:B-1----:R-:W-:-:S02]  /*19900*/  IMAD.MOV.U32 R26, RZ, RZ, R9 ;  /* 0x000000ffff1a7224 */ /* 0x002fc400078e0009 */
[----:B------:R-:W-:-:S05]  /*19910*/  IMAD.MOV.U32 R27, RZ, RZ, R8 ;  /* 0x000000ffff1b7224 */ /* 0x000fca00078e0008 */
[----:B------:R1:W-:Y:S01]  /*19920*/  STL.64 [R1+0x4d50], R26 ;  /* 0x004d501a01007387 */ /* 0x0003e20000100a00 */
[----:B--2---:R-:W-:-:S03]  /*19930*/  IMAD.MOV.U32 R24, RZ, RZ, R6 ;  /* 0x000000ffff187224 */ /* 0x004fc600078e0006 */
[----:B------:R-:W3:Y:S01]  /*19940*/  LDL.LU R6, [R1+0x4d84] ;  /* 0x004d840001067983 */ /* 0x000ee20000300800 */
[----:B-----5:R-:W-:-:S03]  /*19950*/  IMAD.MOV.U32 R25, RZ, RZ, R7 ;  /* 0x000000ffff197224 */ /* 0x020fc600078e0007 */
[----:B------:R-:W3:Y:S04]  /*19960*/  LDL.LU R7, [R1+0x4d80] ;  /* 0x004d800001077983 */ /* 0x000ee80000300800 */
[----:B-1----:R-:W4:Y:S04]  /*19970*/  LDL.LU R26, [R1+0x338] ;  /* 0x00033800011a7983 */ /* 0x002f280000300800 */
[----:B------:R-:W4:Y:S02]  /*19980*/  LDL.LU R27, [R1+0x33c] ;  /* 0x00033c00011b7983 */ /* 0x000f240000300800 */
[C---:B----4-:R-:W-:Y:S11]  /*19990*/  HMMA.1688.F32.TF32 R24, R16.reuse, R10, R24 ;  /* 0x0000000a1018723c */ /* 0x050ff60000081018 */
[----:B------:R-:W-:Y:S11]  /*199a0*/  @!UPT UIADD3 URZ, URZ, URZ, URZ ;  /* 0x0000003f3f3ff290 */ /* 0x000ff6000fffe03f */
[----:B------:R-:W-:Y:S01]  /*199b0*/  @!UPT UIADD3 URZ, URZ, URZ, URZ ;  /* 0x0000003f3f3ff290 */ /* 0x000fe2000fffe03f */
[----:B------:R-:W-:Y:S04]  /*199c0*/  STL.64 [R1+0x690], R24 ;  /* 0x0006901801007387 */ /* 0x000fe80000100a00 */
[----:B------:R1:W-:Y:S04]  /*199d0*/  STL.64 [R1+0x698], R26 ;  /* 0x0006981a01007387 */ /* 0x0003e80000100a00 */
[----:B-1----:R-:W2:Y:S04]  /*199e0*/  LDL.64 R26, [R1+0x58] ;  /* 0x00005800011a7983 */ /* 0x002ea80000100a00 */
[----:B--2---:R-:W-:Y:S04]  /*199f0*/  STL.64 [R1+0x4d58], R26 ;  /* 0x004d581a01007387 */ /* 0x004fe80000100a00 */
[----:B------:R3:W-:Y:S02]  /*19a00*/  STL.64 [R1+0x4d28], R10 ;  /* 0x004d280a01007387 */ /* 0x0007e40000100a00 */
[----:B---3--:R-:W-:Y:S01]  /*19a10*/  HMMA.1688.F32.TF32 R8, R16, R6, R12 ;  /* 0x000000061008723c */ /* 0x008fe2000008100c */
[----:B------:R-:W-:-:S02]  /*19a20*/  IMAD.MOV.U32 R26, RZ, RZ, R5 ;  /* 0x000000ffff1a7224 */ /* 0x000fc400078e0005 */
[----:B------:R-:W-:Y:S11]  /*19a30*/  IMAD.MOV.U32 R27, RZ, RZ, R4 ;  /* 0x000000ffff1b7224 */ /* 0x000ff600078e0004 */
[----:B------:R-:W-:Y:S09]  /*19a40*/  @!UPT UIADD3 URZ, URZ, URZ, URZ ;  /* 0x0000003f3f3ff290 */ /* 0x000ff2000fffe03f */
[----:B------:R-:W-:Y:S04]  /*19a50*/  STL.64 [R1+0x5e0], R8 ;  /* 0x0005e00801007387 */ /* 0x000fe80000100a00 */
[----:B------:R-:W-:Y:S04]  /*19a60*/  STL.64 [R1+0x5e8], R10 ;  /* 0x0005e80a01007387 */ /* 0x000fe80000100a00 */
[----:B------:R-:W-:Y:S04]  /*19a70*/  STL.64 [R1+0x4d70], R26 ;  /* 0x004d701a01007387 */ /* 0x000fe80000100a00 */
[----:B------:R1:W-:Y:S04]  /*19a80*/  STL.64 [R1+0x4d20], R6 ;  /* 0x004d200601007387 */ /* 0x0003e80000100a00 */
[----:B------:R-:W2:Y:S04]  /*19a90*/  LDL.LU R4, [R1+0x250] ;  /* 0x0002500001047983 */ /* 0x000ea80000300800 */
[----:B------:R-:W2:Y:S04]  /*19aa0*/  LDL.LU R5, [R1+0x254] ;  /* 0x0002540001057983 */ /* 0x000ea80000300800 */
[----:B-1----:R-:W3:Y:S04]  /*19ab0*/  LDL.LU R6, [R1+0x258] ;  /* 0x0002580001067983 */ /* 0x002ee80000300800 */
[----:B------:R-:W3:Y:S04]  /*19ac0*/  LDL.LU R7, [R1+0x25c] ;  /* 0x00025c0001077983 */ /* 0x000ee80000300800 */
[----:B------:R-:W4:Y:S04]  /*19ad0*/  LDL.LU R12, [R1+0x270] ;  /* 0x00027000010c7983 */ /* 0x000f280000300800 */
[----:B------:R-:W4:Y:S04]  /*19ae0*/  LDL.LU R13, [R1+0x274] ;  /* 0x00027400010d7983 */ /* 0x000f280000300800 */
[----:B------:R-:W4:Y:S04]  /*19af0*/  LDL.LU R14, [R1+0x278] ;  /* 0x00027800010e7983 */ /* 0x000f280000300800 */
[----:B------:R-:W4:Y:S04]  /*19b00*/  LDL.LU R15, [R1+0x27c] ;  /* 0x00027c00010f7983 */ /* 0x000f280000300800 */
[----:B------:R-:W4:Y:S04]  /*19b10*/  LDL.64 R26, [R1+0x78] ;  /* 0x00007800011a7983 */ /* 0x000f280000100a00 */
[----:B---3--:R-:W-:Y:S04]  /*19b20*/  STL.64 [R1+0x4d68], R6 ;  /* 0x004d680601007387 */ /* 0x008fe80000100a00 */
[----:B--2---:R1:W-:Y:S04]  /*19b30*/  STL.64 [R1+0x4d60], R4 ;  /* 0x004d600401007387 */ /* 0x0043e80000100a00 */
[----:B-1----:R-:W2:Y:S04]  /*19b40*/  LDL.LU R4, [R1+0x260] ;  /* 0x0002600001047983 */ /* 0x002ea80000300800 */
[----:B------:R-:W2:Y:S04]  /*19b50*/  LDL.LU R5, [R1+0x264] ;  /* 0x0002640001057983 */ /* 0x000ea80000300800 */
[----:B------:R-:W2:Y:S04]  /*19b60*/  LDL.LU R6, [R1+0x268] ;  /* 0x0002680001067983 */ /* 0x000ea80000300800 */
[----:B------:R-:W2:Y:S04]  /*19b70*/  LDL.LU R7, [R1+0x26c] ;  /* 0x00026c0001077983 */ /* 0x000ea80000300800 */
[----:B------:R-:W3:Y:S04]  /*19b80*/  LDL.LU R16, [R1+0x110] ;  /* 0x0001100001107983 */ /* 0x000ee80000300800 */
[----:B------:R-:W3:Y:S04]  /*19b90*/  LDL.LU R17, [R1+0x114] ;  /* 0x0001140001117983 */ /* 0x000ee80000300800 */
[----:B------:R-:W5:Y:S04]  /*19ba0*/  LDL.LU R18, [R1+0x118] ;  /* 0x0001180001127983 */ /* 0x000f680000300800 */
[----:B------:R-:W5:Y:S01]  /*19bb0*/  LDL.LU R19, [R1+0x11c] ;  /* 0x00011c0001137983 */ /* 0x000f620000300800 */
[----:B----4-:R-:W-:Y:S03]  /*19bc0*/  HMMA.1688.F32.TF32 R12, R20, R26, R12 ;  /* 0x0000001a140c723c */ /* 0x010fe6000008100c */
[----:B-----5:R-:W-:Y:S04]  /*19bd0*/  STL.64 [R1+0x4ca0], R18 ;  /* 0x004ca01201007387 */ /* 0x020fe80000100a00 */
[----:B---3--:R1:W-:Y:S04]  /*19be0*/  STL.64 [R1+0x4c98], R16 ;  /* 0x004c981001007387 */ /* 0x0083e80000100a00 */
[----:B-1----:R-:W3:Y:S04]  /*19bf0*/  LDL.LU R16, [R1+0x120] ;  /* 0x0001200001107983 */ /* 0x002ee80000300800 */
[----:B------:R-:W3:Y:S04]  /*19c00*/  LDL.LU R17, [R1+0x124] ;  /* 0x0001240001117983 */ /* 0x000ee80000300800 */
[----:B------:R-:W4:Y:S04]  /*19c10*/  LDL.LU R18, [R1+0x128] ;  /* 0x0001280001127983 */ /* 0x000f280000300800 */
[----:B------:R-:W4:Y:S04]  /*19c20*/  LDL.LU R19, [R1+0x12c] ;  /* 0x00012c0001137983 */ /* 0x000f280000300800 */
[----:B------:R-:W5:Y:S04]  /*19c30*/  LDL.LU R8, [R1+0x220] ;  /* 0x0002200001087983 */ /* 0x000f680000300800 */
[----:B------:R-:W5:Y:S04]  /*19c40*/  LDL.LU R9, [R1+0x224] ;  /* 0x0002240001097983 */ /* 0x000f680000300800 */
[----:B------:R-:W2:Y:S04]  /*19c50*/  LDL.LU R10, [R1+0x228] ;  /* 0x00022800010a7983 */ /* 0x000ea80000300800 */
[----:B------:R-:W2:Y:S04]  /*19c60*/  LDL.LU R11, [R1+0x22c] ;  /* 0x00022c00010b7983 */ /* 0x000ea80000300800 */
[----:B--2---:R-:W-:Y:S04]  /*19c70*/  STL.64 [R1+0x4d48], R10 ;  /* 0x004d480a01007387 */ /* 0x004fe80000100a00 */
[----:B-----5:R1:W-:Y:S04]  /*19c80*/  STL.64 [R1+0x4d40], R8 ;  /* 0x004d400801007387 */ /* 0x0203e80000100a00 */
[----:B-1----:R-:W2:Y:S04]  /*19c90*/  LDL.LU R8, [R1+0x240] ;  /* 0x0002400001087983 */ /* 0x002ea80000300800 */
[----:B------:R-:W2:Y:S04]  /*19ca0*/  LDL.LU R9, [R1+0x244] ;  /* 0x0002440001097983 */ /* 0x000ea80000300800 */
[----:B------:R-:W2:Y:S04]  /*19cb0*/  LDL.LU R10, [R1+0x248] ;  /* 0x00024800010a7983 */ /* 0x000ea80000300800 */
[----:B------:R-:W2:Y:S04]  /*19cc0*/  LDL.LU R11, [R1+0x24c] ;  /* 0x00024c00010b7983 */ /* 0x000ea80000300800 */
[----:B----4-:R1:W-:Y:S04]  /*19cd0*/  STL.64 [R1+0x4cb0], R18 ;  /* 0x004cb01201007387 */ /* 0x0103e80000100a00 */
[----:B---3--:R-:W-:Y:S04]  /*19ce0*/  STL.64 [R1+0x4ca8], R16 ;  /* 0x004ca81001007387 */ /* 0x008fe80000100a00 */
[----:B------:R3:W-:Y:S01]  /*19cf0*/  STL.64 [R1+0x5d0], R12 ;  /* 0x0005d00c01007387 */ /* 0x0007e20000100a00 */
[----:B-1----:R-:W-:-:S03]  /*19d00*/  IMAD.MOV.U32 R19, RZ, RZ, R3 ;  /* 0x000000ffff137224 */ /* 0x002fc600078e0003 */
[----:B------:R1:W-:Y:S01]  /*19d10*/  STL.64 [R1+0x5d8], R14 ;  /* 0x0005d80e01007387 */ /* 0x0003e20000100a00 */
[----:B------:R-:W-:Y:S02]  /*19d20*/  IMAD.MOV.U32 R3, RZ, RZ, R27 ;  /* 0x000000ffff037224 */ /* 0x000fe400078e001b */
[----:B---3--:R-:W-:Y:S01]  /*19d30*/  IMAD.MOV.U32 R12, RZ, RZ, R26 ;  /* 0x000000ffff0c7224 */ /* 0x008fe200078e001a */
[----:B-1----:R-:W3:Y:S04]  /*19d40*/  LDL.LU.64 R14, [R1+0x4d78] ;  /* 0x004d7800010e7983 */ /* 0x002ee80000300a00 */
[----:B------:R-:W4:Y:S02]  /*19d50*/  LDL.LU.64 R26, [R1+0x4d70] ;  /* 0x004d7000011a7983 */ /* 0x000f240000300a00 */
[C---:B----4-:R-:W-:Y:S02]  /*19d60*/  HMMA.1688.F32.TF32 R24, R20.reuse, R26, R4 ;  /* 0x0000001a1418723c */ /* 0x050fe40000081004 */
[----:B------:R-:W4:Y:S04]  /*19d70*/  LDL.LU.64 R6, [R1+0x4d68] ;  /* 0x004d680001067983 */ /* 0x000f280000300a00 */
[----:B------:R-:W4:Y:S11]  /*19d80*/  LDL.LU.64 R4, [R1+0x4d60] ;  /* 0x004d600001047983 */ /* 0x000f360000300a00 */
[----:B------:R-:W-:Y:S06]  /*19d90*/  @!UPT UIADD3 URZ, URZ, URZ, URZ ;  /* 0x0000003f3f3ff290 */ /* 0x000fec000fffe03f */
[----:B------:R-:W-:Y:S04]  /*19da0*/  STL.64 [R1+0x5c0], R24 ;  /* 0x0005c01801007387 */ /* 0x000fe80000100a00 */
[----:B------:R1:W-:Y:S04]  /*19db0*/  STL.64 [R1+0x5c8], R26 ;  /* 0x0005c81a01007387 */ /* 0x0003e80000100a00 */
[----:B-1----:R-:W4:Y:S02]  /*19dc0*/  LDL.LU.64 R26, [R1+0x4d58] ;  /* 0x004d5800011a7983 */ /* 0x002f240000300a00 */
[C---:B----4-:R-:W-:Y:S11]  /*19dd0*/  HMMA.1688.F32.TF32 R4, R20.reuse, R26, R4 ;  /* 0x0000001a1404723c */ /* 0x050ff60000081004 */
[----:B------:R-:W-:Y:S11]  /*19de0*/  @!UPT UIADD3 URZ, URZ, URZ, URZ ;  /* 0x0000003f3f3ff290 */ /* 0x000ff6000fffe03f */
[----:B------:R-:W-:Y:S01]  /*19df0*/  @!UPT UIADD3 URZ, URZ, URZ, URZ ;  /* 0x0000003f3f3ff290 */ /* 0x000fe2000fffe03f */
[----:B------:R1:W-:Y:S04]  /*19e00*/  STL.64 [R1+0x5b0], R4 ;  /* 0x0005b00401007387 */ /* 0x0003e80000100a00 */
[----:B------:R-:W-:Y:S01]  /*19e10*/  STL.64 [R1+0x5b8], R6 ;  /* 0x0005b80601007387 */ /* 0x000fe20000100a00 */
[----:B-1----:R-:W-:Y:S02]  /*19e20*/  IMAD.MOV.U32 R5, RZ, RZ, R26 ;  /* 0x000000ffff057224 */ /* 0x002fe400078e001a */
[----:B------:R-:W-:Y:S02]  /*19e30*/  IMAD.MOV.U32 R4, RZ, RZ, R27 ;  /* 0x000000ffff047224 */ /* 0x000fe400078e001b */
[----:B------:R-:W2:Y:S02]  /*19e40*/  LDL.LU.64 R26, [R1+0x4d50] ;  /* 0x004d5000011a7983 */ /* 0x000ea40000300a00 */
[----:B--2---:R-:W-:Y:S02]  /*19e50*/  HMMA.1688.F32.TF32 R24, R20, R26, R8 ;  /* 0x0000001a1418723c */ /* 0x004fe40000081008 */
[----:B------:R-:W3:Y:S04]  /*19e60*/  LDL.LU.64 R10, [R1+0x4d48] ;  /* 0x004d4800010a7983 */ /* 0x000ee80000300a00 */
[----:B------:R-:W3:Y:S11]  /*19e70*/  LDL.LU.64 R8, [R1+0x4d40] ;  /* 0x004d400001087983 */ /* 0x000ef60000300a00 */
[----:B------:R-:W-:Y:S06]  /*19e80*/  @!UPT UIADD3 URZ, URZ, URZ, URZ ;  /* 0x0000003f3f3ff290 */ /* 0x000fec000fffe03f */
[----:B------:R-:W-:Y:S04]  /*19e90*/  STL.64 [R1+0x5a0], R24 ;  /* 0x0005a01801007387 */ /* 0x000fe80000100a00 */
[----:B------:R1:W-:Y:S04]  /*19ea0*/  STL.64 [R1+0x5a8], R26 ;  /* 0x0005a81a01007387 */ /* 0x0003e80000100a00 */
[----:B-1----:R-:W2:Y:S04]  /*19eb0*/  LDL.LU.64 R26, [R1+0x4d38] ;  /* 0x004d3800011a7983 */ /* 0x002ea80000300a00 */
[----:B------:R-:W2:Y:S01]  /*19ec0*/  LDL.LU.64 R24, [R1+0x4d30] ;  /* 0x004d300001187983 */ /* 0x000ea20000300a00 */
[----:B------:R-:W-:-:S05]  /*19ed0*/  IMAD.MOV.U32 R18, RZ, RZ, R28 ;  /* 0x000000ffff127224 */ /* 0x000fca00078e001c */
[----:B------:R1:W-:Y:S02]  /*19ee0*/  STL.64 [R1+0x4cc0], R18 ;  /* 0x004cc01201007387 */ /* 0x0003e40000100a00 */
[----:B--2---:R-:W-:Y:S02]  /*19ef0*/  HMMA.1688.F32.TF32 R24, R20, R18, R24 ;  /* 0x000000121418723c */ /* 0x004fe40000081018 */
[----:B-1----:R-:W2:Y:S11]  /*19f00*/  LDL.64 R18, [R1+0x48] ;  /* 0x0000480001127983 */ /* 0x002eb60000100a00 */
[----:B------:R-:W-:Y:S10]  /*19f10*/  @!UPT UIADD3 URZ, URZ, URZ, URZ ;  /* 0x0000003f3f3ff290 */ /* 0x000ff4000fffe03f */
[----:B------:R-:W-:Y:S04]  /*19f20*/  STL.64 [R1+0x590], R24 ;  /* 0x0005901801007387 */ /* 0x000fe80000100a00 */
[----:B------:R-:W-:Y:S04]  /*19f30*/  STL.64 [R1+0x598], R26 ;  /* 0x0005981a01007387 */ /* 0x000fe80000100a00 */
[----:B--2---:R1:W-:Y:S02]  /*19f40*/  STL.64 [R1+0x4cc8], R18 ;  /* 0x004cc81201007387 */ /* 0x0043e40000100a00 */
[----:B-1----:R-:W-:-:S02]  /*19f50*/  IMAD.MOV.U32 R19, RZ, RZ, R4 ;  /* 0x000000ffff137224 */ /* 0x002fc400078e0004 */
[----:B------:R-:W-:Y:S01]  /*19f60*/  IMAD.MOV.U32 R18, RZ, RZ, R5 ;  /* 0x000000ffff127224 */ /* 0x000fe200078e0005 */
[----:B------:R-:W2:Y:S04]  /*19f70*/  LDL.LU R4, [R1+0x210] ;  /* 0x0002100001047983 */ /* 0x000ea80000300800 */
[----:B------:R-:W2:Y:S04]  /*19f80*/  LDL.LU R5, [R1+0x214] ;  /* 0x0002140001057983 */ /* 0x000ea80000300800 */
[----:B------:R-:W2:Y:S04]  /*19f90*/  LDL.LU R6, [R1+0x218] ;  /* 0x0002180001067983 */ /* 0x000ea80000300800 */
[----:B------:R-:W2:Y:S04]  /*19fa0*/  LDL.LU R7, [R1+0x21c] ;  /* 0x00021c0001077983 */ /* 0x000ea80000300800 */
[----:B------:R-:W4:Y:S04]  /*19fb0*/  LDL.LU R24, [R1+0x180] ;  /* 0x0001800001187983 */ /* 0x000f280000300800 */
[----:B------:R-:W4:Y:S04]  /*19fc0*/  LDL.LU R25, [R1+0x184] ;  /* 0x0001840001197983 */ /* 0x000f280000300800 */
[----:B------:R-:W4:Y:S04]  /*19fd0*/  LDL.LU R26, [R1+0x188] ;  /* 0x00018800011a7983 */ /* 0x000f280000300800 */
[----:B------:R-:W4:Y:S04]  /*19fe0*/  LDL.LU R27, [R1+0x18c] ;  /* 0x00018c00011b7983 */ /* 0x000f280000300800 */
[----:B------:R1:W-:Y:S04]  /*19ff0*/  STL.64 [R1+0x4ce0], R18 ;  /* 0x004ce01201007387 */ /* 0x0003e80000100a00 */
[----:B------:R-:W5:Y:S04]  /*1a000*/  LDL.LU R16, [R1+0x160] ;  /* 0x0001600001107983 */ /* 0x000f680000300800 */
[----:B------:R-:W5:Y:S04]  /*1a010*/  LDL.LU R17, [R1+0x164] ;  /* 0x0001640001117983 */ /* 0x000f680000300800 */
[----:B-1----:R-:W2:Y:S04]  /*1a020*/  LDL.LU R18, [R1+0x168] ;  /* 0x0001680001127983 */ /* 0x002ea80000300800 */
[----:B------:R-:W2:Y:S01]  /*1a030*/  LDL.LU R19, [R1+0x16c] ;  /* 0x00016c0001137983 */ /* 0x000ea20000300800 */
[----:B---3--:R-:W-:Y:S03]  /*1a040*/  HMMA.1688.F32.TF32 R8, R20, R14, R8 ;  /* 0x0000000e1408723c */ /* 0x008fe60000081008 */
[----:B--2---:R1:W-:Y:S04]  /*1a050*/  STL.64 [R1+0x4d00], R18 ;  /* 0x004d001201007387 */ /* 0x0043e80000100a00 */
[----:B-----5:R-:W-:Y:S11]  /*1a060*/  STL.64 [R1+0x4cf8], R16 ;  /* 0x004cf81001007387 */ /* 0x020ff60000100a00 */
[----:B------:R-:W-:Y:S05]  /*1a070*/  @!UPT UIADD3 URZ, URZ, URZ, URZ ;  /* 0x0000003f3f3ff290 */ /* 0x000fea000fffe03f */
[----:B------:R-:W-:Y:S04]  /*1a080*/  STL.64 [R1+0x580], R8 ;  /* 0x0005800801007387 */ /* 0x000fe80000100a00 */
[----:B------:R2:W-:Y:S01]  /*1a090*/  STL.64 [R1+0x588], R10 ;  /* 0x0005880a01007387 */ /* 0x0005e20000100a00 */
[----:B-1----:R-:W-:-:S03]  /*1a0a0*/  IMAD.MOV.U32 R18, RZ, RZ, R12 ;  /* 0x000000ffff127224 */ /* 0x002fc600078e000c */
[----:B--2---:R-:W2:Y:S04]  /*1a0b0*/  LDL.LU.64 R10, [R1+0x4d28] ;  /* 0x004d2800010a7983 */ /* 0x004ea80000300a00 */
[----:B------:R1:W-:Y:S04]  /*1a0c0*/  STL.64 [R1+0x4cb8], R14 ;  /* 0x004cb80e01007387 */ /* 0x0003e80000100a00 */
[----:B------:R-:W3:Y:S04]  /*1a0d0*/  LDL.LU R12, [R1+0x130] ;  /* 0x00013000010c7983 */ /* 0x000ee80000300800 */
[----:B------:R-:W3:Y:S04]  /*1a0e0*/  LDL.LU R13, [R1+0x134] ;  /* 0x00013400010d7983 */ /* 0x000ee80000300800 */
[----:B-1----:R-:W5:Y:S04]  /*1a0f0*/  LDL.LU R14, [R1+0x138] ;  /* 0x00013800010e7983 */ /* 0x002f680000300800 */
[----:B------:R-:W5:Y:S04]  /*1a100*/  LDL.LU R15, [R1+0x13c] ;  /* 0x00013c00010f7983 */ /* 0x000f680000300800 */
[----:B-----5:R-:W-:Y:S04]  /*1a110*/  STL.64 [R1+0x4cd8], R14 ;  /* 0x004cd80e01007387 */ /* 0x020fe80000100a00 */
[----:B---3--:R1:W-:Y:S04]  /*1a120*/  STL.64 [R1+0x4cd0], R12 ;  /* 0x004cd00c01007387 */ /* 0x0083e80000100a00 */
[----:B-1----:R-:W3:Y:S04]  /*1a130*/  LDL.LU R12, [R1+0x150] ;  /* 0x00015000010c7983 */ /* 0x002ee80000300800 */
[----:B------:R-:W3:Y:S04]  /*1a140*/  LDL.LU R13, [R1+0x154] ;  /* 0x00015400010d7983 */ /* 0x000ee80000300800 */
[----:B------:R-:W5:Y:S04]  /*1a150*/  LDL.LU R14, [R1+0x158] ;  /* 0x00015800010e7983 */ /* 0x000f680000300800 */
[----:B------:R-:W5:Y:S01]  /*1a160*/  LDL.LU R15, [R1+0x15c] ;  /* 0x00015c00010f7983 */ /* 0x000f620000300800 */
[C---:B--2---:R-:W-:Y:S03]  /*1a170*/  HMMA.1688.F32.TF32 R4, R20.reuse, R10, R4 ;  /* 0x0000000a1404723c */ /* 0x044fe60000081004 */
[----:B-----5:R1:W-:Y:S04]  /*1a180*/  STL.64 [R1+0x4cf0], R14 ;  /* 0x004cf00e01007387 */ /* 0x0203e80000100a00 */
[----:B---3--:R2:W-:Y:S04]  /*1a190*/  STL.64 [R1+0x4ce8], R12 ;  /* 0x004ce80c01007387 */ /* 0x0085e80000100a00 */
[----:B-1----:R-:W3:Y:S04]  /*1a1a0*/  LDL.64 R14, [R1+0x68] ;  /* 0x00006800010e7983 */ /* 0x002ee80000100a00 */
[----:B---3--:R1:W-:Y:S04]  /*1a1b0*/  STL.64 [R1+0x4d08], R14 ;  /* 0x004d080e01007387 */ /* 0x0083e80000100a00 */
[----:B--2---:R-:W2:Y:S04]  /*1a1c0*/  LDL.LU R12, [R1+0x170] ;  /* 0x00017000010c7983 */ /* 0x004ea80000300800 */
[----:B------:R-:W2:Y:S04]  /*1a1d0*/  LDL.LU R13, [R1+0x174] ;  /* 0x00017400010d7983 */ /* 0x000ea80000300800 */
[----:B-1----:R-:W2:Y:S04]  /*1a1e0*/  LDL.LU R14, [R1+0x178] ;  /* 0x00017800010e7983 */ /* 0x002ea80000300800 */
[----:B------:R-:W2:Y:S04]  /*1a1f0*/  LDL.LU R15, [R1+0x17c] ;  /* 0x00017c00010f7983 */ /* 0x000ea80000300800 */
[----:B------:R-:W-:Y:S04]  /*1a200*/  STL.64 [R1+0x570], R4 ;  /* 0x0005700401007387 */ /* 0x000fe80000100a00 */
[----:B------:R1:W-:Y:S04]  /*1a210*/  STL.64 [R1+0x578], R6 ;  /* 0x0005780601007387 */ /* 0x0003e80000100a00 */
[----:B-1----:R-:W4:Y:S01]  /*1a220*/  LDL.LU.64 R6, [R1+0x4d20] ;  /* 0x004d200001067983 */ /* 0x002f220000300a00 */
[----:B------:R-:W-:Y:S01]  /*1a230*/  IMAD.MOV.U32 R19, RZ, RZ, R3 ;  /* 0x000000ffff137224 */ /* 0x000fe200078e0003 */
[----:B----4-:R-:W-:Y:S02]  /*1a240*/  HMMA.1688.F32.TF32 R20, R20, R6, R24 ;  /* 0x000000061414723c */ /* 0x010fe40000081018 */
[----:B------:R-:W2:Y:S04]  /*1a250*/  LDL.LU.64 R26, [R1+0x4d18] ;  /* 0x004d1800011a7983 */ /* 0x000ea80000300a00 */
[----:B------:R-:W2:Y:S11]  /*1a260*/  LDL.LU.64 R24, [R1+0x4d10] ;  /* 0x004d100001187983 */ /* 0x000eb60000300a00 */
[----:B------:R-:W-:Y:S06]  /*1a270*/  @!UPT UIADD3 URZ, URZ, URZ, URZ ;  /* 0x0000003f3f3ff290 */ /* 0x000fec000fffe03f */
[----:B------:R1:W-:Y:S04]  /*1a280*/  STL.64 [R1+0x4d0], R20 ;  /* 0x0004d01401007387 */ /* 0x0003e80000100a00 */
[----:B------:R3:W-:Y:S04]  /*1a290*/  STL.64 [R1+0x4d8], R22 ;  /* 0x0004d81601007387 */ /* 0x0007e80000100a00 */
[----:B-1----:R-:W4:Y:S04]  /*1a2a0*/  LDL.LU R20, [R1+0x140] ;  /* 0x0001400001147983 */ /* 0x002f280000300800 */
[----:B------:R-:W4:Y:S04]  /*1a2b0*/  LDL.LU R21, [R1+0x144] ;  /* 0x0001440001157983 */ /* 0x000f280000300800 */
[----:B---3--:R-:W4:Y:S04]  /*1a2c0*/  LDL.LU R22, [R1+0x148] ;  /* 0x0001480001167983 */ /* 0x008f280000300800 */
[----:B------:R-:W4:Y:S01]  /*1a2d0*/  LDL.LU R23, [R1+0x14c] ;  /* 0x00014c0001177983 */ /* 0x000f220000300800 */
[----:B--2---:R-:W-:Y:S03]  /*1a2e0*/  HMMA.1688.F32.TF32 R16, R24, R18, R12 ;  /* 0x000000121810723c */ /* 0x004fe6000008100c */
[----:B------:R-:W2:Y:S11]  /*1a2f0*/  LDL.LU.64 R14, [R1+0x4d08] ;  /* 0x004d0800010e7983 */ /* 0x000eb60000300a00 */
[----:B------:R-:W-:Y:S09]  /*1a300*/  @!UPT UIADD3 URZ, URZ, URZ, URZ ;  /* 0x0000003f3f3ff290 */ /* 0x000ff2000fffe03f */
[----:B------:R-:W-:Y:S04]  /*1a310*/  STL.64 [R1+0x4c0], R16 ;  /* 0x0004c01001007387 */ /* 0x000fe80000100a00 */
[----:B------:R1:W-:Y:S04]  /*1a320*/  STL.64 [R1+0x4c8], R18 ;  /* 0x0004c81201007387 */ /* 0x0003e80000100a00 */
[----:B-1----:R-:W3:Y:S04]  /*1a330*/  LDL.LU.64 R18, [R1+0x4d00] ;  /* 0x004d000001127983 */ /* 0x002ee80000300a00 */
[----:B------:R-:W3:Y:S01]  /*1a340*/  LDL.LU.64 R16, [R1+0x4cf8] ;  /* 0x004cf80001107983 */ /* 0x000ee20000300a00 */
[----:B--2---:R-:W-:-:S02]  /*1a350*/  IMAD.MOV.U32 R8, RZ, RZ, R14 ;  /* 0x000000ffff087224 */ /* 0x004fc400078e000e */
[----:B------:R-:W-:Y:S01]  /*1a360*/  IMAD.MOV.U32 R3, RZ, RZ, R15 ;  /* 0x000000ffff037224 */ /* 0x000fe200078e000f */
[----:B---3--:R-:W-:Y:S01]  /*1a370*/  HMMA.1688.F32.TF32 R16, R24, R14, R16 ;  /* 0x0000000e1810723c */ /* 0x008fe20000081010 */
[----:B------:R-:W2:Y:S04]  /*1a380*/  LDL.LU.64 R14, [R1+0x4cf0] ;  /* 0x004cf000010e7983 */ /* 0x000ea80000300a00 */
[----:B------:R-:W2:Y:S11]  /*1a390*/  LDL.LU.64 R12, [R1+0x4ce8] ;  /* 0x004ce800010c7983 */ /* 0x000eb60000300a00 */
[----:B------:R-:W-:Y:S07]  /*1a3a0*/  @!UPT UIADD3 URZ, URZ, URZ, URZ ;  /* 0x0000003f3f3ff290 */ /* 0x000fee000fffe03f */
[----:B------:R1:W-:Y:S04]  /*1a3b0*/  STL.64 [R1+0x3a8], R18 ;  /* 0x0003a81201007387 */ /* 0x0003e80000100a00 */
[----:B-1----:R-:W2:Y:S01]  /*1a3c0*/  LDL.LU.64 R18, [R1+0x4ce0] ;  /* 0x004ce00001127983 */ /* 0x002ea20000300a00 */
[----:B------:R-:W-:Y:S02]  /*1a3d0*/  IMAD.MOV.U32 R4, RZ, RZ, R16 ;  /* 0x000000ffff047224 */ /* 0x000fe400078e0010 */
[----:B------:R-:W-:-:S05]  /*1a3e0*/  IMAD.MOV.U32 R5, RZ, RZ, R17 ;  /* 0x000000ffff057224 */ /* 0x000fca00078e0011 */
[----:B------:R-:W-:Y:S04]  /*1a3f0*/  STL [R1+0x49c8], R5 ;  /* 0x0049c80501007387 */ /* 0x000fe80000100800 */
[----:B------:R-:W-:Y:S01]  /*1a400*/  STL [R1+0x49c4], R4 ;  /* 0x0049c40401007387 */ /* 0x000fe20000100800 */
[C---:B--2---:R-:W-:Y:S03]  /*1a410*/  HMMA.1688.F32.TF32 R16, R24.reuse, R18, R12 ;  /* 0x000000121810723c */ /* 0x044fe6000008100c */
[----:B------:R-:W2:Y:S04]  /*1a420*/  LDL.LU.64 R14, [R1+0x4cd8] ;  /* 0x004cd800010e7983 */ /* 0x000ea80000300a00 */
[----:B------:R-:W2:Y:S11]  /*1a430*/  LDL.LU.64 R12, [R1+0x4cd0] ;  /* 0x004cd000010c7983 */ /* 0x000eb60000300a00 */
[----:B------:R-:W-:Y:S05]  /*1a440*/  @!UPT UIADD3 URZ, URZ, URZ, URZ ;  /* 0x0000003f3f3ff290 */ /* 0x000fea000fffe03f */
[----:B------:R-:W-:Y:S04]  /*1a450*/  STL.64 [R1+0x390], R16 ;  /* 0x0003901001007387 */ /* 0x000fe80000100a00 */
[----:B------:R1:W-:Y:S04]  /*1a460*/  STL.64 [R1+0x398], R18 ;  /* 0x0003981201007387 */ /* 0x0003e80000100a00 */
[----:B-1----:R-:W4:Y:S02]  /*1a470*/  LDL.LU.64 R18, [R1+0x4cc8] ;  /* 0x004cc80001127983 */ /* 0x002f240000300a00 */
[----:B----4-:R-:W-:Y:S01]  /*1a480*/  HMMA.1688.F32.TF32 R20, R24, R18, R20 ;  /* 0x000000121814723c */ /* 0x010fe20000081014 */
[----:B------:R-:W-:Y:S11]  /*1a490*/  IMAD.MOV.U32 R9, RZ, RZ, R19 ;  /* 0x000000ffff097224 */ /* 0x000ff600078e0013 */
[----:B------:R-:W-:Y:S11]  /*1a4a0*/  @!UPT UIADD3 URZ, URZ, URZ, URZ ;  /* 0x0000003f3f3ff290 */ /* 0x000ff6000fffe03f */
[----:B------:R1:W-:Y:S04]  /*1a4b0*/  STL.64 [R1+0x380], R20 ;  /* 0x0003801401007387 */ /* 0x0003e80000100a00 */
[----:B------:R-:W-:Y:S04]  /*1a4c0*/  STL.64 [R1+0x388], R22 ;  /* 0x0003881601007387 */ /* 0x000fe80000100a00 */
[----:B------:R-:W-:Y:S01]  /*1a4d0*/  LDS R22, [R0+0x6500] ;  /* 0x0065000000167984 */ /* 0x000fe20000000800 */
[----:B-1----:R-:W-:-:S03]  /*1a4e0*/  IMAD.MOV.U32 R20, RZ, RZ, R18 ;  /* 0x000000ffff147224 */ /* 0x002fc600078e0012 */
[----:B------:R-:W-:Y:S04]  /*1a4f0*/  LDS R23, [R2+0x6500] ;  /* 0x0065000002177984 */ /* 0x000fe80000000800 */
[----:B------:R-:W2:Y:S04]  /*1a500*/  LDL.LU.64 R18, [R1+0x4cc0] ;  /* 0x004cc00001127983 */ /* 0x000ea80000300a00 */
[----:B------:R-:W-:Y:S01]  /*1a510*/  LDS R21, [R2+0x4500] ;  /* 0x0045000002157984 */ /* 0x000fe20000000800 */
[C---:B--2---:R-:W-:Y:S03]  /*1a520*/  HMMA.1688.F32.TF32 R16, R24.reuse, R18, R12 ;  /* 0x000000121810723c */ /* 0x044fe6000008100c */
[----:B------:R-:W2:Y:S11]  /*1a530*/  LDL.LU.64 R14, [R1+0x4cb8] ;  /* 0x004cb800010e7983 */ /* 0x000eb60000300a00 */
[----:B------:R-:W-:Y:S09]  /*1a540*/  @!UPT UIADD3 URZ, URZ, URZ, URZ ;  /* 0x0000003f3f3ff290 */ /* 0x000ff2000fffe03f */
[----:B------:R-:W-:Y:S04]  /*1a550*/  STL.64 [R1+0x2d0], R16 ;  /* 0x0002d01001007387 */ /* 0x000fe80000100a00 */
[----:B------:R1:W-:Y:S04]  /*1a560*/  STL.64 [R1+0x2d8], R18 ;  /* 0x0002d81201007387 */ /* 0x0003e80000100a00 */
[----:B-1----:R-:W2:Y:S04]  /*1a570*/  LDL.LU.64 R18, [R1+0x4cb0] ;  /* 0x004cb00001127983 */ /* 0x002ea80000300a00 */
[----:B------:R-:W2:Y:S02]  /*1a580*/  LDL.LU.64 R16, [R1+0x4ca8] ;  /* 0x004ca80001107983 */ /* 0x000ea40000300a00 */
[C---:B--2---:R-:W-:Y:S02]  /*1a590*/  HMMA.1688.F32.TF32 R12, R24.reuse, R14, R16 ;  /* 0x0000000e180c723c */ /* 0x044fe40000081010 */
[----:B------:R-:W2:Y:S04]  /*1a5a0*/  LDL.LU.64 R18, [R1+0x4ca0] ;  /* 0x004ca00001127983 */ /* 0x000ea80000300a00 */
[----:B------:R-:W2:Y:S11]  /*1a5b0*/  LDL.LU.64 R16, [R1+0x4c98] ;  /* 0x004c980001107983 */ /* 0x000eb60000300a00 */
[----:B------:R-:W-:Y:S06]  /*1a5c0*/  @!UPT UIADD3 URZ, URZ, URZ, URZ ;  /* 0x0000003f3f3ff290 */ /* 0x000fec000fffe03f */
[----:B------:R-:W-:Y:S04]  /*1a5d0*/  STL.64 [R1+0x290], R12 ;  /* 0x0002900c01007387 */ /* 0x000fe80000100a00 */
[----:B------:R1:W-:Y:S04]  /*1a5e0*/  STL.64 [R1+0x298], R14 ;  /* 0x0002980e01007387 */ /* 0x0003e80000100a00 */
[----:B-1----:R-:W3:Y:S04]  /*1a5f0*/  LDL.LU.64 R14, [R1+0x4c90] ;  /* 0x004c9000010e7983 */ /* 0x002ee80000300a00 */
[----:B------:R-:W3:Y:S04]  /*1a600*/  LDL.LU.64 R12, [R1+0x4c88] ;  /* 0x004c8800010c7983 */ /* 0x000ee80000300a00 */
[----:B------:R-:W-:Y:S01]  /*1a610*/  STL.64 [R1+0x4c50], R10 ;  /* 0x004c500a01007387 */ /* 0x000fe20000100a00 */
[C---:B--2---:R-:W-:Y:S11]  /*1a620*/  HMMA.1688.F32.TF32 R16, R24.reuse, R10, R16 ;  /* 0x0000000a1810723c */ /* 0x044ff60000081010 */
[----:B------:R-:W-:Y:S11]  /*1a630*/  @!UPT UIADD3 URZ, URZ, URZ, URZ ;  /* 0x0000003f3f3ff290 */ /* 0x000ff6000fffe03f */
[----:B------:R-:W-:Y:S01]  /*1a640*/  @!UPT UIADD3 URZ, URZ, URZ, URZ ;  /* 0x0000003f3f3ff290 */ /* 0x000fe2000fffe03f */
[----:B------:R-:W-:Y:S04]  /*1a650*/  STL.64 [R1+0x280], R16 ;  /* 0x0002801001007387 */ /* 0x000fe80000100a00 */
[----:B------:R3:W-:Y:S02]  /*1a660*/  STL.64 [R1+0x288], R18 ;  /* 0x0002881201007387 */ /* 0x0007e40000100a00 */
[----:B---3--:R-:W-:Y:S02]  /*1a670*/  HMMA.1688.F32.TF32 R16, R24, R6, R12 ;  /* 0x000000061810723c */ /* 0x008fe4000008100c */
[----:B------:R-:W-:Y:S04]  /*1a680*/  STL.64 [R1+0x4c08], R6 ;  /* 0x004c080601007387 */ /* 0x000fe80000100a00 */
[----:B------:R-:W-:Y:S04]  /*1a690*/  LDS R26, [R0+0x6600] ;  /* 0x00660000001a7984 */ /* 0x000fe80000000800 */
[----:B------:R-:W-:Y:S04]  /*1a6a0*/  LDS R27, [R2+0x6600] ;  /* 0x00660000021b7984 */ /* 0x000fe80000000800 */
[----:B------:R-:W-:Y:S04]  /*1a6b0*/  LDS R24, [R0+0x4600] ;  /* 0x0046000000187984 */ /* 0x000fe80000000800 */
[----:B------:R-:W-:Y:S04]  /*1a6c0*/  LDS R25, [R2+0x4600] ;  /* 0x0046000002197984 */ /* 0x000fe80000000800 */
[----:B------:R-:W-:Y:S04]  /*1a6d0*/  LDS R12, [R0+0x4300] ;  /* 0x00430000000c7984 */ /* 0x000fe80000000800 */
[----:B------:R-:W-:Y:S04]  /*1a6e0*/  STL.64 [R1+0x180], R16 ;  /* 0x0001801001007387 */ /* 0x000fe80000100a00 */
[----:B------:R-:W-:Y:S04]  /*1a6f0*/  STL.64 [R1+0x188], R18 ;  /* 0x0001881201007387 */ /* 0x000fe80000100a00 */
[----:B------:R-:W-:Y:S04]  /*1a700*/  LDS R18, [R0+0x6400] ;  /* 0x0064000000127984 */ /* 0x000fe80000000800 */
[----:B------:R-:W1:Y:S04]  /*1a710*/  LDS R19, [R2+0x6400] ;  /* 0x0064000002137984 */ /* 0x000e680000000800 */
[----:B------:R-:W-:Y:S04]  /*1a720*/  LDS R16, [R0+0x4400] ;  /* 0x0044000000107984 */ /* 0x000fe80000000800 */
[----:B------:R-:W2:Y:S04]  /*1a730*/  LDS R17, [R2+0x4400] ;  /* 0x0044000002117984 */ /* 0x000ea80000000800 */
[----:B------:R-:W-:Y:S04]  /*1a740*/  LDS R14, [R0+0x6300] ;  /* 0x00630000000e7984 */ /* 0x000fe80000000800 */
[----:B------:R-:W-:Y:S04]  /*1a750*/  LDS R13, [R2+0x4300] ;  /* 0x00430000020d7984 */ /* 0x000fe80000000800 */
[----:B------:R-:W-:Y:S04]  /*1a760*/  LDS R15, [R2+0x6300] ;  /* 0x00630000020f7984 */ /* 0x000fe80000000800 */
[----:B-1----:R-:W-:Y:S04]  /*1a770*/  STL.64 [R1+0x4c00], R18 ;  /* 0x004c001201007387 */ /* 0x002fe80000100a00 */
[----:B--2---:R1:W-:Y:S04]  /*1a780*/  STL.64 [R1+0x4bf8], R16 ;  /* 0x004bf81001007387 */ /* 0x0043e80000100a00 */
[----:B-1----:R-:W2:Y:S04]  /*1a790*/  LDL.LU R16, [R1+0x320] ;  /* 0x0003200001107983 */ /* 0x002ea80000300800 */
[----:B------:R-:W2:Y:S04]  /*1a7a0*/  LDL.LU R17, [R1+0x324] ;  /* 0x0003240001117983 */ /* 0x000ea80000300800 */
[----:B------:R-:W3:Y:S04]  /*1a7b0*/  LDL.LU R18, [R1+0x328] ;  /* 0x0003280001127983 */ /* 0x000ee80000300800 */
[----:B------:R-:W3:Y:S04]  /*1a7c0*/  LDL.LU R19, [R1+0x32c] ;  /* 0x00032c0001137983 */ /* 0x000ee80000300800 */
[----:B---3--:R-:W-:Y:S04]  /*1a7d0*/  STL.64 [R1+0x4c18], R18 ;  /* 0x004c181201007387 */ /* 0x008fe80000100a00 */
[----:B--2---:R-:W-:Y:S04]  /*1a7e0*/  STL.64 [R1+0x4c10], R16 ;  /* 0x004c101001007387 */ /* 0x004fe80000100a00 */
[----:B------:R-:W2:Y:S04]  /*1a7f0*/  LDL.LU R4, [R1+0x3b0] ;  /* 0x0003b00001047983 */ /* 0x000ea80000300800 */
[----:B------:R-:W2:Y:S04]  /*1a800*/  LDL.LU R5, [R1+0x3b4] ;  /* 0x0003b40001057983 */ /* 0x000ea80000300800 */
[----:B------:R-:W3:Y:S04]  /*1a810*/  LDL.LU R6, [R1+0x3b8] ;  /* 0x0003b80001067983 */ /* 0x000ee80000300800 */
[----:B------:R-:W3:Y:S04]  /*1a820*/  LDL.LU R7, [R1+0x3bc] ;  /* 0x0003bc0001077983 */ /* 0x000ee80000300800 */
[----:B---3--:R-:W-:Y:S04]  /*1a830*/  STL.64 [R1+0x4c28], R6 ;  /* 0x004c280601007387 */ /* 0x008fe80000100a00 */
[----:B--2---:R1:W-:Y:S04]  /*1a840*/  STL.64 [R1+0x4c20], R4 ;  /* 0x004c200401007387 */ /* 0x0043e80000100a00 */
[----:B-1----:R-:W2:Y:S04]  /*1a850*/  LDL.LU R4, [R1+0x3c0] ;  /* 0x0003c00001047983 */ /* 0x002ea80000300800 */
[----:B------:R-:W2:Y:S04]  /*1a860*/  LDL.LU R5, [R1+0x3c4] ;  /* 0x0003c40001057983 */ /* 0x000ea80000300800 */
[----:B------:R-:W3:Y:S04]  /*1a870*/  LDL.LU R6, [R1+0x3c8] ;  /* 0x0003c80001067983 */ /* 0x000ee80000300800 */
[----:B------:R-:W3:Y:S04]  /*1a880*/  LDL.LU R7, [R1+0x3cc] ;  /* 0x0003cc0001077983 */ /* 0x000ee80000300800 */
[----:B---3--:R1:W-:Y:S04]  /*1a890*/  STL.64 [R1+0x4c38], R6 ;  /* 0x004c380601007387 */ /* 0x0083e80000100a00 */
[----:B--2---:R-:W-:Y:S04]  /*1a8a0*/  STL.64 [R1+0x4c30], R4 ;  /* 0x004c300401007387 */ /* 0x004fe80000100a00 */
[----:B-1----:R-:W2:Y:S04]  /*1a8b0*/  LDL.64 R6, [R1+0x38] ;  /* 0x0000380001067983 */ /* 0x002ea80000100a00 */
[----:B--2---:R1:W-:Y:S02]  /*1a8c0*/  STL.64 [R1+0x4c48], R6 ;  /* 0x004c480601007387 */ /* 0x0043e40000100a00 */
[----:B-1----:R-:W-:-:S02]  /*1a8d0*/  IMAD.MOV.U32 R6, RZ, RZ, R20 ;  /* 0x000000ffff067224 */ /* 0x002fc400078e0014 */
[----:B------:R-:W-:Y:S01]  /*1a8e0*/  IMAD.MOV.U32 R7, RZ, RZ, R9 ;  /* 0x000000ffff077224 */ /* 0x000fe200078e0009 */
[----:B------:R-:W1:Y:S04]  /*1a8f0*/  LDS R20, [R0+0x4500] ;  /* 0x0045000000147984 */ /* 0x000e680000000800 */
[----:B------:R2:W-:Y:S04]  /*1a900*/  STL.64 [R1+0x4c58], R6 ;  /* 0x004c580601007387 */ /* 0x0005e80000100a00 */
[----:B------:R-:W3:Y:S04]  /*1a910*/  LDL.LU R4, [R1+0x3f0] ;  /* 0x0003f00001047983 */ /* 0x000ee80000300800 */
[----:B------:R-:W3:Y:S04]  /*1a920*/  LDL.LU R5, [R1+0x3f4] ;  /* 0x0003f40001057983 */ /* 0x000ee80000300800 */
[----:B--2---:R-:W2:Y:S04]  /*1a930*/  LDL.LU R6, [R1+0x3f8] ;  /* 0x0003f80001067983 */ /* 0x004ea80000300800 */
[----:B------:R-:W2:Y:S04]  /*1a940*/  LDL.LU R7, [R1+0x3fc] ;  /* 0x0003fc0001077983 */ /* 0x000ea80000300800 */
[----:B--2---:R2:W-:Y:S04]  /*1a950*/  STL.64 [R1+0x4c68], R6 ;  /* 0x004c680601007387 */ /* 0x0045e80000100a00 */
[----:B---3--:R3:W-:Y:S01]  /*1a960*/  STL.64 [R1+0x4c60], R4 ;  /* 0x004c600401007387 */ /* 0x0087e20000100a00 */
[----:B--2---:R-:W-:-:S02]  /*1a970*/  IMAD.MOV.U32 R6, RZ, RZ, R8 ;  /* 0x000000ffff067224 */ /* 0x004fc400078e0008 */
[----:B------:R-:W-:-:S05]  /*1a980*/  IMAD.MOV.U32 R7, RZ, RZ, R3 ;  /* 0x000000ffff077224 */ /* 0x000fca00078e0003 */
[----:B------:R2:W-:Y:S04]  /*1a990*/  STL.64 [R1+0x4c80], R6 ;  /* 0x004c800601007387 */ /* 0x0005e80000100a00 */
[----:B------:R-:W4:Y:S04]  /*1a9a0*/  LDL.LU R8, [R1+0x3e0] ;  /* 0x0003e00001087983 */ /* 0x000f280000300800 */
[----:B------:R-:W4:Y:S04]  /*1a9b0*/  LDL.LU R9, [R1+0x3e4] ;  /* 0x0003e40001097983 */ /* 0x000f280000300800 */
[----:B------:R-:W5:Y:S04]  /*1a9c0*/  LDL.LU R10, [R1+0x3e8] ;  /* 0x0003e800010a7983 */ /* 0x000f680000300800 */
[----:B------:R-:W5:Y:S04]  /*1a9d0*/  LDL.LU R11, [R1+0x3ec] ;  /* 0x0003ec00010b7983 */ /* 0x000f680000300800 */
[----:B---3--:R-:W3:Y:S04]  /*1a9e0*/  LDL.LU R4, [R1+0x410] ;  /* 0x0004100001047983 */ /* 0x008ee80000300800 */
[----:B------:R-:W3:Y:S04]  /*1a9f0*/  LDL.LU R5, [R1+0x414] ;  /* 0x0004140001057983 */ /* 0x000ee80000300800 */
[----:B--2---:R-:W3:Y:S04]  /*1aa00*/  LDL.LU R6, [R1+0x418] ;  /* 0x0004180001067983 */ /* 0x004ee80000300800 */
[----:B------:R-:W3:Y:S04]  /*1aa10*/  LDL.LU R7, [R1+0x41c] ;  /* 0x00041c0001077983 */ /* 0x000ee80000300800 */
[----:B-----5:R-:W-:Y:S04]  /*1aa20*/  STL.64 [R1+0x4c78], R10 ;  /* 0x004c780a01007387 */ /* 0x020fe80000100a00 */
[----:B----4-:R2:W-:Y:S04]  /*1aa30*/  STL.64 [R1+0x4c70], R8 ;  /* 0x004c700801007387 */ /* 0x0105e80000100a00 */
[----:B--2---:R-:W2:Y:S04]  /*1aa40*/  LDL.LU R8, [R1+0x400] ;  /* 0x0004000001087983 */ /* 0x004ea80000300800 */
[----:B------:R-:W2:Y:S04]  /*1aa50*/  LDL.LU R9, [R1+0x404] ;  /* 0x0004040001097983 */ /* 0x000ea80000300800 */
[----:B------:R-:W2:Y:S04]  /*1aa60*/  LDL.LU R10, [R1+0x408] ;  /* 0x00040800010a7983 */ /* 0x000ea80000300800 */
[----:B------:R-:W2:Y:S04]  /*1aa70*/  LDL.LU R11, [R1+0x40c] ;  /* 0x00040c00010b7983 */ /* 0x000ea80000300800 */
[----:B------:R-:W4:Y:S04]  /*1aa80*/  LDL.64 R18, [R1+0x28] ;  /* 0x0000280001127983 */ /* 0x000f280000100a00 */
[----:B----4-:R4:W-:Y:S04]  /*1aa90*/  STL.64 [R1+0x4c40], R18 ;  /* 0x004c401201007387 */ /* 0x0109e80000100a00 */
[----:B------:R-:W5:Y:S04]  /*1aaa0*/  LDL.LU R16, [R1+0x3d0] ;  /* 0x0003d00001107983 */ /* 0x000f680000300800 */
[----:B------:R-:W5:Y:S04]  /*1aab0*/  LDL.LU R17, [R1+0x3d4] ;  /* 0x0003d40001117983 */ /* 0x000f680000300800 */
[----:B----4-:R-:W5:Y:S04]  /*1aac0*/  LDL.LU R18, [R1+0x3d8] ;  /* 0x0003d80001127983 */ /* 0x010f680000300800 */
[----:B------:R-:W5:Y:S04]  /*1aad0*/  LDL.LU R19, [R1+0x3dc] ;  /* 0x0003dc0001137983 */ /* 0x000f680000300800 */
[----:B------:R4:W-:Y:S04]  /*1aae0*/  STL.64 [R1+0x4b80], R22 ;  /* 0x004b801601007387 */ /* 0x0009e80000100a00 */
[----:B-1----:R-:W-:Y:S04]  /*1aaf0*/  STL.64 [R1+0x4b78], R20 ;  /* 0x004b781401007387 */ /* 0x002fe80000100a00 */
[----:B----4-:R-:W4:Y:S04]  /*1ab00*/  LDL.64 R22, [R1+0x58] ;  /* 0x0000580001167983 */ /* 0x010f280000100a00 */
[----:B------:R-:W-:Y:S04]  /*1ab10*/  STL [R1+0x4be4], R0 ;  /* 0x004be40001007387 */ /* 0x000fe80000100800 */
[----:B------:R-:W-:Y:S04]  /*1ab20*/  STL.64 [R1+0x4b00], R26 ;  /* 0x004b001a01007387 */ /* 0x000fe80000100a00 */
[----:B------:R1:W-:Y:S04]  /*1ab30*/  STL.64 [R1+0x4af8], R24 ;  /* 0x004af81801007387 */ /* 0x0003e80000100a00 */
[----:B-1----:R-:W2:Y:S04]  /*1ab40*/  LDL.LU R24, [R1+0x2f0] ;  /* 0x0002f00001187983 */ /* 0x002ea80000300800 */
[----:B------:R-:W2:Y:S04]  /*1ab50*/  LDL.LU R25, [R1+0x2f4] ;  /* 0x0002f40001197983 */ /* 0x000ea80000300800 */
[----:B------:R-:W2:Y:S04]  /*1ab60*/  LDL.LU R26, [R1+0x2f8] ;  /* 0x0002f800011a7983 */ /* 0x000ea80000300800 */
[----:B------:R-:W2:Y:S04]  /*1ab70*/  LDL.LU R27, [R1+0x2fc] ;  /* 0x0002fc00011b7983 */ /* 0x000ea80000300800 */
[----:B--2---:R1:W-:Y:S04]  /*1ab80*/  STL.64 [R1+0x4bf0], R26 ;  /* 0x004bf01a01007387 */ /* 0x0043e80000100a00 */
[----:B------:R-:W-:Y:S04]  /*1ab90*/  STL.64 [R1+0x4be8], R24 ;  /* 0x004be81801007387 */ /* 0x000fe80000100a00 */
[----:B-1----:R-:W3:Y:S02]  /*1aba0*/  LDL.64 R26, [R1+0x78] ;  /* 0x00007800011a7983 */ /* 0x002ee40000100a00 */
[C---:B---3--:R-:W-:Y:S11]  /*1abb0*/  HMMA.1688.F32.TF32 R4, R12.reuse, R26, R4 ;  /* 0x0000001a0c04723c */ /* 0x048ff60000081004 */
[----:B------:R-:W-:Y:S11]  /*1abc0*/  @!UPT UIADD3 URZ, URZ, URZ, URZ ;  /* 0x0000003f3f3ff290 */ /* 0x000ff6000fffe03f */
[----:B------:R-:W-:Y:S01]  /*1abd0*/  @!UPT UIADD3 URZ, URZ, URZ, URZ ;  /* 0x0000003f3f3ff290 */ /* 0x000fe2000fffe03f */
[----:B------:R-:W-:Y:S04]  /*1abe0*/  STL.64 [R1+0x7a0], R4 ;  /* 0x0007a00401007387 */ /* 0x000fe80000100a00 */
[----:B------:R1:W-:Y:S04]  /*1abf0*/  STL.64 [R1+0x7a8], R6 ;  /* 0x0007a80601007387 */ /* 0x0003e80000100a00 */
[----:B-1----:R-:W2:Y:S02]  /*1ac00*/  LDL.LU.64 R6, [R1+0x4c80] ;  /* 0x004c800001067983 */ /* 0x002ea40000300a00 */
[C---:B--2---:R-:W-:Y:S02]  /*1ac10*/  HMMA.1688.F32.TF32 R4, R12.reuse, R6, R8 ;  /* 0x000000060c04723c */ /* 0x044fe40000081008 */
[----:B------:R-:W2:Y:S04]  /*1ac20*/  LDL.LU.64 R10, [R1+0x4c78] ;  /* 0x004c7800010a7983 */ /* 0x000ea80000300a00 */
[----:B------:R-:W2:Y:S11]  /*1ac30*/  LDL.LU.64 R8, [R1+0x4c70] ;  /* 0x004c700001087983 */ /* 0x000eb60000300a00 */
[----:B------:R-:W-:Y:S06]  /*1ac40*/  @!UPT UIADD3 URZ, URZ, URZ, URZ ;  /* 0x0000003f3f3ff290 */ /* 0x000fec000fffe03f */
[----:B------:R-:W-:Y:S04]  /*1ac50*/  STL.64 [R1+0x790], R4 ;  /* 0x0007900401007387 */ /* 0x000fe80000100a00 */
[----:B------:R1:W-:Y:S04]  /*1ac60*/  STL.64 [R1+0x798], R6 ;  /* 0x0007980601007387 */ /* 0x0003e80000100a00 */
[----:B-1----:R-:W4:Y:S04]  /*1ac70*/  LDL.LU.64 R6, [R1+0x4c68] ;  /* 0x004c680001067983 */ /* 0x002f280000300a00 */
[----:B------:R-:W4:Y:S02]  /*1ac80*/  LDL.LU.64 R4, [R1+0x4c60] ;  /* 0x004c600001047983 */ /* 0x000f240000300a00 */
[C---:B----4-:R-:W-:Y:S11]  /*1ac90*/  HMMA.1688.F32.TF32 R4, R12.reuse, R22, R4 ;  /* 0x000000160c04723c */ /* 0x050ff60000081004 */
[----:B------:R-:W-:Y:S11]  /*1aca0*/  @!UPT UIADD3 URZ, URZ, URZ, URZ ;  /* 0x0000003f3f3ff290 */ /* 0x000ff6000fffe03f */
[----:B------:R-:W-:Y:S01]  /*1acb0*/  @!UPT UIADD3 URZ, URZ, URZ, URZ ;  /* 0x0000003f3f3ff290 */ /* 0x000fe2000fffe03f */
[----:B------:R-:W-:Y:S04]  /*1acc0*/  STL.64 [R1+0x780], R4 ;  /* 0x0007800401007387 */ /* 0x000fe80000100a00 */
[----:B------:R1:W-:Y:S04]  /*1acd0*/  STL.64 [R1+0x788], R6 ;  /* 0x0007880601007387 */ /* 0x0003e80000100a00 */
[----:B-1----:R-:W2:Y:S02]  /*1ace0*/  LDL.LU.64 R6, [R1+0x4c58] ;  /* 0x004c580001067983 */ /* 0x002ea40000300a00 */
[C---:B--2---:R-:W-:Y:S02]  /*1acf0*/  HMMA.1688.F32.TF32 R4, R12.reuse, R6, R8 ;  /* 0x000000060c04723c */ /* 0x044fe40000081008 */
[----:B------:R-:W2:Y:S11]  /*1ad00*/  LDL.LU.64 R10, [R1+0x4c50] ;  /* 0x004c5000010a7983 */ /* 0x000eb60000300a00 */
[----:B------:R-:W-:Y:S10]  /*1ad10*/  @!UPT UIADD3 URZ, URZ, URZ, URZ ;  /* 0x0000003f3f3ff290 */ /* 0x000ff4000fffe03f */
[----:B------:R-:W-:Y:S01]  /*1ad20*/  STL.64 [R1+0x770], R4 ;  /* 0x0007700401007387 */ /* 0x000fe20000100a00 */
[----:B------:R-:W-:Y:S02]  /*1ad30*/  IMAD.MOV.U32 R9, RZ, RZ, R6 ;  /* 0x000000ffff097224 */ /* 0x000fe400078e0006 */
[----:B------:R-:W-:Y:S02]  /*1ad40*/  IMAD.MOV.U32 R8, RZ, RZ, R7 ;  /* 0x000000ffff087224 */ /* 0x000fe400078e0007 */
[----:B------:R-:W5:Y:S02]  /*1ad50*/  LDL.LU.64 R6, [R1+0x4c48] ;  /* 0x004c480001067983 */ /* 0x000f640000300a00 */
[C---:B-----5:R-:W-:Y:S01]  /*1ad60*/  HMMA.1688.F32.TF32 R16, R12.reuse, R6, R16 ;  /* 0x000000060c10723c */ /* 0x060fe20000081010 */
[----:B------:R-:W-:Y:S02]  /*1ad70*/  IMAD.MOV.U32 R20, RZ, RZ, R6 ;  /* 0x000000ffff147224 */ /* 0x000fe400078e0006 */
[----:B------:R-:W-:Y:S11]  /*1ad80*/  IMAD.MOV.U32 R3, RZ, RZ, R7 ;  /* 0x000000ffff037224 */ /* 0x000ff600078e0007 */
[----:B------:R-:W-:Y:S09]  /*1ad90*/  @!UPT UIADD3 URZ, URZ, URZ, URZ ;  /* 0x0000003f3f3ff290 */ /* 0x000ff2000fffe03f */
[----:B------:R-:W-:Y:S04]  /*1ada0*/  STL.64 [R1+0x760], R16 ;  /* 0x0007601001007387 */ /* 0x000fe80000100a00 */
[----:B------:R1:W-:Y:S04]  /*1adb0*/  STL.64 [R1+0x768], R18 ;  /* 0x0007681201007387 */ /* 0x0003e80000100a00 */
[----:B-1----:R-:W3:Y:S04]  /*1adc0*/  LDL.LU.64 R18, [R1+0x4c40] ;  /* 0x004c400001127983 */ /* 0x002ee80000300a00 */
[----:B------:R-:W3:Y:S04]  /*1add0*/  LDL.LU.64 R6, [R1+0x4c38] ;  /* 0x004c380001067983 */ /* 0x000ee80000300a00 */
[----:B------:R-:W3:Y:S02]  /*1ade0*/  LDL.LU.64 R4, [R1+0x4c30] ;  /* 0x004c300001047983 */ /* 0x000ee40000300a00 */
[----:B---3--:R-:W-:Y:S11]  /*1adf0*/  HMMA.1688.F32.TF32 R4, R12, R18, R4 ;  /* 0x000000120c04723c */ /* 0x008ff60000081004 */
        /* <DEDUP_REMOVED lines=8> */
[----:B------:R-:W3:Y:S04]  /*1ae80*/  LDL.LU.64 R18, [R1+0x4c18] ;  /* 0x004c180001127983 */ /* 0x000ee80000300a00 */
[----:B------:R-:W3:Y:S01]  /*1ae90*/  LDL.LU.64 R16, [R1+0x4c10] ;  /* 0x004c100001107983 */ /* 0x000ee20000300a00 */
[C---:B--2---:R-:W-:Y:S11]  /*1aea0*/  HMMA.1688.F32.TF32 R4, R12.reuse, R10, R4 ;  /* 0x0000000a0c04723c */ /* 0x044ff60000081004 */
[----:B------:R-:W-:Y:S11]  /*1aeb0*/  @!UPT UIADD3 URZ, URZ, URZ, URZ ;  /* 0x0000003f3f3ff290 */ /* 0x000ff6000fffe03f */
[----:B------:R-:W-:Y:S01]  /*1aec0*/  @!UPT UIADD3 URZ, URZ, URZ, URZ ;  /* 0x0000003f3f3ff290 */ /* 0x000fe2000fffe03f */
[----:B------:R-:W-:Y:S04]  /*1aed0*/  STL.64 [R1+0x740], R4 ;  /* 0x0007400401007387 */ /* 0x000fe80000100a00 */
[----:B------:R1:W-:Y:S04]  /*1aee0*/  STL.64 [R1+0x748], R6 ;  /* 0x0007480601007387 */ /* 0x0003e80000100a00 */
[----:B-1----:R-:W3:Y:S04]  /*1aef0*/  LDL.LU.64 R6, [R1+0x4c08] ;  /* 0x004c080001067983 */ /* 0x002ee80000300a00 */
[----:B------:R1:W-:Y:S04]  /*1af00*/  STL.64 [R1+0x4ba0], R10 ;  /* 0x004ba00a01007387 */ /* 0x0003e80000100a00 */
[----:B------:R-:W-:Y:S04]  /*1af10*/  STL.64 [R1+0x4b98], R8 ;  /* 0x004b980801007387 */ /* 0x000fe80000100a00 */
[----:B-1----:R-:W2:Y:S01]  /*1af20*/  LDL.64 R10, [R1+0x68] ;  /* 0x00006800010a7983 */ /* 0x002ea20000100a00 */
[----:B---3--:R-:W-:Y:S03]  /*1af30*/  HMMA.1688.F32.TF32 R12, R12, R6, R16 ;  /* 0x000000060c0c723c */ /* 0x008fe60000081010 */
[----:B------:R-:W3:Y:S04]  /*1af40*/  LDL.LU.64 R18, [R1+0x4c00] ;  /* 0x004c000001127983 */ /* 0x000ee80000300a00 */
[----:B------:R-:W3:Y:S04]  /*1af50*/  LDL.LU.64 R16, [R1+0x4bf8] ;  /* 0x004bf80001107983 */ /* 0x000ee80000300a00 */
[----:B------:R1:W-:Y:S04]  /*1af60*/  STL.64 [R1+0x4bd0], R6 ;  /* 0x004bd00601007387 */ /* 0x0003e80000100a00 */
[----:B------:R-:W2:Y:S08]  /*1af70*/  LDL.LU R4, [R1+0x300] ;  /* 0x0003000001047983 */ /* 0x000eb00000300800 */
[----:B------:R-:W-:Y:S04]  /*1af80*/  STL.64 [R1+0x680], R12 ;  /* 0x0006800c01007387 */ /* 0x000fe80000100a00 */
[----:B------:R4:W-:Y:S04]  /*1af90*/  STL.64 [R1+0x688], R14 ;  /* 0x0006880e01007387 */ /* 0x0009e80000100a00 */
[----:B------:R-:W2:Y:S04]  /*1afa0*/  LDL.LU R5, [R1+0x304] ;  /* 0x0003040001057983 */ /* 0x000ea80000300800 */
[----:B-1----:R-:W2:Y:S01]  /*1afb0*/  LDL.LU R6, [R1+0x308] ;  /* 0x0003080001067983 */ /* 0x002ea20000300800 */
[----:B----4-:R-:W-:-:S03]  /*1afc0*/  IMAD.MOV.U32 R14, RZ, RZ, R20 ;  /* 0x000000ffff0e7224 */ /* 0x010fc600078e0014 */
[----:B------:R-:W2:Y:S01]  /*1afd0*/  LDL.LU R7, [R1+0x30c] ;  /* 0x00030c0001077983 */ /* 0x000ea20000300800 */
[----:B------:R-:W-:-:S05]  /*1afe0*/  IMAD.MOV.U32 R15, RZ, RZ, R3 ;  /* 0x000000ffff0f7224 */ /* 0x000fca00078e0003 */
[----:B------:R1:W-:Y:S04]  /*1aff0*/  STL.64 [R1+0x4bc8], R14 ;  /* 0x004bc80e01007387 */ /* 0x0003e80000100a00 */
[----:B------:R-:W3:Y:S04]  /*1b000*/  LDL.LU R12, [R1+0x310] ;  /* 0x00031000010c7983 */ /* 0x000ee80000300800 */
[----:B------:R-:W3:Y:S04]  /*1b010*/  LDL.LU R13, [R1+0x314] ;  /* 0x00031400010d7983 */ /* 0x000ee80000300800 */
[----:B-1----:R-:W3:Y:S04]  /*1b020*/  LDL.LU R14, [R1+0x318] ;  /* 0x00031800010e7983 */ /* 0x002ee80000300800 */
[----:B------:R-:W3:Y:S02]  /*1b030*/  LDL.LU R15, [R1+0x31c] ;  /* 0x00031c00010f7983 */ /* 0x000ee40000300800 */
[C---:B---3--:R-:W-:Y:S11]  /*1b040*/  HMMA.1688.F32.TF32 R12, R16.reuse, R26, R12 ;  /* 0x0000001a100c723c */ /* 0x048ff6000008100c */
[----:B------:R-:W-:Y:S11]  /*1b050*/  @!UPT UIADD3 URZ, URZ, URZ, URZ ;  /* 0x0000003f3f3ff290 */ /* 0x000ff6000fffe03f */
[----:B------:R-:W-:Y:S01]  /*1b060*/  @!UPT UIADD3 URZ, URZ, URZ, URZ ;  /* 0x0000003f3f3ff290 */ /* 0x000fe2000fffe03f */
[----:B------:R1:W-:Y:S04]  /*1b070*/  STL.64 [R1+0x670], R12 ;  /* 0x0006700c01007387 */ /* 0x0003e80000100a00 */
[----:B------:R-:W-:Y:S01]  /*1b080*/  STL.64 [R1+0x678], R14 ;  /* 0x0006780e01007387 */ /* 0x000fe20000100a00 */
[----:B-1----:R-:W-:Y:S02]  /*1b090*/  IMAD.MOV.U32 R13, RZ, RZ, R26 ;  /* 0x000000ffff0d7224 */ /* 0x002fe400078e001a */
[----:B------:R-:W-:Y:S02]  /*1b0a0*/  IMAD.MOV.U32 R12, RZ, RZ, R27 ;  /* 0x000000ffff0c7224 */ /* 0x000fe400078e001b */
[----:B------:R-:W3:Y:S04]  /*1b0b0*/  LDL.LU.64 R26, [R1+0x4bf0] ;  /* 0x004bf000011a7983 */ /* 0x000ee80000300a00 */
[----:B------:R-:W3:Y:S01]  /*1b0c0*/  LDL.LU.64 R24, [R1+0x4be8] ;  /* 0x004be80001187983 */ /* 0x000ee20000300a00 */
[C---:B--2---:R-:W-:Y:S11]  /*1b0d0*/  HMMA.1688.F32.TF32 R4, R16.reuse, R10, R4 ;  /* 0x0000000a1004723c */ /* 0x044ff60000081004 */
[----:B------:R-:W-:Y:S11]  /*1b0e0*/  @!UPT UIADD3 URZ, URZ, URZ, URZ ;  /* 0x0000003f3f3ff290 */ /* 0x000ff6000fffe03f */
[----:B------:R-:W-:Y:S01]  /*1b0f0*/  @!UPT UIADD3 URZ, URZ, URZ, URZ ;  /* 0x0000003f3f3ff290 */ /* 0x000fe2000fffe03f */
[----:B------:R-:W-:Y:S04]  /*1b100*/  STL.64 [R1+0x660], R4 ;  /* 0x0006600401007387 */ /* 0x000fe80000100a00 */
[----:B------:R3:W-:Y:S02]  /*1b110*/  STL.64 [R1+0x668], R6 ;  /* 0x0006680601007387 */ /* 0x0007e40000100a00 */
[----:B---3--:R-:W-:Y:S11]  /*1b120*/  HMMA.1688.F32.TF32 R4, R16, R22, R24 ;  /* 0x000000161004723c */ /* 0x008ff60000081018 */
[----:B------:R-:W-:Y:S11]  /*1b130*/  @!UPT UIADD3 URZ, URZ, URZ, URZ ;  /* 0x0000003f3f3ff290 */ /* 0x000ff6000fffe03f */
[----:B------:R-:W-:Y:S01]  /*1b140*/  @!UPT UIADD3 URZ, URZ, URZ, URZ ;  /* 0x0000003f3f3ff290 */ /* 0x000fe2000fffe03f */
[----:B------:R-:W-:Y:S04]  /*1b150*/  STL.64 [R1+0x650], R4 ;  /* 0x0006500401007387 */ /* 0x000fe80000100a00 */
[----:B------:R-:W-:Y:S04]  /*1b160*/  STL.64 [R1+0x658], R6 ;  /* 0x0006580601007387 */ /* 0x000fe80000100a00 */
        /* <DEDUP_REMOVED lines=10> */
[----:B------:R-:W4:Y:S04]  /*1b210*/  LDL.LU R4, [R1+0x2e0] ;  /* 0x0002e00001047983 */ /* 0x000f280000300800 */
[----:B------:R-:W4:Y:S04]  /*1b220*/  LDL.LU R5, [R1+0x2e4] ;  /* 0x0002e40001057983 */ /* 0x000f280000300800 */
[----:B------:R-:W4:Y:S04]  /*1b230*/  LDL.LU R6, [R1+0x2e8] ;  /* 0x0002e80001067983 */ /* 0x000f280000300800 */
[----:B------:R-:W4:Y:S04]  /*1b240*/  LDL.LU R7, [R1+0x2ec] ;  /* 0x0002ec0001077983 */ /* 0x000f280000300800 */
[----:B------:R-:W4:Y:S01]  /*1b250*/  LDL.64 R14, [R1+0x48] ;  /* 0x00004800010e7983 */ /* 0x000f220000100a00 */
[----:B------:R-:W-:-:S02]  /*1b260*/  IMAD.MOV.U32 R9, RZ, RZ, R22 ;  /* 0x000000ffff097224 */ /* 0x000fc400078e0016 */
[----:B------:R-:W-:Y:S01]  /*1b270*/  IMAD.MOV.U32 R8, RZ, RZ, R23 ;  /* 0x000000ffff087224 */ /* 0x000fe200078e0017 */
[----:B---3--:R1:W-:Y:S04]  /*1b280*/  STL.64 [R1+0x4b38], R26 ;  /* 0x004b381a01007387 */ /* 0x0083e80000100a00 */
[----:B--2---:R-:W-:Y:S04]  /*1b290*/  STL.64 [R1+0x4b30], R24 ;  /* 0x004b301801007387 */ /* 0x004fe80000100a00 */
[----:B------:R-:W2:Y:S04]  /*1b2a0*/  LDL.LU R20, [R1+0x200] ;  /* 0x0002000001147983 */ /* 0x000ea80000300800 */
[----:B------:R-:W2:Y:S04]  /*1b2b0*/  LDL.LU R21, [R1+0x204] ;  /* 0x0002040001157983 */ /* 0x000ea80000300800 */
[----:B------:R-:W3:Y:S04]  /*1b2c0*/  LDL.LU R22, [R1+0x208] ;  /* 0x0002080001167983 */ /* 0x000ee80000300800 */
[----:B------:R-:W3:Y:S01]  /*1b2d0*/  LDL.LU R23, [R1+0x20c] ;  /* 0x00020c0001177983 */ /* 0x000ee20000300800 */
[----:B------:R-:W-:-:S02]  /*1b2e0*/  IMAD.MOV.U32 R28, RZ, RZ, R10 ;  /* 0x000000ffff1c7224 */ /* 0x000fc400078e000a */
[----:B------:R-:W-:Y:S02]  /*1b2f0*/  IMAD.MOV.U32 R3, RZ, RZ, R11 ;  /* 0x000000ffff037224 */ /* 0x000fe400078e000b */
[----:B------:R-:W-:Y:S02]  /*1b300*/  IMAD.MOV.U32 R10, RZ, RZ, R0 ;  /* 0x000000ffff0a7224 */ /* 0x000fe400078e0000 */
[----:B------:R-:W-:Y:S01]  /*1b310*/  IMAD.MOV.U32 R11, RZ, RZ, R29 ;  /* 0x000000ffff0b7224 */ /* 0x000fe200078e001d */
[----:B------:R-:W5:Y:S01]  /*1b320*/  LDL.LU R0, [R1+0x4be4] ;  /* 0x004be40001007983 */ /* 0x000f620000300800 */
[----:B-1----:R-:W-:-:S03]  /*1b330*/  IMAD.MOV.U32 R27, RZ, RZ, R8 ;  /* 0x000000ffff1b7224 */ /* 0x002fc600078e0008 */
[----:B------:R-:W4:Y:S01]  /*1b340*/  LDL.LU R29, [R1+0x4be0] ;  /* 0x004be000011d7983 */ /* 0x000f220000300800 */
[----:B------:R-:W-:-:S03]  /*1b350*/  IMAD.MOV.U32 R26, RZ, RZ, R9 ;  /* 0x000000ffff1a7224 */ /* 0x000fc600078e0009 */
[----:B------:R1:W-:Y:S04]  /*1b360*/  STL.64 [R1+0x4bc0], R10 ;  /* 0x004bc00a01007387 */ /* 0x0003e80000100a00 */
[----:B------:R-:W4:Y:S04]  /*1b370*/  LDL.LU R8, [R1+0x2c0] ;  /* 0x0002c00001087983 */ /* 0x000f280000300800 */
[----:B------:R-:W4:Y:S04]  /*1b380*/  LDL.LU R9, [R1+0x2c4] ;  /* 0x0002c40001097983 */ /* 0x000f280000300800 */
[----:B-1----:R-:W4:Y:S04]  /*1b390*/  LDL.LU R10, [R1+0x2c8] ;  /* 0x0002c800010a7983 */ /* 0x002f280000300800 */
[----:B------:R-:W5:Y:S04]  /*1b3a0*/  LDL.LU R11, [R1+0x2cc] ;  /* 0x0002cc00010b7983 */ /* 0x000f680000300800 */
[----:B---3--:R-:W-:Y:S04]  /*1b3b0*/  STL.64 [R1+0x4b90], R22 ;  /* 0x004b901601007387 */ /* 0x008fe80000100a00 */
[----:B--2---:R1:W-:Y:S04]  /*1b3c0*/  STL.64 [R1+0x4b88], R20 ;  /* 0x004b881401007387 */ /* 0x0043e80000100a00 */
[----:B-1----:R-:W2:Y:S04]  /*1b3d0*/  LDL.LU R20, [R1+0x2a0] ;  /* 0x0002a00001147983 */ /* 0x002ea80000300800 */
[----:B------:R-:W2:Y:S04]  /*1b3e0*/  LDL.LU R21, [R1+0x2a4] ;  /* 0x0002a40001157983 */ /* 0x000ea80000300800 */
[----:B------:R-:W3:Y:S04]  /*1b3f0*/  LDL.LU R22, [R1+0x2a8] ;  /* 0x0002a80001167983 */ /* 0x000ee80000300800 */
[----:B------:R-:W3:Y:S01]  /*1b400*/  LDL.LU R23, [R1+0x2ac] ;  /* 0x0002ac0001177983 */ /* 0x000ee20000300800 */
[----:B----4-:R-:W-:Y:S03]  /*1b410*/  HMMA.1688.F32.TF32 R4, R16, R14, R4 ;  /* 0x0000000e1004723c */ /* 0x010fe60000081004 */
[----:B---3--:R-:W-:Y:S04]  /*1b420*/  STL.64 [R1+0x4bb0], R22 ;  /* 0x004bb01601007387 */ /* 0x008fe80000100a00 */
[----:B--2---:R1:W-:Y:S04]  /*1b430*/  STL.64 [R1+0x4ba8], R20 ;  /* 0x004ba81401007387 */ /* 0x0043e80000100a00 */
[----:B-1----:R-:W2:Y:S04]  /*1b440*/  LDL.LU R20, [R1+0x2b0] ;  /* 0x0002b00001147983 */ /* 0x002ea80000300800 */
[----:B------:R-:W2:Y:S04]  /*1b450*/  LDL.LU R21, [R1+0x2b4] ;  /* 0x0002b40001157983 */ /* 0x000ea80000300800 */
[----:B------:R-:W2:Y:S04]  /*1b460*/  LDL.LU R22, [R1+0x2b8] ;  /* 0x0002b80001167983 */ /* 0x000ea80000300800 */
[----:B------:R-:W2:Y:S04]  /*1b470*/  LDL.LU R23, [R1+0x2bc] ;  /* 0x0002bc0001177983 */ /* 0x000ea80000300800 */
[----:B------:R1:W-:Y:S02]  /*1b480*/  STL.64 [R1+0x4b48], R26 ;  /* 0x004b481a01007387 */ /* 0x0003e40000100a00 */
[----:B-1----:R-:W-:-:S02]  /*1b490*/  IMAD.MOV.U32 R26, RZ, RZ, R28 ;  /* 0x000000ffff1a7224 */ /* 0x002fc400078e001c */
[----:B------:R-:W-:Y:S01]  /*1b4a0*/  IMAD.MOV.U32 R27, RZ, RZ, R3 ;  /* 0x000000ffff1b7224 */ /* 0x000fe200078e0003 */
[----:B------:R-:W3:Y:S04]  /*1b4b0*/  LDL.LU R28, [R1+0x4bdc] ;  /* 0x004bdc00011c7983 */ /* 0x000ee80000300800 */
[----:B------:R-:W4:Y:S04]  /*1b4c0*/  LDL.LU R3, [R1+0x4bd8] ;  /* 0x004bd80001037983 */ /* 0x000f280000300800 */
[----:B------:R-:W-:Y:S04]  /*1b4d0*/  STL.64 [R1+0x4b60], R26 ;  /* 0x004b601a01007387 */ /* 0x000fe80000100a00 */
[----:B------:R1:W-:Y:S04]  /*1b4e0*/  STL.64 [R1+0x640], R4 ;  /* 0x0006400401007387 */ /* 0x0003e80000100a00 */
[----:B------:R5:W-:Y:S01]  /*1b4f0*/  STL.64 [R1+0x648], R6 ;  /* 0x0006480601007387 */ /* 0x000be20000100a00 */
[----:B-1----:R-:W-:-:S02]  /*1b500*/  IMAD.MOV.U32 R5, RZ, RZ, R14 ;  /* 0x000000ffff057224 */ /* 0x002fc400078e000e */
[----:B------:R-:W-:Y:S01]  /*1b510*/  IMAD.MOV.U32 R4, RZ, RZ, R15 ;  /* 0x000000ffff047224 */ /* 0x000fe200078e000f */
[----:B-----5:R-:W5:Y:S04]  /*1b520*/  LDL.LU.64 R6, [R1+0x4bd0] ;  /* 0x004bd00001067983 */ /* 0x020f680000300a00 */
[----:B------:R-:W2:Y:S01]  /*1b530*/  LDL.LU.64 R14, [R1+0x4bc8] ;  /* 0x004bc800010e7983 */ /* 0x000ea20000300a00 */
[----:B------:R-:W-:Y:S02]  /*1b540*/  IMAD.MOV.U32 R27, RZ, RZ, R12 ;  /* 0x000000ffff1b7224 */ /* 0x000fe400078e000c */
[----:B------:R-:W-:Y:S01]  /*1b550*/  IMAD.MOV.U32 R26, RZ, RZ, R13 ;  /* 0x000000ffff1a7224 */ /* 0x000fe200078e000d */
[----:B--2---:R-:W-:Y:S11]  /*1b560*/  HMMA.1688.F32.TF32 R8, R16, R14, R8 ;  /* 0x0000000e1008723c */ /* 0x004ff60000081008 */
[----:B------:R-:W-:Y:S11]  /*1b570*/  @!UPT UIADD3 URZ, URZ, URZ, URZ ;  /* 0x0000003f3f3ff290 */ /* 0x000ff6000fffe03f */
[----:B------:R-:W-:Y:S01]  /*1b580*/  @!UPT UIADD3 URZ, URZ, URZ, URZ ;  /* 0x0000003f3f3ff290 */ /* 0x000fe2000fffe03f */
[----:B------:R-:W-:Y:S04]  /*1b590*/  STL.64 [R1+0x630], R8 ;  /* 0x0006300801007387 */ /* 0x000fe80000100a00 */
[----:B------:R1:W-:Y:S04]  /*1b5a0*/  STL.64 [R1+0x638], R10 ;  /* 0x0006380a01007387 */ /* 0x0003e80000100a00 */
[----:B-1----:R-:W2:Y:S04]  /*1b5b0*/  LDL.LU.64 R10, [R1+0x4bc0] ;  /* 0x004bc000010a7983 */ /* 0x002ea80000300a00 */
[----:B------:R1:W-:Y:S04]  /*1b5c0*/  STL.64 [R1+0x4b40], R14 ;  /* 0x004b400e01007387 */ /* 0x0003e80000100a00 */
[----:B------:R-:W2:Y:S04]  /*1b5d0*/  LDL.LU R12, [R1+0x1d0] ;  /* 0x0001d000010c7983 */ /* 0x000ea80000300800 */
[----:B------:R-:W2:Y:S04]  /*1b5e0*/  LDL.LU R13, [R1+0x1d4] ;  /* 0x0001d400010d7983 */ /* 0x000ea80000300800 */
[----:B-1----:R-:W2:Y:S01]  /*1b5f0*/  LDL.LU R14, [R1+0x1d8] ;  /* 0x0001d800010e7983 */ /* 0x002ea20000300800 */
[----:B----4-:R-:W-:-:S03]  /*1b600*/  IMAD.MOV.U32 R15, RZ, RZ, R3 ;  /* 0x000000ffff0f7224 */ /* 0x010fc600078e0003 */
[----:B------:R-:W4:Y:S04]  /*1b610*/  LDL.LU R3, [R1+0x4bb8] ;  /* 0x004bb80001037983 */ /* 0x000f280000300800 */
[----:B--2---:R-:W-:Y:S04]  /*1b620*/  STL.64 [R1+0x4b58], R14 ;  /* 0x004b580e01007387 */ /* 0x004fe80000100a00 */
[----:B------:R1:W-:Y:S04]  /*1b630*/  STL.64 [R1+0x4b50], R12 ;  /* 0x004b500c01007387 */ /* 0x0003e80000100a00 */
[----:B-1----:R-:W2:Y:S04]  /*1b640*/  LDL.LU R12, [R1+0x1e0] ;  /* 0x0001e000010c7983 */ /* 0x002ea80000300800 */
[----:B------:R-:W2:Y:S04]  /*1b650*/  LDL.LU R13, [R1+0x1e4] ;  /* 0x0001e400010d7983 */ /* 0x000ea80000300800 */
[----:B------:R-:W2:Y:S04]  /*1b660*/  LDL.LU R14, [R1+0x1e8] ;  /* 0x0001e800010e7983 */ /* 0x000ea80000300800 */
[----:B------:R-:W2:Y:S01]  /*1b670*/  LDL.LU R15, [R1+0x1ec] ;  /* 0x0001ec00010f7983 */ /* 0x000ea20000300800 */
[----:B------:R-:W-:Y:S03]  /*1b680*/  HMMA.1688.F32.TF32 R8, R16, R10, R20 ;  /* 0x0000000a1008723c */ /* 0x000fe60000081014 */
[----:B--2---:R-:W-:Y:S04]  /*1b690*/  STL.64 [R1+0x4b70], R14 ;  /* 0x004b700e01007387 */ /* 0x004fe80000100a00 */
[----:B------:R1:W-:Y:S04]  /*1b6a0*/  STL.64 [R1+0x4b68], R12 ;  /* 0x004b680c01007387 */ /* 0x0003e80000100a00 */
[----:B-1----:R-:W2:Y:S04]  /*1b6b0*/  LDL.LU R12, [R1+0x1f0] ;  /* 0x0001f000010c7983 */ /* 0x002ea80000300800 */
[----:B------:R-:W2:Y:S04]  /*1b6c0*/  LDL.LU R13, [R1+0x1f4] ;  /* 0x0001f400010d7983 */ /* 0x000ea80000300800 */
[----:B------:R-:W2:Y:S04]  /*1b6d0*/  LDL.LU R14, [R1+0x1f8] ;  /* 0x0001f800010e7983 */ /* 0x000ea80000300800 */
[----:B------:R-:W2:Y:S04]  /*1b6e0*/  LDL.LU.64 R22, [R1+0x4bb0] ;  /* 0x004bb00001167983 */ /* 0x000ea80000300a00 */
[----:B------:R-:W2:Y:S04]  /*1b6f0*/  LDL.LU.64 R20, [R1+0x4ba8] ;  /* 0x004ba80001147983 */ /* 0x000ea80000300a00 */
[----:B------:R-:W-:Y:S04]  /*1b700*/  STL.64 [R1+0x620], R8 ;  /* 0x0006200801007387 */ /* 0x000fe80000100a00 */
[----:B------:R1:W-:Y:S04]  /*1b710*/  STL.64 [R1+0x628], R10 ;  /* 0x0006280a01007387 */ /* 0x0003e80000100a00 */
[----:B-1----:R-:W2:Y:S01]  /*1b720*/  LDL.LU.64 R10, [R1+0x4ba0] ;  /* 0x004ba000010a7983 */ /* 0x002ea20000300a00 */
[----:B----4-:R-:W-:-:S03]  /*1b730*/  IMAD.MOV.U32 R15, RZ, RZ, R3 ;  /* 0x000000ffff0f7224 */ /* 0x010fc600078e0003 */
[----:B------:R-:W4:Y:S01]  /*1b740*/  LDL.LU.64 R8, [R1+0x4b98] ;  /* 0x004b980001087983 */ /* 0x000f220000300a00 */
[----:B--2---:R-:W-:Y:S11]  /*1b750*/  HMMA.1688.F32.TF32 R20, R16, R10, R20 ;  /* 0x0000000a1014723c */ /* 0x004ff60000081014 */
[----:B------:R-:W-:Y:S11]  /*1b760*/  @!UPT UIADD3 URZ, URZ, URZ, URZ ;  /* 0x0000003f3f3ff290 */ /* 0x000ff6000fffe03f */
[----:B------:R-:W-:Y:S01]  /*1b770*/  @!UPT UIADD3 URZ, URZ, URZ, URZ ;  /* 0x0000003f3f3ff290 */ /* 0x000fe2000fffe03f */
[----:B------:R-:W-:Y:S01]  /*1b780*/  STL.64 [R1+0x610], R20 ;  /* 0x0006101401007387 */ /* 0x000fe20000100a00 */
[----:B------:R-:W-:-:S03]  /*1b790*/  IMAD.MOV.U32 R3, RZ, RZ, R23 ;  /* 0x000000ffff037224 */ /* 0x000fc600078e0017 */
[----:B------:R1:W-:Y:S04]  /*1b7a0*/  STL [R1+0x618], R22 ;  /* 0x0006181601007387 */ /* 0x0003e80000100800 */
[----:B-1----:R-:W5:Y:S04]  /*1b7b0*/  LDL.LU.64 R22, [R1+0x4b90] ;  /* 0x004b900001167983 */ /* 0x002f680000300a00 */
[----:B------:R-:W5:Y:S04]  /*1b7c0*/  LDL.LU.64 R20, [R1+0x4b88] ;  /* 0x004b880001147983 */ /* 0x000f680000300a00 */
[----:B------:R-:W-:Y:S01]  /*1b7d0*/  STL [R1+0x49c0], R3 ;  /* 0x0049c00301007387 */ /* 0x000fe20000100800 */
[----:B-----5:R-:W-:Y:S03]  /*1b7e0*/  HMMA.1688.F32.TF32 R16, R16, R6, R20 ;  /* 0x000000061010723c */ /* 0x020fe60000081014 */
[----:B------:R-:W2:Y:S04]  /*1b7f0*/  LDL.LU.64 R22, [R1+0x4b80] ;  /* 0x004b800001167983 */ /* 0x000ea80000300a00 */
[----:B------:R-:W2:Y:S11]  /*1b800*/  LDL.LU.64 R20, [R1+0x4b78] ;  /* 0x004b780001147983 */ /* 0x000eb60000300a00 */
[----:B------:R-:W-:Y:S05]  /*1b810*/  @!UPT UIADD3 URZ, URZ, URZ, URZ ;  /* 0x0000003f3f3ff290 */ /* 0x000fea000fffe03f */
[----:B------:R1:W-:Y:S04]  /*1b820*/  STL.64 [R1+0x560], R16 ;  /* 0x0005601001007387 */ /* 0x0003e80000100a00 */
[----:B------:R5:W-:Y:S04]  /*1b830*/  STL.64 [R1+0x568], R18 ;  /* 0x0005681201007387 */ /* 0x000be80000100a00 */
[----:B-1----:R-:W3:Y:S04]  /*1b840*/  LDL.LU R16, [R1+0x1b0] ;  /* 0x0001b00001107983 */ /* 0x002ee80000300800 */
[----:B------:R-:W3:Y:S04]  /*1b850*/  LDL.LU R17, [R1+0x1b4] ;  /* 0x0001b40001117983 */ /* 0x000ee80000300800 */
[----:B-----5:R-:W3:Y:S04]  /*1b860*/  LDL.LU R18, [R1+0x1b8] ;  /* 0x0001b80001127983 */ /* 0x020ee80000300800 */
[----:B------:R-:W3:Y:S04]  /*1b870*/  LDL.LU R19, [R1+0x1bc] ;  /* 0x0001bc0001137983 */ /* 0x000ee80000300800 */
[----:B------:R-:W-:Y:S01]  /*1b880*/  STL.64 [R1+0x4b10], R6 ;  /* 0x004b100601007387 */ /* 0x000fe20000100a00 */
[C---:B--2---:R-:W-:Y:S03]  /*1b890*/  HMMA.1688.F32.TF32 R24, R20.reuse, R26, R12 ;  /* 0x0000001a1418723c */ /* 0x044fe6000008100c */
[----:B------:R-:W2:Y:S04]  /*1b8a0*/  LDL.LU.64 R14, [R1+0x4b70] ;  /* 0x004b7000010e7983 */ /* 0x000ea80000300a00 */
[----:B------:R-:W2:Y:S11]  /*1b8b0*/  LDL.LU.64 R12, [R1+0x4b68] ;  /* 0x004b6800010c7983 */ /* 0x000eb60000300a00 */
[----:B------:R-:W-:Y:S05]  /*1b8c0*/  @!UPT UIADD3 URZ, URZ, URZ, URZ ;  /* 0x0000003f3f3ff290 */ /* 0x000fea000fffe03f */
        /* <DEDUP_REMOVED lines=9> */
[----:B-1----:R-:W2:Y:S02]  /*1b960*/  LDL.LU.64 R26, [R1+0x4b48] ;  /* 0x004b4800011a7983 */ /* 0x002ea40000300a00 */
[----:B--2---:R-:W-:Y:S02]  /*1b970*/  HMMA.1688.F32.TF32 R24, R20, R26, R12 ;  /* 0x0000001a1418723c */ /* 0x004fe4000008100c */
[----:B------:R-:W3:Y:S11]  /*1b980*/  LDL.LU.64 R14, [R1+0x4b40] ;  /* 0x004b4000010e7983 */ /* 0x000ef60000300a00 */
[----:B------:R-:W-:Y:S10]  /*1b990*/  @!UPT UIADD3 URZ, URZ, URZ, URZ ;  /* 0x0000003f3f3ff290 */ /* 0x000ff4000fffe03f */
[----:B------:R-:W-:Y:S04]  /*1b9a0*/  STL.64 [R1+0x530], R24 ;  /* 0x0005301801007387 */ /* 0x000fe80000100a00 */
[----:B------:R1:W-:Y:S04]  /*1b9b0*/  STL.64 [R1+0x538], R26 ;  /* 0x0005381a01007387 */ /* 0x0003e80000100a00 */
[----:B-1----:R-:W2:Y:S04]  /*1b9c0*/  LDL.LU.64 R26, [R1+0x4b38] ;  /* 0x004b3800011a7983 */ /* 0x002ea80000300a00 */
[----:B------:R-:W2:Y:S01]  /*1b9d0*/  LDL.LU.64 R24, [R1+0x4b30] ;  /* 0x004b300001187983 */ /* 0x000ea20000300a00 */
[----:B------:R-:W-:-:S02]  /*1b9e0*/  IMAD.MOV.U32 R6, RZ, RZ, R5 ;  /* 0x000000ffff067224 */ /* 0x000fc400078e0005 */
[----:B------:R-:W-:-:S07]  /*1b9f0*/  IMAD.MOV.U32 R7, RZ, RZ, R4 ;  /* 0x000000ffff077224 */ /* 0x000fce00078e0004 */
[C---:B--2---:R-:W-:Y:S01]  /*1ba00*/  HMMA.1688.F32.TF32 R4, R20.reuse, R6, R24 ;  /* 0x000000061404723c */ /* 0x044fe20000081018 */
[----:B------:R-:W2:Y:S04]  /*1ba10*/  LDL.LU.64 R26, [R1+0x4b28] ;  /* 0x004b2800011a7983 */ /* 0x000ea80000300a00 */
[----:B------:R-:W2:Y:S11]  /*1ba20*/  LDL.LU.64 R24, [R1+0x4b20] ;  /* 0x004b200001187983 */ /* 0x000eb60000300a00 */
[----:B------:R-:W-:Y:S07]  /*1ba30*/  @!UPT UIADD3 URZ, URZ, URZ, URZ ;  /* 0x0000003f3f3ff290 */ /* 0x000fee000fffe03f */
[----:B------:R-:W-:Y:S04]  /*1ba40*/  STL.64 [R1+0x520], R4 ;  /* 0x0005200401007387 */ /* 0x000fe80000100a00 */
[----:B------:R3:W-:Y:S04]  /*1ba50*/  STL.64 [R1+0x528], R6 ;  /* 0x0005280601007387 */ /* 0x0007e80000100a00 */
[----:B------:R-:W5:Y:S01]  /*1ba60*/  LDL.LU R12, [R1] ;  /* 0x00000000010c7983 */ /* 0x000f620000300800 */
[----:B---3--:R-:W-:Y:S11]  /*1ba70*/  HMMA.1688.F32.TF32 R4, R20, R14, R16 ;  /* 0x0000000e1404723c */ /* 0x008ff60000081010 */
[----:B------:R-:W-:Y:S11]  /*1ba80*/  @!UPT UIADD3 URZ, URZ, URZ, URZ ;  /* 0x0000003f3f3ff290 */ /* 0x000ff6000fffe03f */
[----:B------:R-:W-:Y:S01]  /*1ba90*/  @!UPT UIADD3 URZ, URZ, URZ, URZ ;  /* 0x0000003f3f3ff290 */ /* 0x000fe2000fffe03f */
[----:B------:R1:W-:Y:S04]  /*1baa0*/  STL.64 [R1+0x510], R4 ;  /* 0x0005100401007387 */ /* 0x0003e80000100a00 */
[----:B------:R3:W-:Y:S04]  /*1bab0*/  STL.64 [R1+0x518], R6 ;  /* 0x0005180601007387 */ /* 0x0007e80000100a00 */
[----:B------:R-:W5:Y:S04]  /*1bac0*/  LDL.LU R13, [R1+0x4] ;  /* 0x00000400010d7983 */ /* 0x000f680000300800 */
[----:B------:R-:W2:Y:S01]  /*1bad0*/  LDL.LU R14, [R1+0x8] ;  /* 0x00000800010e7983 */ /* 0x000ea20000300800 */
[----:B------:R-:W-:-:S03]  /*1bae0*/  IMAD.MOV.U32 R15, RZ, RZ, R29 ;  /* 0x000000ffff0f7224 */ /* 0x000fc600078e001d */
[----:B------:R-:W4:Y:S04]  /*1baf0*/  LDL.LU R29, [R1+0x4b18] ;  /* 0x004b1800011d7983 */ /* 0x000f280000300800 */
[----:B-1----:R-:W4:Y:S04]  /*1bb00*/  LDL.LU R4, [R1+0x190] ;  /* 0x0001900001047983 */ /* 0x002f280000300800 */
[----:B------:R-:W4:Y:S04]  /*1bb10*/  LDL.LU R5, [R1+0x194] ;  /* 0x0001940001057983 */ /* 0x000f280000300800 */
[----:B---3--:R-:W4:Y:S04]  /*1bb20*/  LDL.LU R6, [R1+0x198] ;  /* 0x0001980001067983 */ /* 0x008f280000300800 */
[----:B------:R-:W4:Y:S04]  /*1bb30*/  LDL.LU R7, [R1+0x19c] ;  /* 0x00019c0001077983 */ /* 0x000f280000300800 */
[----:B--2---:R-:W-:Y:S04]  /*1bb40*/  STL.64 [R1+0x4a88], R14 ;  /* 0x004a880e01007387 */ /* 0x004fe80000100a00 */
[----:B-----5:R1:W-:Y:S04]  /*1bb50*/  STL.64 [R1+0x4a80], R12 ;  /* 0x004a800c01007387 */ /* 0x0203e80000100a00 */
[----:B-1----:R-:W2:Y:S04]  /*1bb60*/  LDL.LU R12, [R1+0x90] ;  /* 0x00009000010c7983 */ /* 0x002ea80000300800 */
[----:B------:R-:W2:Y:S04]  /*1bb70*/  LDL.LU R13, [R1+0x94] ;  /* 0x00009400010d7983 */ /* 0x000ea80000300800 */
[----:B------:R-:W3:Y:S01]  /*1bb80*/  LDL.LU R14, [R1+0x98] ;  /* 0x00009800010e7983 */ /* 0x000ee20000300800 */
[----:B------:R-:W-:-:S05]  /*1bb90*/  IMAD.MOV.U32 R15, RZ, RZ, R28 ;  /* 0x000000ffff0f7224 */ /* 0x000fca00078e001c */
[----:B---3--:R1:W-:Y:S04]  /*1bba0*/  STL.64 [R1+0x4a98], R14 ;  /* 0x004a980e01007387 */ /* 0x0083e80000100a00 */
[----:B--2---:R-:W-:Y:S04]  /*1bbb0*/  STL.64 [R1+0x4a90], R12 ;  /* 0x004a900c01007387 */ /* 0x004fe80000100a00 */
[----:B-1----:R-:W2:Y:S02]  /*1bbc0*/  LDL.LU.64 R14, [R1+0x28] ;  /* 0x00002800010e7983 */ /* 0x002ea40000300a00 */
[----:B--2---:R-:W-:Y:S11]  /*1bbd0*/  HMMA.1688.F32.TF32 R16, R20, R14, R24 ;  /* 0x0000000e1410723c */ /* 0x004ff60000081018 */
[----:B------:R-:W-:Y:S11]  /*1bbe0*/  @!UPT UIADD3 URZ, URZ, URZ, URZ ;  /* 0x0000003f3f3ff290 */ /* 0x000ff6000fffe03f */
[----:B------:R-:W-:Y:S01]  /*1bbf0*/  @!UPT UIADD3 URZ, URZ, URZ, URZ ;  /* 0x0000003f3f3ff290 */ /* 0x000fe2000fffe03f */
[----:B------:R1:W-:Y:S01]  /*1bc00*/  STL.64 [R1+0x500], R16 ;  /* 0x0005001001007387 */ /* 0x0003e20000100a00 */
[----:B------:R-:W-:-:S03]  /*1bc10*/  IMAD.MOV.U32 R28, RZ, RZ, R19 ;  /* 0x000000ffff1c7224 */ /* 0x000fc600078e0013 */
[----:B------:R2:W-:Y:S04]  /*1bc20*/  STL [R1+0x508], R18 ;  /* 0x0005081201007387 */ /* 0x0005e80000100800 */
[----:B-1----:R-:W3:Y:S04]  /*1bc30*/  LDL.LU R16, [R1+0xf0] ;  /* 0x0000f00001107983 */ /* 0x002ee80000300800 */
[----:B------:R-:W3:Y:S04]  /*1bc40*/  LDL.LU R17, [R1+0xf4] ;  /* 0x0000f40001117983 */ /* 0x000ee80000300800 */
[----:B--2---:R-:W3:Y:S04]  /*1bc50*/  LDL.LU R18, [R1+0xf8] ;  /* 0x0000f80001127983 */ /* 0x004ee80000300800 */
[----:B------:R-:W3:Y:S04]  /*1bc60*/  LDL.LU R19, [R1+0xfc] ;  /* 0x0000fc0001137983 */ /* 0x000ee80000300800 */
[----:B------:R-:W2:Y:S04]  /*1bc70*/  LDL.LU R24, [R1+0x100] ;  /* 0x0001000001187983 */ /* 0x000ea80000300800 */
[----:B------:R-:W2:Y:S04]  /*1bc80*/  LDL.LU R25, [R1+0x104] ;  /* 0x0001040001197983 */ /* 0x000ea80000300800 */
[----:B------:R-:W2:Y:S04]  /*1bc90*/  LDL.LU R26, [R1+0x108] ;  /* 0x00010800011a7983 */ /* 0x000ea80000300800 */
[----:B------:R-:W2:Y:S04]  /*1bca0*/  LDL.LU R27, [R1+0x10c] ;  /* 0x00010c00011b7983 */ /* 0x000ea80000300800 */
[----:B------:R1:W-:Y:S04]  /*1bcb0*/  STL.64 [R1+0x4ab0], R14 ;  /* 0x004ab00e01007387 */ /* 0x0003e80000100a00 */
[----:B-1----:R-:W5:Y:S04]  /*1bcc0*/  LDL.LU.64 R14, [R1+0x38] ;  /* 0x00003800010e7983 */ /* 0x002f680000300a00 */
[----:B-----5:R1:W-:Y:S04]  /*1bcd0*/  STL.64 [R1+0x4ac8], R14 ;  /* 0x004ac80e01007387 */ /* 0x0203e80000100a00 */
[----:B-1----:R-:W5:Y:S04]  /*1bce0*/  LDL.LU.64 R14, [R1+0x48] ;  /* 0x00004800010e7983 */ /* 0x002f680000300a00 */
[----:B-----5:R1:W-:Y:S04]  /*1bcf0*/  STL.64 [R1+0x4ae0], R14 ;  /* 0x004ae00e01007387 */ /* 0x0203e80000100a00 */
[----:B-1----:R-:W5:Y:S01]  /*1bd00*/  LDL.LU.64 R14, [R1+0x58] ;  /* 0x00005800010e7983 */ /* 0x002f620000300a00 */
[----:B----4-:R-:W-:Y:S03]  /*1bd10*/  HMMA.1688.F32.TF32 R4, R20, R10, R4 ;  /* 0x0000000a1404723c */ /* 0x010fe60000081004 */
[----:B-----5:R1:W-:Y:S04]  /*1bd20*/  STL.64 [R1+0x4ae8], R14 ;  /* 0x004ae80e01007387 */ /* 0x0203e80000100a00 */
[----:B-1----:R-:W4:Y:S04]  /*1bd30*/  LDL.LU.64 R14, [R1+0x68] ;  /* 0x00006800010e7983 */ /* 0x002f280000300a00 */
[----:B----4-:R1:W-:Y:S04]  /*1bd40*/  STL.64 [R1+0x4af0], R14 ;  /* 0x004af00e01007387 */ /* 0x0103e80000100a00 */
[----:B-1----:R-:W4:Y:S04]  /*1bd50*/  LDL.LU.64 R14, [R1+0x78] ;  /* 0x00007800010e7983 */ /* 0x002f280000300a00 */
[----:B------:R-:W-:Y:S04]  /*1bd60*/  STL [R1+0x4750], R28 ;  /* 0x0047501c01007387 */ /* 0x000fe80000100800 */
[----:B------:R-:W-:Y:S04]  /*1bd70*/  STL.64 [R1+0x4f0], R4 ;  /* 0x0004f00401007387 */ /* 0x000fe80000100a00 */
[----:B------:R1:W-:Y:S04]  /*1bd80*/  STL.64 [R1+0x4f8], R6 ;  /* 0x0004f80601007387 */ /* 0x0003e80000100a00 */
[----:B------:R-:W5:Y:S04]  /*1bd90*/  LDS R5, [R0+0x8000] ;  /* 0x0080000000057984 */ /* 0x000f680000000800 */
[----:B-1----:R-:W2:Y:S04]  /*1bda0*/  LDL.LU.64 R6, [R1+0x4b10] ;  /* 0x004b100001067983 */ /* 0x002ea80000300a00 */
[----:B------:R-:W-:Y:S04]  /*1bdb0*/  STL.64 [R1+0x4aa8], R10 ;  /* 0x004aa80a01007387 */ /* 0x000fe80000100a00 */
[----:B------:R1:W-:Y:S04]  /*1bdc0*/  STL.64 [R1+0x4aa0], R8 ;  /* 0x004aa00801007387 */ /* 0x0003e80000100a00 */
[----:B-1----:R-:W2:Y:S04]  /*1bdd0*/  LDL.LU R8, [R1+0xa0] ;  /* 0x0000a00001087983 */ /* 0x002ea80000300800 */
[----:B------:R-:W2:Y:S04]  /*1bde0*/  LDL.LU R9, [R1+0xa4] ;  /* 0x0000a40001097983 */ /* 0x000ea80000300800 */
[----:B------:R-:W2:Y:S01]  /*1bdf0*/  LDL.LU R10, [R1+0xa8] ;  /* 0x0000a800010a7983 */ /* 0x000ea20000300800 */
[----:B------:R-:W-:-:S03]  /*1be00*/  IMAD.MOV.U32 R11, RZ, RZ, R29 ;  /* 0x000000ffff0b7224 */ /* 0x000fc600078e001d */
[----:B------:R-:W3:Y:S04]  /*1be10*/  LDL.LU R29, [R1+0x4b0c] ;  /* 0x004b0c00011d7983 */ /* 0x000ee80000300800 */
[----:B--2---:R-:W-:Y:S04]  /*1be20*/  STL.64 [R1+0x4ac0], R10 ;  /* 0x004ac00a01007387 */ /* 0x004fe80000100a00 */
[----:B------:R1:W-:Y:S04]  /*1be30*/  STL.64 [R1+0x4ab8], R8 ;  /* 0x004ab80801007387 */ /* 0x0003e80000100a00 */
[----:B-1----:R-:W2:Y:S04]  /*1be40*/  LDL.LU R8, [R1+0xb0] ;  /* 0x0000b00001087983 */ /* 0x002ea80000300800 */
[----:B------:R-:W2:Y:S04]  /*1be50*/  LDL.LU R9, [R1+0xb4] ;  /* 0x0000b40001097983 */ /* 0x000ea80000300800 */
[----:B------:R-:W2:Y:S04]  /*1be60*/  LDL.LU R10, [R1+0xb8] ;  /* 0x0000b800010a7983 */ /* 0x000ea80000300800 */
[----:B------:R-:W2:Y:S01]  /*1be70*/  LDL.LU R11, [R1+0xbc] ;  /* 0x0000bc00010b7983 */ /* 0x000ea20000300800 */
[----:B------:R-:W-:Y:S03]  /*1be80*/  HMMA.1688.F32.TF32 R20, R20, R6, R24 ;  /* 0x000000061414723c */ /* 0x000fe60000081018 */
[----:B--2---:R3:W-:Y:S04]  /*1be90*/  STL.64 [R1+0x4ad8], R10 ;  /* 0x004ad80a01007387 */ /* 0x0047e80000100a00 */
[----:B------:R1:W-:Y:S01]  /*1bea0*/  STL.64 [R1+0x4ad0], R8 ;  /* 0x004ad00801007387 */ /* 0x0003e20000100a00 */
[----:B---3--:R-:W-:-:S03]  /*1beb0*/  IMAD.MOV.U32 R11, RZ, RZ, R29 ;  /* 0x000000ffff0b7224 */ /* 0x008fc600078e001d */
[----:B-1----:R-:W2:Y:S04]  /*1bec0*/  LDL.LU R8, [R1+0xc0] ;  /* 0x0000c00001087983 */ /* 0x002ea80000300800 */
[----:B------:R-:W2:Y:S04]  /*1bed0*/  LDL.LU R9, [R1+0xc4] ;  /* 0x0000c40001097983 */ /* 0x000ea80000300800 */
[----:B------:R-:W2:Y:S04]  /*1bee0*/  LDL.LU R10, [R1+0xc8] ;  /* 0x0000c800010a7983 */ /* 0x000ea80000300800 */
[----:B------:R-:W3:Y:S04]  /*1bef0*/  LDL.LU R29, [R1+0x4b08] ;  /* 0x004b0800011d7983 */ /* 0x000ee80000300800 */
[----:B------:R-:W2:Y:S04]  /*1bf00*/  LDL.LU.64 R26, [R1+0x4b00] ;  /* 0x004b0000011a7983 */ /* 0x000ea80000300a00 */
[----:B------:R-:W2:Y:S04]  /*1bf10*/  LDL.LU.64 R24, [R1+0x4af8] ;  /* 0x004af80001187983 */ /* 0x000ea80000300a00 */
[----:B------:R1:W-:Y:S04]  /*1bf20*/  STL.64 [R1+0x4b0], R20 ;  /* 0x0004b01401007387 */ /* 0x0003e80000100a00 */
[----:B------:R5:W-:Y:S01]  /*1bf30*/  STL.64 [R1+0x4b8], R22 ;  /* 0x0004b81601007387 */ /* 0x000be20000100a00 */
[----:B----4-:R-:W-:-:S03]  /*1bf40*/  IMAD.MOV.U32 R3, RZ, RZ, R15 ;  /* 0x000000ffff037224 */ /* 0x010fc600078e000f */
[----:B-1----:R-:W4:Y:S04]  /*1bf50*/  LDL.LU R20, [R1+0xd0] ;  /* 0x0000d00001147983 */ /* 0x002f280000300800 */
[----:B------:R-:W4:Y:S04]  /*1bf60*/  LDL.LU R21, [R1+0xd4] ;  /* 0x0000d40001157983 */ /* 0x000f280000300800 */
[----:B-----5:R-:W4:Y:S04]  /*1bf70*/  LDL.LU R22, [R1+0xd8] ;  /* 0x0000d80001167983 */ /* 0x020f280000300800 */
[----:B------:R-:W4:Y:S01]  /*1bf80*/  LDL.LU R23, [R1+0xdc] ;  /* 0x0000dc0001177983 */ /* 0x000f220000300800 */
[----:B--2---:R-:W-:Y:S11]  /*1bf90*/  HMMA.1688.F32.TF32 R16, R24, R14, R16 ;  /* 0x0000000e1810723c */ /* 0x004ff60000081010 */
[----:B------:R-:W-:Y:S11]  /*1bfa0*/  @!UPT UIADD3 URZ, URZ, URZ, URZ ;  /* 0x0000003f3f3ff290 */ /* 0x000ff6000fffe03f */
[----:B------:R-:W-:Y:S01]  /*1bfb0*/  @!UPT UIADD3 URZ, URZ, URZ, URZ ;  /* 0x0000003f3f3ff290 */ /* 0x000fe2000fffe03f */
[----:B------:R1:W-:Y:S04]  /*1bfc0*/  STL.64 [R1+0x4a0], R16 ;  /* 0x0004a01001007387 */ /* 0x0003e80000100a00 */
[----:B------:R-:W-:Y:S01]  /*1bfd0*/  STL.64 [R1+0x4a8], R18 ;  /* 0x0004a81201007387 */ /* 0x000fe20000100a00 */
[----:B-1----:R-:W-:-:S03]  /*1bfe0*/  IMAD.MOV.U32 R16, RZ, RZ, R14 ;  /* 0x000000ffff107224 */ /* 0x002fc600078e000e */
[----:B------:R-:W2:Y:S04]  /*1bff0*/  LDL.LU.64 R14, [R1+0x4af0] ;  /* 0x004af000010e7983 */ /* 0x000ea80000300a00 */
[----:B------:R-:W-:Y:S04]  /*1c000*/  STL [R1+0x4a7c], R3 ;  /* 0x004a7c0301007387 */ /* 0x000fe80000100800 */
[----:B------:R1:W-:Y:S04]  /*1c010*/  STL [R1+0x4a78], R16 ;  /* 0x004a781001007387 */ /* 0x0003e80000100800 */
[----:B-1----:R-:W2:Y:S04]  /*1c020*/  LDL.LU R16, [R1+0xe0] ;  /* 0x0000e00001107983 */ /* 0x002ea80000300800 */
[----:B------:R-:W2:Y:S04]  /*1c030*/  LDL.LU R17, [R1+0xe4] ;  /* 0x0000e40001117983 */ /* 0x000ea80000300800 */
[----:B------:R-:W2:Y:S01]  /*1c040*/  LDL.LU R18, [R1+0xe8] ;  /* 0x0000e80001127983 */ /* 0x000ea20000300800 */
[----:B---3--:R-:W-:-:S07]  /*1c050*/  IMAD.MOV.U32 R19, RZ, RZ, R29 ;  /* 0x000000ffff137224 */ /* 0x008fce00078e001d */
[C---:B--2---:R-:W-:Y:S11]  /*1c060*/  HMMA.1688.F32.TF32 R16, R24.reuse, R14, R16 ;  /* 0x0000000e1810723c */ /* 0x044ff60000081010 */
[----:B------:R-:W-:Y:S11]  /*1c070*/  @!UPT UIADD3 URZ, URZ, URZ, URZ ;  /* 0x0000003f3f3ff290 */ /* 0x000ff6000fffe03f */
[----:B------:R-:W-:Y:S01]  /*1c080*/  @!UPT UIADD3 URZ, URZ, URZ, URZ ;  /* 0x0000003f3f3ff290 */ /* 0x000fe2000fffe03f */
[----:B------:R1:W-:Y:S04]  /*1c090*/  STL.64 [R1+0x490], R16 ;  /* 0x0004901001007387 */ /* 0x0003e80000100a00 */
[----:B------:R2:W-:Y:S01]  /*1c0a0*/  STL.64 [R1+0x498], R18 ;  /* 0x0004981201007387 */ /* 0x0005e20000100a00 */
[----:B-1----:R-:W-:Y:S02]  /*1c0b0*/  IMAD.MOV.U32 R17, RZ, RZ, R15 ;  /* 0x000000ffff117224 */ /* 0x002fe400078e000f */
[----:B--2---:R-:W-:Y:S02]  /*1c0c0*/  IMAD.MOV.U32 R18, RZ, RZ, R14 ;  /* 0x000000ffff127224 */ /* 0x004fe400078e000e */
[----:B------:R-:W4:Y:S02]  /*1c0d0*/  LDL.LU.64 R14, [R1+0x4ae8] ;  /* 0x004ae800010e7983 */ /* 0x000f240000300a00 */
[----:B----4-:R-:W-:Y:S01]  /*1c0e0*/  HMMA.1688.F32.TF32 R20, R24, R14, R20 ;  /* 0x0000000e1814723c */ /* 0x010fe20000081014 */
[----:B------:R-:W-:Y:S11]  /*1c0f0*/  IMAD.MOV.U32 R19, RZ, RZ, R15 ;  /* 0x000000ffff137224 */ /* 0x000ff600078e000f */
[----:B------:R-:W-:Y:S11]  /*1c100*/  @!UPT UIADD3 URZ, URZ, URZ, URZ ;  /* 0x0000003f3f3ff290 */ /* 0x000ff6000fffe03f */
[----:B------:R1:W-:Y:S04]  /*1c110*/  STL.64 [R1+0x480], R20 ;  /* 0x0004801401007387 */ /* 0x0003e80000100a00 */
[----:B------:R2:W-:Y:S01]  /*1c120*/  STL.64 [R1+0x488], R22 ;  /* 0x0004881601007387 */ /* 0x0005e20000100a00 */
[----:B-1----:R-:W-:-:S03]  /*1c130*/  IMAD.MOV.U32 R20, RZ, RZ, R14 ;  /* 0x000000ffff147224 */ /* 0x002fc600078e000e */
[----:B------:R-:W3:Y:S04]  /*1c140*/  LDL.LU.64 R14, [R1+0x4ae0] ;  /* 0x004ae000010e7983 */ /* 0x000ee80000300a00 */
[----:B------:R-:W4:Y:S01]  /*1c150*/  LDL R4, [R1+0xdf4] ;  /* 0x000df40001047983 */ /* 0x000f220000100800 */
[C---:B---3--:R-:W-:Y:S01]  /*1c160*/  HMMA.1688.F32.TF32 R8, R24.reuse, R14, R8 ;  /* 0x0000000e1808723c */ /* 0x048fe20000081008 */
[----:B--2---:R-:W-:Y:S02]  /*1c170*/  IMAD.MOV.U32 R22, RZ, RZ, R14 ;  /* 0x000000ffff167224 */ /* 0x004fe400078e000e */
        /* <DEDUP_REMOVED lines=23> */
[----:B------:R-:W3:Y:S04]  /*1c2f0*/  LDL.LU.64 R8, [R1+0x4aa0] ;  /* 0x004aa00001087983 */ /* 0x000ee80000300a00 */
        /* <DEDUP_REMOVED lines=8> */
[----:B------:R-:W2:Y:S04]  /*1c380*/  LDL.LU.64 R12, [R1+0x4a80] ;  /* 0x004a8000010c7983 */ /* 0x000ea80000300a00 */
[----:B------:R-:W-:Y:S04]  /*1c390*/  STL.64 [R1+0x49e8], R10 ;  /* 0x0049e80a01007387 */ /* 0x000fe80000100a00 */
[----:B---3--:R2:W-:Y:S01]  /*1c3a0*/  STL.64 [R1+0x49e0], R8 ;  /* 0x0049e00801007387 */ /* 0x0085e20000100a00 */
[----:B------:R-:W-:-:S04]  /*1c3b0*/  IMAD.U32 R29, RZ, RZ, UR4 ;  /* 0x00000004ff1d7e24 */ /* 0x000fc8000f8e00ff */
[----:B----4-:R-:W-:Y:S02]  /*1c3c0*/  IMAD R29, R29, 0x20000, R4 ;  /* 0x000200001d1d7824 */ /* 0x010fe400078e0204 */
[----:B------:R-:W1:Y:S01]  /*1c3d0*/  LDS R4, [R0+0xa000] ;  /* 0x00a0000000047984 */ /* 0x000e620000000800 */
[----:B--2---:R-:W-:Y:S03]  /*1c3e0*/  HMMA.1688.F32.TF32 R8, R24, R6, R12 ;  /* 0x000000061808723c */ /* 0x004fe6000008100c */
[----:B------:R-:W-:Y:S04]  /*1c3f0*/  LDSM.16.M88.4 R24, [R29+0x84000] ;  /* 0x084000001d18783b */ /* 0x000fe80000000200 */
[----:B------:R-:W-:Y:S04]  /*1c400*/  LDS R12, [R0+0x4700] ;  /* 0x00470000000c7984 */ /* 0x000fe80000000800 */
[----:B------:R-:W-:Y:S04]  /*1c410*/  LDS R14, [R0+0x6700] ;  /* 0x00670000000e7984 */ /* 0x000fe80000000800 */
[----:B------:R-:W-:Y:S04]  /*1c420*/  LDS R13, [R2+0x4700] ;  /* 0x00470000020d7984 */ /* 0x000fe80000000800 */
[----:B------:R-:W-:Y:S04]  /*1c430*/  LDS R15, [R2+0x6700] ;  /* 0x00670000020f7984 */ /* 0x000fe80000000800 */
[----:B------:R-:W-:Y:S04]  /*1c440*/  STL.64 [R1+0x420], R8 ;  /* 0x0004200801007387 */ /* 0x000fe80000100a00 */
[----:B------:R-:W2:Y:S04]  /*1c450*/  LDS R8, [R2+0x8000] ;  /* 0x0080000002087984 */ /* 0x000ea80000000800 */
[----:B------:R-:W-:Y:S04]  /*1c460*/  STL.64 [R1+0x428], R10 ;  /* 0x0004280a01007387 */ /* 0x000fe80000100a00 */
[----:B------:R-:W-:Y:S04]  /*1c470*/  STL [R1+0x10], R5 ;  /* 0x0000100501007387 */ /* 0x000fe80000100800 */
[----:B------:R-:W3:Y:S04]  /*1c480*/  LDS R5, [R2+0xa000] ;  /* 0x00a0000002057984 */ /* 0x000ee80000000800 */
[----:B-1----:R-:W-:Y:S04]  /*1c490*/  STL [R1+0x18], R4 ;  /* 0x0000180401007387 */ /* 0x002fe80000100800 */
[----:B------:R-:W1:Y:S04]  /*1c4a0*/  LDS R4, [R0+0x8100] ;  /* 0x0081000000047984 */ /* 0x000e680000000800 */
[----:B--2---:R-:W-:Y:S04]  /*1c4b0*/  STL [R1+0x14], R8 ;  /* 0x0000140801007387 */ /* 0x004fe80000100800 */
[----:B------:R-:W2:Y:S04]  /*1c4c0*/  LDS R8, [R0+0xa100] ;  /* 0x00a1000000087984 */ /* 0x000ea80000000800 */
[----:B---3--:R-:W-:Y:S04]  /*1c4d0*/  STL [R1+0x1c], R5 ;  /* 0x00001c0501007387 */ /* 0x008fe80000100800 */
[----:B------:R-:W3:Y:S04]  /*1c4e0*/  LDS R5, [R2+0x8100] ;  /* 0x0081000002057984 */ /* 0x000ee80000000800 */
[----:B-1----:R-:W-:Y:S04]  /*1c4f0*/  STL [R1], R4 ;  /* 0x0000000401007387 */ /* 0x002fe80000100800 */
[----:B------:R-:W1:Y:S04]  /*1c500*/  LDS R4, [R2+0xa100] ;  /* 0x00a1000002047984 */ /* 0x000e680000000800 */
[----:B--2---:R-:W-:Y:S04]  /*1c510*/  STL [R1+0x8], R8 ;  /* 0x0000080801007387 */ /* 0x004fe80000100800 */
[----:B------:R-:W2:Y:S04]  /*1c520*/  LDSM.16.M88.4 R8, [R29+0x80000] ;  /* 0x080000001d08783b */ /* 0x000ea80000000200 */
[----:B---3--:R3:W-:Y:S04]  /*1c530*/  STL [R1+0x4], R5 ;  /* 0x0000040501007387 */ /* 0x0087e80000100800 */
[----:B-1----:R1:W-:Y:S04]  /*1c540*/  STL [R1+0xc], R4 ;  /* 0x00000c0401007387 */ /* 0x0023e80000100800 */
[----:B--2---:R-:W-:Y:S01]  /*1c550*/  STL.64 [R1+0xd0], R8 ;  /* 0x0000d00801007387 */ /* 0x004fe20000100a00 */
[----:B---3--:R-:W-:-:S03]  /*1c560*/  IMAD.MOV.U32 R5, RZ, RZ, R8 ;  /* 0x000000ffff057224 */ /* 0x008fc600078e0008 */
[----:B------:R2:W-:Y:S01]  /*1c570*/  STL.64 [R1+0xd8], R10 ;  /* 0x0000d80a01007387 */ /* 0x0005e20000100a00 */
[----:B-1----:R-:W-:Y:S02]  /*1c580*/  IMAD.MOV.U32 R4, RZ, RZ, R9 ;  /* 0x000000ffff047224 */ /* 0x002fe400078e0009 */
[----:B--2---:R-:W-:Y:S02]  /*1c590*/  IMAD.MOV.U32 R10, RZ, RZ, R3 ;  /* 0x000000ffff0a7224 */ /* 0x004fe400078e0003 */
[----:B------:R-:W-:Y:S01]  /*1c5a0*/  IMAD.MOV.U32 R11, RZ, RZ, R16 ;  /* 0x000000ffff0b7224 */ /* 0x000fe200078e0010 */
[----:B------:R-:W2:Y:S04]  /*1c5b0*/  LDL.LU R3, [R1+0x4a7c] ;  /* 0x004a7c0001037983 */ /* 0x000ea80000300800 */
[----:B------:R-:W3:Y:S04]  /*1c5c0*/  LDL.LU R16, [R1+0x4a78] ;  /* 0x004a780001107983 */ /* 0x000ee80000300800 */
[----:B------:R-:W-:Y:S04]  /*1c5d0*/  STL.64 [R1+0x4a00], R10 ;  /* 0x004a000a01007387 */ /* 0x000fe80000100a00 */
[----:B------:R-:W-:Y:S04]  /*1c5e0*/  STL.64 [R1+0x49d8], R6 ;  /* 0x0049d80601007387 */ /* 0x000fe80000100a00 */
[----:B------:R1:W-:Y:S04]  /*1c5f0*/  STL.64 [R1+0x49d0], R4 ;  /* 0x0049d00401007387 */ /* 0x0003e80000100a00 */
[----:B-1----:R-:W4:Y:S04]  /*1c600*/  LDL.LU R4, [R1+0x7b0] ;  /* 0x0007b00001047983 */ /* 0x002f280000300800 */
[----:B------:R-:W4:Y:S04]  /*1c610*/  LDL.LU R5, [R1+0x7b4] ;  /* 0x0007b40001057983 */ /* 0x000f280000300800 */
[----:B------:R-:W5:Y:S04]  /*1c620*/  LDL.LU R6, [R1+0x7b8] ;  /* 0x0007b80001067983 */ /* 0x000f680000300800 */
[----:B------:R-:W5:Y:S01]  /*1c630*/  LDL.LU R7, [R1+0x7bc] ;  /* 0x0007bc0001077983 */ /* 0x000f620000300800 */
[----:B------:R-:W-:-:S02]  /*1c640*/  IMAD.MOV.U32 R10, RZ, RZ, R28 ;  /* 0x000000ffff0a7224 */ /* 0x000fc400078e001c */
[----:B------:R-:W-:-:S05]  /*1c650*/  IMAD.MOV.U32 R11, RZ, RZ, R23 ;  /* 0x000000ffff0b7224 */ /* 0x000fca00078e0017 */
[----:B------:R-:W-:Y:S04]  /*1c660*/  STL.64 [R1+0x4a18], R10 ;  /* 0x004a180a01007387 */ /* 0x000fe80000100a00 */
[----:B-----5:R-:W-:Y:S04]  /*1c670*/  STL.64 [R1+0x49f8], R6 ;  /* 0x0049f80601007387 */ /* 0x020fe80000100a00 */
[----:B----4-:R1:W-:Y:S04]  /*1c680*/  STL.64 [R1+0x49f0], R4 ;  /* 0x0049f00401007387 */ /* 0x0103e80000100a00 */
        /* <DEDUP_REMOVED lines=14> */
[----:B------:R-:W-:Y:S01]  /*1c770*/  IMAD.MOV.U32 R11, RZ, RZ, R19 ;  /* 0x000000ffff0b7224 */ /* 0x000fe200078e0013 */
[----:B------:R-:W-:Y:S04]  /*1c780*/  LDSM.16.M88.4 R20, [R29+0x88000] ;  /* 0x088000001d14783b */ /* 0x000fe80000000200 */
        /* <DEDUP_REMOVED lines=15> */
[----:B------:R-:W5:Y:S04]  /*1c880*/  LDL.LU R7, [R1+0x4ec] ;  /* 0x0004ec0001077983 */ /* 0x000f680000300800 */
[----:B-----5:R-:W-:Y:S04]  /*1c890*/  STL.64 [R1+0x4a58], R6 ;  /* 0x004a580601007387 */ /* 0x020fe80000100a00 */
[----:B----4-:R1:W-:Y:S04]  /*1c8a0*/  STL.64 [R1+0x4a50], R4 ;  /* 0x004a500401007387 */ /* 0x0103e80000100a00 */
[----:B-1----:R-:W4:Y:S04]  /*1c8b0*/  LDL.LU R4, [R1+0x5f0] ;  /* 0x0005f00001047983 */ /* 0x002f280000300800 */
[----:B------:R-:W4:Y:S04]  /*1c8c0*/  LDL.LU R5, [R1+0x5f4] ;  /* 0x0005f40001057983 */ /* 0x000f280000300800 */
[----:B------:R-:W5:Y:S04]  /*1c8d0*/  LDL.LU R6, [R1+0x5f8] ;  /* 0x0005f80001067983 */ /* 0x000f680000300800 */
[----:B------:R-:W5:Y:S01]  /*1c8e0*/  LDL.LU R7, [R1+0x5fc] ;  /* 0x0005fc0001077983 */ /* 0x000f620000300800 */
[----:B---3--:R-:W-:-:S03]  /*1c8f0*/  IMAD.MOV.U32 R10, RZ, RZ, R16 ;  /* 0x000000ffff0a7224 */ /* 0x008fc600078e0010 */
[----:B------:R-:W1:Y:S01]  /*1c900*/  LDSM.16.M88.4 R16, [R29+0x8c000] ;  /* 0x08c000001d10783b */ /* 0x000e620000000200 */
[----:B--2---:R-:W-:Y:S02]  /*1c910*/  IMAD.MOV.U32 R11, RZ, RZ, R3 ;  /* 0x000000ffff0b7224 */ /* 0x004fe400078e0003 */
[----:B-1----:R-:W-:Y:S02]  /*1c920*/  IMAD.MOV.U32 R3, RZ, RZ, R16 ;  /* 0x000000ffff037224 */ /* 0x002fe400078e0010 */
[----:B------:R-:W-:Y:S01]  /*1c930*/  IMAD.MOV.U32 R28, RZ, RZ, R17 ;  /* 0x000000ffff1c7224 */ /* 0x000fe200078e0011 */
[----:B-----5:R-:W-:Y:S04]  /*1c940*/  STL.64 [R1+0x4a70], R6 ;  /* 0x004a700601007387 */ /* 0x020fe80000100a00 */
[----:B----4-:R1:W-:Y:S04]  /*1c950*/  STL.64 [R1+0x4a68], R4 ;  /* 0x004a680401007387 */ /* 0x0103e80000100a00 */
[----:B-1----:R-:W2:Y:S04]  /*1c960*/  LDL.LU R4, [R1+0x430] ;  /* 0x0004300001047983 */ /* 0x002ea80000300800 */
[----:B------:R-:W2:Y:S04]  /*1c970*/  LDL.LU R5, [R1+0x434] ;  /* 0x0004340001057983 */ /* 0x000ea80000300800 */
[----:B------:R-:W2:Y:S04]  /*1c980*/  LDL.LU R6, [R1+0x438] ;  /* 0x0004380001067983 */ /* 0x000ea80000300800 */
[----:B------:R-:W2:Y:S04]  /*1c990*/  LDL.LU R7, [R1+0x43c] ;  /* 0x00043c0001077983 */ /* 0x000ea80000300800 */
[----:B------:R-:W-:Y:S04]  /*1c9a0*/  STL.64 [R1+0xc0], R24 ;  /* 0x0000c01801007387 */ /* 0x000fe80000100a00 */
[----:B------:R-:W-:Y:S04]  /*1c9b0*/  STL.64 [R1+0xc8], R26 ;  /* 0x0000c81a01007387 */ /* 0x000fe80000100a00 */
[----:B------:R-:W-:Y:S04]  /*1c9c0*/  STL.64 [R1+0xb0], R20 ;  /* 0x0000b01401007387 */ /* 0x000fe80000100a00 */
[----:B------:R-:W-:Y:S04]  /*1c9d0*/  STL.64 [R1+0xb8], R22 ;  /* 0x0000b81601007387 */ /* 0x000fe80000100a00 */
[----:B------:R-:W-:Y:S04]  /*1c9e0*/  STL.64 [R1+0xa0], R16 ;  /* 0x0000a01001007387 */ /* 0x000fe80000100a00 */
[----:B------:R-:W1:Y:S04]  /*1c9f0*/  LDSM.16.M88.4 R24, [R29+0x90000] ;  /* 0x090000001d18783b */ /* 0x000e680000000200 */
[----:B------:R-:W-:Y:S04]  /*1ca00*/  STL.64 [R1+0xa8], R18 ;  /* 0x0000a81201007387 */ /* 0x000fe80000100a00 */
[----:B------:R-:W3:Y:S04]  /*1ca10*/  LDSM.16.M88.4 R16, [R29+0x98000] ;  /* 0x098000001d10783b */ /* 0x000ee80000000200 */
[----:B------:R-:W4:Y:S04]  /*1ca20*/  LDSM.16.M88.4 R20, [R29+0x94000] ;  /* 0x094000001d14783b */ /* 0x000f280000000200 */
[----:B-1----:R-:W-:Y:S04]  /*1ca30*/  STL.64 [R1+0x90], R24 ;  /* 0x0000901801007387 */ /* 0x002fe80000100a00 */
[----:B------:R-:W-:Y:S04]  /*1ca40*/  STL.64 [R1+0x98], R26 ;  /* 0x0000981a01007387 */ /* 0x000fe80000100a00 */
[----:B---3--:R-:W-:Y:S04]  /*1ca50*/  STL [R1+0x4544], R18 ;  /* 0x0045441201007387 */ /* 0x008fe80000100800 */
[----:B----4-:R-:W-:Y:S04]  /*1ca60*/  STL.64 [R1+0x80], R20 ;  /* 0x0000801401007387 */ /* 0x010fe80000100a00 */
[----:B------:R-:W-:Y:S04]  /*1ca70*/  STL.64 [R1+0x88], R22 ;  /* 0x0000881601007387 */ /* 0x000fe80000100a00 */
[----:B------:R-:W1:Y:S04]  /*1ca80*/  LDSM.16.M88.4 R20, [R29+0x9c000] ;  /* 0x09c000001d14783b */ /* 0x000e680000000200 */
[----:B------:R-:W-:Y:S04]  /*1ca90*/  LDS R26, [R0+0xa200] ;  /* 0x00a20000001a7984 */ /* 0x000fe80000000800 */
[----:B------:R-:W3:Y:S04]  /*1caa0*/  LDS R27, [R2+0xa200] ;  /* 0x00a20000021b7984 */ /* 0x000ee80000000800 */
[----:B------:R-:W-:Y:S04]  /*1cab0*/  LDS R24, [R0+0x8200] ;  /* 0x0082000000187984 */ /* 0x000fe80000000800 */
[----:B------:R-:W4:Y:S04]  /*1cac0*/  LDS R25, [R2+0x8200] ;  /* 0x0082000002197984 */ /* 0x000f280000000800 */
[----:B------:R-:W-:Y:S04]  /*1cad0*/  STL [R1+0x4540], R19 ;  /* 0x0045401301007387 */ /* 0x000fe80000100800 */
[----:B-1----:R-:W-:Y:S04]  /*1cae0*/  STL [R1+0x459c], R22 ;  /* 0x00459c1601007387 */ /* 0x002fe80000100800 */
[----:B------:R-:W-:Y:S04]  /*1caf0*/  STL [R1+0x4598], R23 ;  /* 0x0045981701007387 */ /* 0x000fe80000100800 */
[----:B------:R-:W-:Y:S04]  /*1cb00*/  STL [R1+0x39a0], R29 ;  /* 0x0039a01d01007387 */ /* 0x000fe80000100800 */
[----:B---3--:R-:W-:Y:S04]  /*1cb10*/  STL.64 [R1+0x48d8], R26 ;  /* 0x0048d81a01007387 */ /* 0x008fe80000100a00 */
[----:B----4-:R1:W-:Y:S04]  /*1cb20*/  STL.64 [R1+0x48d0], R24 ;  /* 0x0048d01801007387 */ /* 0x0103e80000100a00 */
[----:B-1----:R-:W3:Y:S04]  /*1cb30*/  LDL.LU R24, [R1+0x700] ;  /* 0x0007000001187983 */ /* 0x002ee80000300800 */
[----:B------:R-:W3:Y:S04]  /*1cb40*/  LDL.LU R25, [R1+0x704] ;  /* 0x0007040001197983 */ /* 0x000ee80000300800 */
[----:B------:R-:W3:Y:S04]  /*1cb50*/  LDL.LU R26, [R1+0x708] ;  /* 0x00070800011a7983 */ /* 0x000ee80000300800 */
[----:B------:R-:W3:Y:S01]  /*1cb60*/  LDL.LU R27, [R1+0x70c] ;  /* 0x00070c00011b7983 */ /* 0x000ee20000300800 */
        /* <DEDUP_REMOVED lines=41> */
[----:B-1----:R-:W2:Y:S04]  /*1ce00*/  LDL.LU.64 R10, [R1+0x49e8] ;  /* 0x0049e800010a7983 */ /* 0x002ea80000300a00 */
[----:B------:R-:W4:Y:S01]  /*1ce10*/  LDL.LU.64 R8, [R1+0x49e0] ;  /* 0x0049e00001087983 */ /* 0x000f220000300a00 */
[----:B--2---:R-:W-:Y:S11]  /*1ce20*/  HMMA.1688.F32.TF32 R4, R12, R10, R4 ;  /* 0x0000000a0c04723c */ /* 0x004ff60000081004 */
[----:B------:R-:W-:Y:S11]  /*1ce30*/  @!UPT UIADD3 URZ, URZ, URZ, URZ ;  /* 0x0000003f3f3ff290 */ /* 0x000ff6000fffe03f */
[----:B------:R-:W-:Y:S01]  /*1ce40*/  @!UPT UIADD3 URZ, URZ, URZ, URZ ;  /* 0x0000003f3f3ff290 */ /* 0x000fe2000fffe03f */
[----:B------:R-:W-:Y:S04]  /*1ce50*/  STL.64 [R1+0x3f0], R4 ;  /* 0x0003f00401007387 */ /* 0x000fe80000100a00 */
[----:B------:R1:W-:Y:S04]  /*1ce60*/  STL.64 [R1+0x3f8], R6 ;  /* 0x0003f80601007387 */ /* 0x0003e80000100a00 */
[----:B-1----:R-:W3:Y:S04]  /*1ce70*/  LDL.LU.64 R6, [R1+0x49d8] ;  /* 0x0049d80001067983 */ /* 0x002ee80000300a00 */
[----:B------:R-:W2:Y:S04]  /*1ce80*/  LDL.LU.64 R4, [R1+0x49d0] ;  /* 0x0049d00001047983 */ /* 0x000ea80000300a00 */
[----:B----4-:R2:W-:Y:S02]  /*1ce90*/  STL.64 [R1+0x4840], R8 ;  /* 0x0048400801007387 */ /* 0x0105e40000100a00 */
[----:B--2---:R-:W-:-:S02]  /*1cea0*/  IMAD.MOV.U32 R8, RZ, RZ, R5 ;  /* 0x000000ffff087224 */ /* 0x004fc400078e0005 */
[----:B------:R-:W2:Y:S01]  /*1ceb0*/  LDL.LU R5, [R1+0x49c8] ;  /* 0x0049c80001057983 */ /* 0x000ea20000300800 */
[----:B------:R-:W-:-:S03]  /*1cec0*/  IMAD.MOV.U32 R9, RZ, RZ, R4 ;  /* 0x000000ffff097224 */ /* 0x000fc600078e0004 */
[----:B------:R-:W2:Y:S01]  /*1ced0*/  LDL.LU R4, [R1+0x49c4] ;  /* 0x0049c40001047983 */ /* 0x000ea20000300800 */
[----:B---3--:R-:W-:Y:S03]  /*1cee0*/  HMMA.1688.F32.TF32 R24, R12, R6, R24 ;  /* 0x000000060c18723c */ /* 0x008fe60000081018 */
[----:B------:R-:W3:Y:S11]  /*1cef0*/  LDL.LU R12, [R1+0x6f0] ;  /* 0x0006f000010c7983 */ /* 0x000ef60000300800 */
[----:B------:R-:W-:Y:S09]  /*1cf00*/  @!UPT UIADD3 URZ, URZ, URZ, URZ ;  /* 0x0000003f3f3ff290 */ /* 0x000ff2000fffe03f */
[----:B------:R1:W-:Y:S04]  /*1cf10*/  STL.64 [R1+0x370], R24 ;  /* 0x0003701801007387 */ /* 0x0003e80000100a00 */
[----:B------:R4:W-:Y:S04]  /*1cf20*/  STL.64 [R1+0x378], R26 ;  /* 0x0003781a01007387 */ /* 0x0009e80000100a00 */
[----:B------:R-:W3:Y:S04]  /*1cf30*/  LDL.LU R13, [R1+0x6f4] ;  /* 0x0006f400010d7983 */ /* 0x000ee80000300800 */
[----:B------:R-:W3:Y:S04]  /*1cf40*/  LDL.LU R14, [R1+0x6f8] ;  /* 0x0006f800010e7983 */ /* 0x000ee80000300800 */
[----:B------:R-:W3:Y:S04]  /*1cf50*/  LDL.LU R15, [R1+0x6fc] ;  /* 0x0006fc00010f7983 */ /* 0x000ee80000300800 */
[----:B--2---:R-:W-:Y:S04]  /*1cf60*/  STL.64 [R1+0x4910], R4 ;  /* 0x0049100401007387 */ /* 0x004fe80000100a00 */
[----:B-1----:R-:W2:Y:S04]  /*1cf70*/  LDL.LU R24, [R1] ;  /* 0x0000000001187983 */ /* 0x002ea80000300800 */
[----:B------:R-:W2:Y:S04]  /*1cf80*/  LDL.LU R25, [R1+0x4] ;  /* 0x0000040001197983 */ /* 0x000ea80000300800 */
[----:B----4-:R-:W4:Y:S04]  /*1cf90*/  LDL.LU R26, [R1+0x8] ;  /* 0x00000800011a7983 */ /* 0x010f280000300800 */
[----:B------:R-:W4:Y:S04]  /*1cfa0*/  LDL.LU R27, [R1+0xc] ;  /* 0x00000c00011b7983 */ /* 0x000f280000300800 */
[----:B----4-:R-:W-:Y:S04]  /*1cfb0*/  STL.64 [R1+0x4958], R26 ;  /* 0x0049581a01007387 */ /* 0x010fe80000100a00 */
[----:B--2---:R1:W-:Y:S04]  /*1cfc0*/  STL.64 [R1+0x4950], R24 ;  /* 0x0049501801007387 */ /* 0x0043e80000100a00 */
[----:B-1----:R-:W3:Y:S04]  /*1cfd0*/  LDL.LU R24, [R1+0x10] ;  /* 0x0000100001187983 */ /* 0x002ee80000300800 */
[----:B------:R-:W3:Y:S04]  /*1cfe0*/  LDL.LU R25, [R1+0x14] ;  /* 0x0000140001197983 */ /* 0x000ee80000300800 */
[----:B------:R-:W3:Y:S04]  /*1cff0*/  LDL.LU R26, [R1+0x18] ;  /* 0x00001800011a7983 */ /* 0x000ee80000300800 */
[----:B------:R-:W3:Y:S02]  /*1d000*/  LDL.LU R27, [R1+0x1c] ;  /* 0x00001c00011b7983 */ /* 0x000ee40000300800 */
[----:B---3--:R-:W-:Y:S11]  /*1d010*/  HMMA.1688.F32.TF32 R4, R24, R8, R12 ;  /* 0x000000081804723c */ /* 0x008ff6000008100c */
[----:B------:R-:W-:Y:S11]  /*1d020*/  @!UPT UIADD3 URZ, URZ, URZ, URZ ;  /* 0x0000003f3f3ff290 */ /* 0x000ff6000fffe03f */
[----:B------:R-:W-:Y:S02]  /*1d030*/  @!UPT UIADD3 URZ, URZ, URZ, URZ ;  /* 0x0000003f3f3ff290 */ /* 0x000fe4000fffe03f */
[----:B------:R-:W-:Y:S02]  /*1d040*/  IMAD.MOV.U32 R22, RZ, RZ, R4 ;  /* 0x000000ffff167224 */ /* 0x000fe400078e0004 */
[----:B------:R-:W-:-:S05]  /*1d050*/  IMAD.MOV.U32 R23, RZ, RZ, R5 ;  /* 0x000000ffff177224 */ /* 0x000fca00078e0005 */
        /* <DEDUP_REMOVED lines=8> */
[----:B-1----:R-:W2:Y:S04]  /*1d0e0*/  LDL.64 R8, [R1+0x80] ;  /* 0x0000800001087983 */ /* 0x002ea80000100a00 */
[----:B--2---:R-:W-:Y:S04]  /*1d0f0*/  STL.64 [R1+0x49b8], R8 ;  /* 0x0049b80801007387 */ /* 0x004fe80000100a00 */
[----:B------:R-:W2:Y:S04]  /*1d100*/  LDL.LU R12, [R1+0x180] ;  /* 0x00018000010c7983 */ /* 0x000ea80000300800 */
[----:B------:R-:W2:Y:S04]  /*1d110*/  LDL.LU R13, [R1+0x184] ;  /* 0x00018400010d7983 */ /* 0x000ea80000300800 */
[----:B------:R-:W3:Y:S04]  /*1d120*/  LDL.LU R14, [R1+0x188] ;  /* 0x00018800010e7983 */ /* 0x000ee80000300800 */
[----:B------:R-:W3:Y:S04]  /*1d130*/  LDL.LU R15, [R1+0x18c] ;  /* 0x00018c00010f7983 */ /* 0x000ee80000300800 */
[----:B------:R-:W4:Y:S04]  /*1d140*/  LDL.LU R20, [R1+0x6e0] ;  /* 0x0006e00001147983 */ /* 0x000f280000300800 */
[----:B------:R-:W4:Y:S04]  /*1d150*/  LDL.LU R21, [R1+0x6e4] ;  /* 0x0006e40001157983 */ /* 0x000f280000300800 */
[----:B------:R-:W4:Y:S04]  /*1d160*/  LDL.LU R22, [R1+0x6e8] ;  /* 0x0006e80001167983 */ /* 0x000f280000300800 */
[----:B------:R-:W4:Y:S01]  /*1d170*/  LDL.LU R23, [R1+0x6ec] ;  /* 0x0006ec0001177983 */ /* 0x000f220000300800 */
[----:B------:R-:W-:-:S02]  /*1d180*/  IMAD.MOV.U32 R18, RZ, RZ, R6 ;  /* 0x000000ffff127224 */ /* 0x000fc400078e0006 */
[----:B------:R-:W-:Y:S01]  /*1d190*/  IMAD.MOV.U32 R19, RZ, RZ, R7 ;  /* 0x000000ffff137224 */ /* 0x000fe200078e0007 */
[----:B---3--:R-:W-:Y:S04]  /*1d1a0*/  STL.64 [R1+0x4860], R14 ;  /* 0x0048600e01007387 */ /* 0x008fe80000100a00 */
[----:B--2---:R1:W-:Y:S04]  /*1d1b0*/  STL.64 [R1+0x4858], R12 ;  /* 0x0048580c01007387 */ /* 0x0043e80000100a00 */
[----:B-1----:R-:W2:Y:S04]  /*1d1c0*/  LDL.LU R12, [R1+0x290] ;  /* 0x00029000010c7983 */ /* 0x002ea80000300800 */
[----:B------:R-:W2:Y:S04]  /*1d1d0*/  LDL.LU R13, [R1+0x294] ;  /* 0x00029400010d7983 */ /* 0x000ea80000300800 */
[----:B------:R-:W3:Y:S04]  /*1d1e0*/  LDL.LU R14, [R1+0x298] ;  /* 0x00029800010e7983 */ /* 0x000ee80000300800 */
[----:B------:R-:W3:Y:S04]  /*1d1f0*/  LDL.LU R15, [R1+0x29c] ;  /* 0x00029c00010f7983 */ /* 0x000ee80000300800 */
[----:B------:R-:W5:Y:S04]  /*1d200*/  LDL.LU R4, [R1+0x5b0] ;  /* 0x0005b00001047983 */ /* 0x000f680000300800 */
[----:B------:R-:W5:Y:S04]  /*1d210*/  LDL.LU R5, [R1+0x5b4] ;  /* 0x0005b40001057983 */ /* 0x000f680000300800 */
[----:B------:R-:W2:Y:S04]  /*1d220*/  LDL.LU R6, [R1+0x5b8] ;  /* 0x0005b80001067983 */ /* 0x000ea80000300800 */
[----:B------:R-:W2:Y:S04]  /*1d230*/  LDL.LU R7, [R1+0x5bc] ;  /* 0x0005bc0001077983 */ /* 0x000ea80000300800 */
[----:B--2---:R-:W-:Y:S04]  /*1d240*/  STL.64 [R1+0x4920], R6 ;  /* 0x0049200601007387 */ /* 0x004fe80000100a00 */
[----:B-----5:R1:W-:Y:S04]  /*1d250*/  STL.64 [R1+0x4918], R4 ;  /* 0x0049180401007387 */ /* 0x0203e80000100a00 */
[----:B-1----:R-:W4:Y:S04]  /*1d260*/  LDL R4, [R1+0xc0] ;  /* 0x0000c00001047983 */ /* 0x002f280000100800 */
[----:B------:R-:W4:Y:S04]  /*1d270*/  LDL R5, [R1+0xc4] ;  /* 0x0000c40001057983 */ /* 0x000f280000100800 */
[----:B---3--:R-:W-:Y:S04]  /*1d280*/  STL.64 [R1+0x4870], R14 ;  /* 0x0048700e01007387 */ /* 0x008fe80000100a00 */
[----:B------:R1:W-:Y:S04]  /*1d290*/  STL.64 [R1+0x4868], R12 ;  /* 0x0048680c01007387 */ /* 0x0003e80000100a00 */
[----:B-1----:R-:W2:Y:S04]  /*1d2a0*/  LDL R12, [R1+0x90] ;  /* 0x00009000010c7983 */ /* 0x002ea80000100800 */
[----:B------:R-:W2:Y:S01]  /*1d2b0*/  LDL R13, [R1+0x94] ;  /* 0x00009400010d7983 */ /* 0x000ea20000100800 */
[----:B----4-:R-:W-:Y:S03]  /*1d2c0*/  HMMA.1688.F32.TF32 R20, R24, R4, R20 ;  /* 0x000000041814723c */ /* 0x010fe60000081014 */
[----:B--2---:R1:W-:Y:S02]  /*1d2d0*/  STL.64 [R1+0x4998], R12 ;  /* 0x0049980c01007387 */ /* 0x0043e40000100a00 */
[----:B-1----:R-:W-:-:S02]  /*1d2e0*/  IMAD.MOV.U32 R12, RZ, RZ, R3 ;  /* 0x000000ffff0c7224 */ /* 0x002fc400078e0003 */
[----:B------:R-:W2:Y:S01]  /*1d2f0*/  LDL.LU R3, [R1+0x49c0] ;  /* 0x0049c00001037983 */ /* 0x000ea20000300800 */
[----:B------:R-:W-:-:S03]  /*1d300*/  IMAD.MOV.U32 R13, RZ, RZ, R28 ;  /* 0x000000ffff0d7224 */ /* 0x000fc600078e001c */
[----:B------:R-:W3:Y:S04]  /*1d310*/  LDL.LU R8, [R1+0x6d0] ;  /* 0x0006d00001087983 */ /* 0x000ee80000300800 */
[----:B------:R-:W3:Y:S04]  /*1d320*/  LDL.LU R9, [R1+0x6d4] ;  /* 0x0006d40001097983 */ /* 0x000ee80000300800 */
[----:B------:R-:W3:Y:S04]  /*1d330*/  LDL.LU R10, [R1+0x6d8] ;  /* 0x0006d800010a7983 */ /* 0x000ee80000300800 */
[----:B------:R-:W3:Y:S04]  /*1d340*/  LDL.LU R11, [R1+0x6dc] ;  /* 0x0006dc00010b7983 */ /* 0x000ee80000300800 */
[----:B------:R1:W-:Y:S04]  /*1d350*/  STL.64 [R1+0x49b0], R12 ;  /* 0x0049b00c01007387 */ /* 0x0003e80000100a00 */
[----:B-1----:R-:W3:Y:S04]  /*1d360*/  LDL.64 R12, [R1+0xb0] ;  /* 0x0000b000010c7983 */ /* 0x002ee80000100a00 */
[----:B------:R-:W-:Y:S04]  /*1d370*/  STL [R1+0x4754], R18 ;  /* 0x0047541201007387 */ /* 0x000fe80000100800 */
[----:B------:R-:W-:Y:S04]  /*1d380*/  STL [R1+0x4980], R19 ;  /* 0x0049801301007387 */ /* 0x000fe80000100800 */
[----:B------:R1:W-:Y:S04]  /*1d390*/  STL.64 [R1+0x4978], R16 ;  /* 0x0049781001007387 */ /* 0x0003e80000100a00 */
[----:B-1----:R-:W4:Y:S04]  /*1d3a0*/  LDL.LU R16, [R1+0x6a0] ;  /* 0x0006a00001107983 */ /* 0x002f280000300800 */
[----:B------:R-:W-:Y:S04]  /*1d3b0*/  STL.64 [R1+0x350], R20 ;  /* 0x0003501401007387 */ /* 0x000fe80000100a00 */
[----:B------:R-:W-:Y:S04]  /*1d3c0*/  STL.64 [R1+0x358], R22 ;  /* 0x0003581601007387 */ /* 0x000fe80000100a00 */
        /* <DEDUP_REMOVED lines=9> */
[----:B---3--:R-:W-:Y:S03]  /*1d460*/  HMMA.1688.F32.TF32 R8, R24, R12, R8 ;  /* 0x0000000c1808723c */ /* 0x008fe60000081008 */
[----:B-----5:R-:W-:Y:S04]  /*1d470*/  STL.64 [R1+0x49a8], R18 ;  /* 0x0049a81201007387 */ /* 0x020fe80000100a00 */
[----:B----4-:R1:W-:Y:S04]  /*1d480*/  STL.64 [R1+0x49a0], R16 ;  /* 0x0049a01001007387 */ /* 0x0103e80000100a00 */
[----:B-1----:R-:W3:Y:S04]  /*1d490*/  LDL.LU R16, [R1+0x6c0] ;  /* 0x0006c00001107983 */ /* 0x002ee80000300800 */
[----:B------:R-:W3:Y:S04]  /*1d4a0*/  LDL.LU R17, [R1+0x6c4] ;  /* 0x0006c40001117983 */ /* 0x000ee80000300800 */
[----:B------:R-:W3:Y:S04]  /*1d4b0*/  LDL.LU R18, [R1+0x6c8] ;  /* 0x0006c80001127983 */ /* 0x000ee80000300800 */
[----:B------:R-:W3:Y:S04]  /*1d4c0*/  LDL.LU R19, [R1+0x6cc] ;  /* 0x0006cc0001137983 */ /* 0x000ee80000300800 */
[----:B------:R-:W4:Y:S04]  /*1d4d0*/  LDL.LU R20, [R1+0x690] ;  /* 0x0006900001147983 */ /* 0x000f280000300800 */
[----:B------:R-:W4:Y:S04]  /*1d4e0*/  LDL.LU R21, [R1+0x694] ;  /* 0x0006940001157983 */ /* 0x000f280000300800 */
[----:B------:R-:W4:Y:S04]  /*1d4f0*/  LDL.LU R22, [R1+0x698] ;  /* 0x0006980001167983 */ /* 0x000f280000300800 */
[----:B------:R-:W4:Y:S04]  /*1d500*/  LDL.LU R23, [R1+0x69c] ;  /* 0x00069c0001177983 */ /* 0x000f280000300800 */
[----:B------:R1:W-:Y:S04]  /*1d510*/  STL.64 [R1+0x4938], R4 ;  /* 0x0049380401007387 */ /* 0x0003e80000100a00 */
[----:B-1----:R-:W5:Y:S04]  /*1d520*/  LDL.64 R4, [R1+0xd0] ;  /* 0x0000d00001047983 */ /* 0x002f680000100a00 */
[----:B-----5:R1:W-:Y:S04]  /*1d530*/  STL.64 [R1+0x4960], R4 ;  /* 0x0049600401007387 */ /* 0x0203e80000100a00 */
[----:B-1----:R-:W5:Y:S04]  /*1d540*/  LDL.LU R4, [R1+0x5e0] ;  /* 0x0005e00001047983 */ /* 0x002f680000300800 */
[----:B------:R-:W5:Y:S04]  /*1d550*/  LDL.LU R5, [R1+0x5e4] ;  /* 0x0005e40001057983 */ /* 0x000f680000300800 */
[----:B------:R-:W5:Y:S04]  /*1d560*/  LDL.LU R6, [R1+0x5e8] ;  /* 0x0005e80001067983 */ /* 0x000f680000300800 */
[----:B------:R-:W5:Y:S04]  /*1d570*/  LDL.LU R7, [R1+0x5ec] ;  /* 0x0005ec0001077983 */ /* 0x000f680000300800 */
[----:B------:R1:W-:Y:S04]  /*1d580*/  STL.64 [R1+0x340], R8 ;  /* 0x0003400801007387 */ /* 0x0003e80000100a00 */
[----:B------:R2:W-:Y:S04]  /*1d590*/  STL.64 [R1+0x348], R10 ;  /* 0x0003480a01007387 */ /* 0x0005e80000100a00 */
[----:B-1----:R-:W3:Y:S01]  /*1d5a0*/  LDL.LU.64 R8, [R1+0x49b8] ;  /* 0x0049b80001087983 */ /* 0x002ee20000300a00 */
[----:B--2---:R-:W-:-:S02]  /*1d5b0*/  IMAD.MOV.U32 R11, RZ, RZ, R12 ;  /* 0x000000ffff0b7224 */ /* 0x004fc400078e000c */
[----:B------:R-:W-:Y:S02]  /*1d5c0*/  IMAD.MOV.U32 R10, RZ, RZ, R13 ;  /* 0x000000ffff0a7224 */ /* 0x000fe400078e000d */
[----:B------:R-:W3:Y:S02]  /*1d5d0*/  LDL.LU.64 R12, [R1+0x49b0] ;  /* 0x0049b000010c7983 */ /* 0x000ee40000300a00 */
[C---:B---3--:R-:W-:Y:S02]  /*1d5e0*/  HMMA.1688.F32.TF32 R12, R24.reuse, R12, R16 ;  /* 0x0000000c180c723c */ /* 0x048fe40000081010 */
[----:B------:R-:W2:Y:S04]  /*1d5f0*/  LDL.LU.64 R18, [R1+0x49a8] ;  /* 0x0049a80001127983 */ /* 0x000ea80000300a00 */
[----:B------:R-:W2:Y:S11]  /*1d600*/  LDL.LU.64 R16, [R1+0x49a0] ;  /* 0x0049a00001107983 */ /* 0x000eb60000300a00 */
[----:B------:R-:W-:Y:S06]  /*1d610*/  @!UPT UIADD3 URZ, URZ, URZ, URZ ;  /* 0x0000003f3f3ff290 */ /* 0x000fec000fffe03f */
[----:B------:R1:W-:Y:S04]  /*1d620*/  STL.64 [R1+0x330], R12 ;  /* 0x0003300c01007387 */ /* 0x0003e80000100a00 */
[----:B------:R-:W-:Y:S04]  /*1d630*/  STL.64 [R1+0x338], R14 ;  /* 0x0003380e01007387 */ /* 0x000fe80000100a00 */
[----:B-1----:R-:W2:Y:S02]  /*1d640*/  LDL.LU.64 R12, [R1+0x4998] ;  /* 0x00499800010c7983 */ /* 0x002ea40000300a00 */
[C---:B--2---:R-:W-:Y:S11]  /*1d650*/  HMMA.1688.F32.TF32 R16, R24.reuse, R12, R16 ;  /* 0x0000000c1810723c */ /* 0x044ff60000081010 */
[----:B------:R-:W-:Y:S11]  /*1d660*/  @!UPT UIADD3 URZ, URZ, URZ, URZ ;  /* 0x0000003f3f3ff290 */ /* 0x000ff6000fffe03f */
[----:B------:R-:W-:Y:S01]  /*1d670*/  @!UPT UIADD3 URZ, URZ, URZ, URZ ;  /* 0x0000003f3f3ff290 */ /* 0x000fe2000fffe03f */
[----:B------:R-:W-:Y:S04]  /*1d680*/  STL.64 [R1+0x320], R16 ;  /* 0x0003201001007387 */ /* 0x000fe80000100a00 */
[----:B------:R1:W-:Y:S04]  /*1d690*/  STL.64 [R1+0x328], R18 ;  /* 0x0003281201007387 */ /* 0x0003e80000100a00 */
[----:B-1----:R-:W2:Y:S04]  /*1d6a0*/  LDL.LU.64 R18, [R1+0x4990] ;  /* 0x0049900001127983 */ /* 0x002ea80000300a00 */
[----:B------:R-:W2:Y:S04]  /*1d6b0*/  LDL.LU.64 R16, [R1+0x4988] ;  /* 0x0049880001107983 */ /* 0x000ea80000300a00 */
[----:B------:R1:W-:Y:S04]  /*1d6c0*/  STL.64 [R1+0x4908], R12 ;  /* 0x0049080c01007387 */ /* 0x0003e80000100a00 */
[----:B-1----:R-:W3:Y:S04]  /*1d6d0*/  LDL.LU R12, [R1+0x5a0] ;  /* 0x0005a000010c7983 */ /* 0x002ee80000300800 */
[----:B------:R-:W3:Y:S04]  /*1d6e0*/  LDL.LU R13, [R1+0x5a4] ;  /* 0x0005a400010d7983 */ /* 0x000ee80000300800 */
[----:B------:R-:W2:Y:S04]  /*1d6f0*/  LDL.LU R14, [R1+0x5a8] ;  /* 0x0005a800010e7983 */ /* 0x000ea80000300800 */
[----:B------:R-:W2:Y:S04]  /*1d700*/  LDL.LU R15, [R1+0x5ac] ;  /* 0x0005ac00010f7983 */ /* 0x000ea80000300800 */
[----:B--2---:R-:W-:Y:S04]  /*1d710*/  STL.64 [R1+0x4930], R14 ;  /* 0x0049300e01007387 */ /* 0x004fe80000100a00 */
[----:B---3--:R1:W-:Y:S04]  /*1d720*/  STL.64 [R1+0x4928], R12 ;  /* 0x0049280c01007387 */ /* 0x0083e80000100a00 */
[----:B-1----:R-:W2:Y:S04]  /*1d730*/  LDL.LU R12, [R1+0x5c0] ;  /* 0x0005c000010c7983 */ /* 0x002ea80000300800 */
[----:B------:R-:W2:Y:S04]  /*1d740*/  LDL.LU R13, [R1+0x5c4] ;  /* 0x0005c400010d7983 */ /* 0x000ea80000300800 */
[----:B------:R-:W3:Y:S04]  /*1d750*/  LDL.LU R14, [R1+0x5c8] ;  /* 0x0005c800010e7983 */ /* 0x000ee80000300800 */
[----:B------:R-:W3:Y:S01]  /*1d760*/  LDL.LU R15, [R1+0x5cc] ;  /* 0x0005cc00010f7983 */ /* 0x000ee20000300800 */
[C---:B------:R-:W-:Y:S03]  /*1d770*/  HMMA.1688.F32.TF32 R16, R24.reuse, R8, R16 ;  /* 0x000000081810723c */ /* 0x040fe60000081010 */
[----:B---3--:R-:W-:Y:S04]  /*1d780*/  STL.64 [R1+0x4948], R14 ;  /* 0x0049480e01007387 */ /* 0x008fe80000100a00 */
[----:B--2---:R1:W-:Y:S04]  /*1d790*/  STL.64 [R1+0x4940], R12 ;  /* 0x0049400c01007387 */ /* 0x0043e80000100a00 */
[----:B-1----:R-:W2:Y:S04]  /*1d7a0*/  LDL.LU R12, [R1+0x5d0] ;  /* 0x0005d000010c7983 */ /* 0x002ea80000300800 */
[----:B------:R-:W2:Y:S04]  /*1d7b0*/  LDL.LU R13, [R1+0x5d4] ;  /* 0x0005d400010d7983 */ /* 0x000ea80000300800 */
[----:B------:R-:W2:Y:S04]  /*1d7c0*/  LDL.LU R14, [R1+0x5d8] ;  /* 0x0005d800010e7983 */ /* 0x000ea80000300800 */
[----:B------:R-:W2:Y:S04]  /*1d7d0*/  LDL.LU R15, [R1+0x5dc] ;  /* 0x0005dc00010f7983 */ /* 0x000ea80000300800 */
[----:B------:R-:W-:Y:S04]  /*1d7e0*/  STL.64 [R1+0x310], R16 ;  /* 0x0003101001007387 */ /* 0x000fe80000100a00 */
[----:B------:R1:W-:Y:S04]  /*1d7f0*/  STL.64 [R1+0x318], R18 ;  /* 0x0003181201007387 */ /* 0x0003e80000100a00 */
[----:B-1----:R-:W3:Y:S04]  /*1d800*/  LDL.LU R19, [R1+0x4980] ;  /* 0x0049800001137983 */ /* 0x002ee80000300800 */
[----:B------:R-:W4:Y:S02]  /*1d810*/  LDL.LU.64 R16, [R1+0x4978] ;  /* 0x0049780001107983 */ /* 0x000f240000300a00 */
[C---:B----4-:R-:W-:Y:S11]  /*1d820*/  HMMA.1688.F32.TF32 R20, R24.reuse, R16, R20 ;  /* 0x000000101814723c */ /* 0x050ff60000081014 */
[----:B------:R-:W-:Y:S11]  /*1d830*/  @!UPT UIADD3 URZ, URZ, URZ, URZ ;  /* 0x0000003f3f3ff290 */ /* 0x000ff6000fffe03f */
[----:B------:R-:W-:Y:S01]  /*1d840*/  @!UPT UIADD3 URZ, URZ, URZ, URZ ;  /* 0x0000003f3f3ff290 */ /* 0x000fe2000fffe03f */
[----:B------:R-:W-:Y:S04]  /*1d850*/  STL.64 [R1+0x300], R20 ;  /* 0x0003001401007387 */ /* 0x000fe80000100a00 */
[----:B------:R1:W-:Y:S04]  /*1d860*/  STL.64 [R1+0x308], R22 ;  /* 0x0003081601007387 */ /* 0x0003e80000100a00 */
[----:B-1----:R-:W4:Y:S04]  /*1d870*/  LDL.LU.64 R22, [R1+0x4970] ;  /* 0x0049700001167983 */ /* 0x002f280000300a00 */
[----:B------:R-:W5:Y:S04]  /*1d880*/  LDL.LU.64 R20, [R1+0x4968] ;  /* 0x0049680001147983 */ /* 0x000f680000300a00 */
[----:B---3--:R-:W-:Y:S04]  /*1d890*/  STL [R1+0x4900], R19 ;  /* 0x0049001301007387 */ /* 0x008fe80000100800 */
[----:B------:R-:W-:Y:S01]  /*1d8a0*/  STL.64 [R1+0x48f8], R16 ;  /* 0x0048f81001007387 */ /* 0x000fe20000100a00 */
[----:B-----5:R-:W-:Y:S03]  /*1d8b0*/  HMMA.1688.F32.TF32 R24, R24, R20, R4 ;  /* 0x000000141818723c */ /* 0x020fe60000081004 */
[----:B------:R-:W3:Y:S11]  /*1d8c0*/  LDL.LU.64 R4, [R1+0x4960] ;  /* 0x0049600001047983 */ /* 0x000ef60000300a00 */
[----:B------:R-:W-:Y:S09]  /*1d8d0*/  @!UPT UIADD3 URZ, URZ, URZ, URZ ;  /* 0x0000003f3f3ff290 */ /* 0x000ff2000fffe03f */
[----:B------:R-:W-:Y:S04]  /*1d8e0*/  STL.64 [R1+0x270], R24 ;  /* 0x0002701801007387 */ /* 0x000fe80000100a00 */
[----:B------:R1:W-:Y:S04]  /*1d8f0*/  STL.64 [R1+0x278], R26 ;  /* 0x0002781a01007387 */ /* 0x0003e80000100a00 */
[----:B-1----:R-:W2:Y:S04]  /*1d900*/  LDL.LU.64 R26, [R1+0x4958] ;  /* 0x00495800011a7983 */ /* 0x002ea80000300a00 */
[----:B------:R-:W2:Y:S04]  /*1d910*/  LDL.LU.64 R24, [R1+0x4950] ;  /* 0x0049500001187983 */ /* 0x000ea80000300a00 */
[----:B----4-:R-:W-:Y:S04]  /*1d920*/  STL.64 [R1+0x48f0], R22 ;  /* 0x0048f01601007387 */ /* 0x010fe80000100a00 */
[----:B------:R1:W-:Y:S01]  /*1d930*/  STL.64 [R1+0x48e8], R20 ;  /* 0x0048e81401007387 */ /* 0x0003e20000100a00 */
[----:B------:R-:W-:-:S02]  /*1d940*/  IMAD.MOV.U32 R16, RZ, RZ, R11 ;  /* 0x000000ffff107224 */ /* 0x000fc400078e000b */
[----:B------:R-:W-:Y:S01]  /*1d950*/  IMAD.MOV.U32 R17, RZ, RZ, R10 ;  /* 0x000000ffff117224 */ /* 0x000fe200078e000a */
[----:B-1----:R-:W4:Y:S04]  /*1d960*/  LDL.LU R20, [R1+0x590] ;  /* 0x0005900001147983 */ /* 0x002f280000300800 */
[----:B------:R-:W4:Y:S04]  /*1d970*/  LDL.LU R21, [R1+0x594] ;  /* 0x0005940001157983 */ /* 0x000f280000300800 */
[----:B------:R-:W4:Y:S04]  /*1d980*/  LDL.LU R22, [R1+0x598] ;  /* 0x0005980001167983 */ /* 0x000f280000300800 */
[----:B------:R-:W4:Y:S01]  /*1d990*/  LDL.LU R23, [R1+0x59c] ;  /* 0x00059c0001177983 */ /* 0x000f220000300800 */
[----:B---3--:R-:W-:-:S02]  /*1d9a0*/  IMAD.MOV.U32 R11, RZ, RZ, R4 ;  /* 0x000000ffff0b7224 */ /* 0x008fc400078e0004 */
[----:B------:R-:W-:Y:S01]  /*1d9b0*/  IMAD.MOV.U32 R10, RZ, RZ, R5 ;  /* 0x000000ffff0a7224 */ /* 0x000fe200078e0005 */
[C---:B--2---:R-:W-:Y:S11]  /*1d9c0*/  HMMA.1688.F32.TF32 R12, R24.reuse, R4, R12 ;  /* 0x00000004180c723c */ /* 0x044ff6000008100c */
[----:B------:R-:W-:Y:S11]  /*1d9d0*/  @!UPT UIADD3 URZ, URZ, URZ, URZ ;  /* 0x0000003f3f3ff290 */ /* 0x000ff6000fffe03f */
[----:B------:R-:W-:Y:S01]  /*1d9e0*/  @!UPT UIADD3 URZ, URZ, URZ, URZ ;  /* 0x0000003f3f3ff290 */ /* 0x000fe2000fffe03f */
        /* <DEDUP_REMOVED lines=12> */
[----:B------:R-:W3:Y:S02]  /*1dab0*/  LDL.LU.64 R4, [R1+0x4918] ;  /* 0x0049180001047983 */ /* 0x000ee40000300a00 */
[----:B---3--:R-:W-:Y:S02]  /*1dac0*/  HMMA.1688.F32.TF32 R16, R24, R16, R4 ;  /* 0x000000101810723c */ /* 0x008fe40000081004 */
[----:B------:R-:W3:Y:S11]  /*1dad0*/  LDL.LU.64 R4, [R1+0x4910] ;  /* 0x0049100001047983 */ /* 0x000ef60000300a00 */
[----:B------:R-:W-:Y:S10]  /*1dae0*/  @!UPT UIADD3 URZ, URZ, URZ, URZ ;  /* 0x0000003f3f3ff290 */ /* 0x000ff4000fffe03f */
[----:B------:R1:W-:Y:S04]  /*1daf0*/  STL.64 [R1+0x240], R16 ;  /* 0x0002401001007387 */ /* 0x0003e80000100a00 */
[----:B------:R5:W-:Y:S04]  /*1db00*/  STL.64 [R1+0x248], R18 ;  /* 0x0002481201007387 */ /* 0x000be80000100a00 */
[----:B-1----:R-:W2:Y:S04]  /*1db10*/  LDL.LU R16, [R1+0x580] ;  /* 0x0005800001107983 */ /* 0x002ea80000300800 */
[----:B------:R-:W2:Y:S04]  /*1db20*/  LDL.LU R17, [R1+0x584] ;  /* 0x0005840001117983 */ /* 0x000ea80000300800 */
[----:B-----5:R-:W5:Y:S04]  /*1db30*/  LDL.LU R18, [R1+0x588] ;  /* 0x0005880001127983 */ /* 0x020f680000300800 */
[----:B------:R-:W5:Y:S04]  /*1db40*/  LDL.LU R19, [R1+0x58c] ;  /* 0x00058c0001137983 */ /* 0x000f680000300800 */
[----:B------:R-:W2:Y:S04]  /*1db50*/  LDL.LU R6, [R1+0x3a8] ;  /* 0x0003a80001067983 */ /* 0x000ea80000300800 */
[----:B------:R-:W2:Y:S04]  /*1db60*/  LDL.LU R7, [R1+0x3ac] ;  /* 0x0003ac0001077983 */ /* 0x000ea80000300800 */
[----:B--2---:R-:W-:Y:S04]  /*1db70*/  STL.64 [R1+0x48c0], R6 ;  /* 0x0048c00601007387 */ /* 0x004fe80000100a00 */
[----:B---3--:R1:W-:Y:S02]  /*1db80*/  STL.64 [R1+0x48b8], R4 ;  /* 0x0048b80401007387 */ /* 0x0083e40000100a00 */
[----:B-1----:R-:W-:-:S02]  /*1db90*/  IMAD.MOV.U32 R4, RZ, RZ, R11 ;  /* 0x000000ffff047224 */ /* 0x002fc400078e000b */
[----:B------:R-:W-:-:S05]  /*1dba0*/  IMAD.MOV.U32 R5, RZ, RZ, R10 ;  /* 0x000000ffff057224 */ /* 0x000fca00078e000a */
[----:B------:R1:W-:Y:S04]  /*1dbb0*/  STL.64 [R1+0x48e0], R4 ;  /* 0x0048e00401007387 */ /* 0x0003e80000100a00 */
[----:B-1----:R-:W2:Y:S02]  /*1dbc0*/  LDL.64 R4, [R1+0xa0] ;  /* 0x0000a00001047983 */ /* 0x002ea40000100a00 */
[----:B--2---:R-:W-:Y:S11]  /*1dbd0*/  HMMA.1688.F32.TF32 R12, R24, R4, R12 ;  /* 0x00000004180c723c */ /* 0x004ff6000008100c */
[----:B------:R-:W-:Y:S11]  /*1dbe0*/  @!UPT UIADD3 URZ, URZ, URZ, URZ ;  /* 0x0000003f3f3ff290 */ /* 0x000ff6000fffe03f */
[----:B------:R-:W-:Y:S01]  /*1dbf0*/  @!UPT UIADD3 URZ, URZ, URZ, URZ ;  /* 0x0000003f3f3ff290 */ /* 0x000fe2000fffe03f */
[----:B------:R1:W-:Y:S04]  /*1dc00*/  STL.64 [R1+0x230], R12 ;  /* 0x0002300c01007387 */ /* 0x0003e80000100a00 */
[----:B------:R-:W-:Y:S04]  /*1dc10*/  STL.64 [R1+0x238], R14 ;  /* 0x0002380e01007387 */ /* 0x000fe80000100a00 */
[----:B-1----:R-:W4:Y:S01]  /*1dc20*/  LDL.LU.64 R12, [R1+0x4908] ;  /* 0x00490800010c7983 */ /* 0x002f220000300a00 */
[----:B------:R-:W-:-:S03]  /*1dc30*/  IMAD.MOV.U32 R11, RZ, RZ, R4 ;  /* 0x000000ffff0b7224 */ /* 0x000fc600078e0004 */
[----:B------:R-:W2:Y:S01]  /*1dc40*/  LDL.LU R4, [R1+0x4d0] ;  /* 0x0004d00001047983 */ /* 0x000ea20000300800 */
[----:B------:R-:W-:Y:S01]  /*1dc50*/  IMAD.MOV.U32 R10, RZ, RZ, R5 ;  /* 0x000000ffff0a7224 */ /* 0x000fe200078e0005 */
[----:B----4-:R-:W-:Y:S11]  /*1dc60*/  HMMA.1688.F32.TF32 R20, R24, R12, R20 ;  /* 0x0000000c1814723c */ /* 0x010ff60000081014 */
[----:B------:R-:W-:Y:S11]  /*1dc70*/  @!UPT UIADD3 URZ, URZ, URZ, URZ ;  /* 0x0000003f3f3ff290 */ /* 0x000ff6000fffe03f */
[----:B------:R-:W-:Y:S01]  /*1dc80*/  @!UPT UIADD3 URZ, URZ, URZ, URZ ;  /* 0x0000003f3f3ff290 */ /* 0x000fe2000fffe03f */
[----:B------:R1:W-:Y:S04]  /*1dc90*/  STL.64 [R1+0x220], R20 ;  /* 0x0002201401007387 */ /* 0x0003e80000100a00 */
[----:B------:R3:W-:Y:S04]  /*1dca0*/  STL.64 [R1+0x228], R22 ;  /* 0x0002281601007387 */ /* 0x0007e80000100a00 */
[----:B------:R-:W2:Y:S04]  /*1dcb0*/  LDL.LU R5, [R1+0x4d4] ;  /* 0x0004d40001057983 */ /* 0x000ea80000300800 */
[----:B------:R-:W2:Y:S04]  /*1dcc0*/  LDL.LU R6, [R1+0x4d8] ;  /* 0x0004d80001067983 */ /* 0x000ea80000300800 */
[----:B------:R-:W2:Y:S04]  /*1dcd0*/  LDL.LU R7, [R1+0x4dc] ;  /* 0x0004dc0001077983 */ /* 0x000ea80000300800 */
[----:B-1----:R-:W4:Y:S04]  /*1dce0*/  LDL.LU R20, [R1+0x570] ;  /* 0x0005700001147983 */ /* 0x002f280000300800 */
[----:B------:R-:W4:Y:S04]  /*1dcf0*/  LDL.LU R21, [R1+0x574] ;  /* 0x0005740001157983 */ /* 0x000f280000300800 */
[----:B---3--:R-:W4:Y:S04]  /*1dd00*/  LDL.LU R22, [R1+0x578] ;  /* 0x0005780001167983 */ /* 0x008f280000300800 */
[----:B------:R-:W4:Y:S04]  /*1dd10*/  LDL.LU R23, [R1+0x57c] ;  /* 0x00057c0001177983 */ /* 0x000f280000300800 */
[----:B------:R1:W-:Y:S02]  /*1dd20*/  STL.64 [R1+0x4880], R12 ;  /* 0x0048800c01007387 */ /* 0x0003e40000100a00 */
[----:B-1----:R-:W-:-:S02]  /*1dd30*/  IMAD.MOV.U32 R12, RZ, RZ, R11 ;  /* 0x000000ffff0c7224 */ /* 0x002fc400078e000b */
[----:B------:R-:W-:-:S05]  /*1dd40*/  IMAD.MOV.U32 R13, RZ, RZ, R10 ;  /* 0x000000ffff0d7224 */ /* 0x000fca00078e000a */
[----:B------:R1:W-:Y:S04]  /*1dd50*/  STL.64 [R1+0x4898], R12 ;  /* 0x0048980c01007387 */ /* 0x0003e80000100a00 */
[----:B-1----:R-:W3:Y:S01]  /*1dd60*/  LDL.64 R12, [R1+0xb0] ;  /* 0x0000b000010c7983 */ /* 0x002ee20000100a00 */
[C---:B-----5:R-:W-:Y:S03]  /*1dd70*/  HMMA.1688.F32.TF32 R16, R24.reuse, R8, R16 ;  /* 0x000000081810723c */ /* 0x060fe60000081010 */
[----:B---3--:R1:W-:Y:S04]  /*1dd80*/  STL.64 [R1+0x48b0], R12 ;  /* 0x0048b00c01007387 */ /* 0x0083e80000100a00 */
[----:B-1----:R-:W3:Y:S04]  /*1dd90*/  LDL.64 R12, [R1+0xc0] ;  /* 0x0000c000010c7983 */ /* 0x002ee80000100a00 */
[----:B---3--:R1:W-:Y:S04]  /*1dda0*/  STL.64 [R1+0x48c8], R12 ;  /* 0x0048c80c01007387 */ /* 0x0083e80000100a00 */
[----:B-1----:R-:W3:Y:S04]  /*1ddb0*/  LDL.LU R12, [R1+0x4c0] ;  /* 0x0004c000010c7983 */ /* 0x002ee80000300800 */
[----:B------:R-:W3:Y:S04]  /*1ddc0*/  LDL.LU R13, [R1+0x4c4] ;  /* 0x0004c400010d7983 */ /* 0x000ee80000300800 */
[----:B------:R-:W3:Y:S04]  /*1ddd0*/  LDL.LU R14, [R1+0x4c8] ;  /* 0x0004c800010e7983 */ /* 0x000ee80000300800 */
[----:B------:R-:W3:Y:S04]  /*1dde0*/  LDL.LU R15, [R1+0x4cc] ;  /* 0x0004cc00010f7983 */ /* 0x000ee80000300800 */
[----:B------:R-:W-:Y:S04]  /*1ddf0*/  STL.64 [R1+0x210], R16 ;  /* 0x0002101001007387 */ /* 0x000fe80000100a00 */
[----:B------:R1:W-:Y:S04]  /*1de00*/  STL.64 [R1+0x218], R18 ;  /* 0x0002181201007387 */ /* 0x0003e80000100a00 */
[----:B-1----:R-:W5:Y:S04]  /*1de10*/  LDL.LU R19, [R1+0x4900] ;  /* 0x0049000001137983 */ /* 0x002f680000300800 */
[----:B------:R-:W4:Y:S04]  /*1de20*/  LDL.LU.64 R16, [R1+0x48f8] ;  /* 0x0048f80001107983 */ /* 0x000f280000300a00 */
[----:B------:R1:W-:Y:S04]  /*1de30*/  STL.64 [R1+0x4878], R8 ;  /* 0x0048780801007387 */ /* 0x0003e80000100a00 */
[----:B-1----:R-:W2:Y:S04]  /*1de40*/  LDL.LU R8, [R1+0x2d0] ;  /* 0x0002d00001087983 */ /* 0x002ea80000300800 */
[----:B------:R-:W2:Y:S04]  /*1de50*/  LDL.LU R9, [R1+0x2d4] ;  /* 0x0002d40001097983 */ /* 0x000ea80000300800 */
[----:B------:R-:W2:Y:S04]  /*1de60*/  LDL.LU R10, [R1+0x2d8] ;  /* 0x0002d800010a7983 */ /* 0x000ea80000300800 */
[----:B------:R-:W2:Y:S04]  /*1de70*/  LDL.LU R11, [R1+0x2dc] ;  /* 0x0002dc00010b7983 */ /* 0x000ea80000300800 */
[----:B--2---:R-:W-:Y:S04]  /*1de80*/  STL.64 [R1+0x4890], R10 ;  /* 0x0048900a01007387 */ /* 0x004fe80000100a00 */
[----:B------:R1:W-:Y:S04]  /*1de90*/  STL.64 [R1+0x4888], R8 ;  /* 0x0048880801007387 */ /* 0x0003e80000100a00 */
[----:B-1----:R-:W2:Y:S04]  /*1dea0*/  LDL.LU R8, [R1+0x380] ;  /* 0x0003800001087983 */ /* 0x002ea80000300800 */
[----:B------:R-:W2:Y:S04]  /*1deb0*/  LDL.LU R9, [R1+0x384] ;  /* 0x0003840001097983 */ /* 0x000ea80000300800 */
[----:B------:R-:W2:Y:S04]  /*1dec0*/  LDL.LU R10, [R1+0x388] ;  /* 0x00038800010a7983 */ /* 0x000ea80000300800 */
[----:B------:R-:W2:Y:S01]  /*1ded0*/  LDL.LU R11, [R1+0x38c] ;  /* 0x00038c00010b7983 */ /* 0x000ea20000300800 */
[C---:B----4-:R-:W-:Y:S03]  /*1dee0*/  HMMA.1688.F32.TF32 R20, R24.reuse, R16, R20 ;  /* 0x000000101814723c */ /* 0x050fe60000081014 */
[----:B--2---:R-:W-:Y:S04]  /*1def0*/  STL.64 [R1+0x48a8], R10 ;  /* 0x0048a80a01007387 */ /* 0x004fe80000100a00 */
[----:B------:R1:W-:Y:S04]  /*1df00*/  STL.64 [R1+0x48a0], R8 ;  /* 0x0048a00801007387 */ /* 0x0003e80000100a00 */
[----:B-1----:R-:W2:Y:S04]  /*1df10*/  LDL.LU R8, [R1+0x390] ;  /* 0x0003900001087983 */ /* 0x002ea80000300800 */
[----:B------:R-:W2:Y:S04]  /*1df20*/  LDL.LU R9, [R1+0x394] ;  /* 0x0003940001097983 */ /* 0x000ea80000300800 */
[----:B------:R-:W2:Y:S04]  /*1df30*/  LDL.LU R10, [R1+0x398] ;  /* 0x00039800010a7983 */ /* 0x000ea80000300800 */
[----:B------:R-:W2:Y:S04]  /*1df40*/  LDL.LU R11, [R1+0x39c] ;  /* 0x00039c00010b7983 */ /* 0x000ea80000300800 */
[----:B------:R-:W-:Y:S04]  /*1df50*/  STL.64 [R1+0x200], R20 ;  /* 0x0002001401007387 */ /* 0x000fe80000100a00 */
[----:B------:R1:W-:Y:S04]  /*1df60*/  STL.64 [R1+0x208], R22 ;  /* 0x0002081601007387 */ /* 0x0003e80000100a00 */
[----:B-1----:R-:W4:Y:S04]  /*1df70*/  LDL.LU.64 R22, [R1+0x48f0] ;  /* 0x0048f00001167983 */ /* 0x002f280000300a00 */
[----:B------:R-:W2:Y:S02]  /*1df80*/  LDL.LU.64 R20, [R1+0x48e8] ;  /* 0x0048e80001147983 */ /* 0x000ea40000300a00 */
[----:B--2---:R-:W-:Y:S02]  /*1df90*/  HMMA.1688.F32.TF32 R24, R24, R20, R4 ;  /* 0x000000141818723c */ /* 0x004fe40000081004 */
[----:B------:R-:W3:Y:S11]  /*1dfa0*/  LDL.LU.64 R4, [R1+0x48e0] ;  /* 0x0048e00001047983 */ /* 0x000ef60000300a00 */
[----:B------:R-:W-:Y:S10]  /*1dfb0*/  @!UPT UIADD3 URZ, URZ, URZ, URZ ;  /* 0x0000003f3f3ff290 */ /* 0x000ff4000fffe03f */
[----:B------:R-:W-:Y:S04]  /*1dfc0*/  STL.64 [R1+0x170], R24 ;  /* 0x0001701801007387 */ /* 0x000fe80000100a00 */
[----:B------:R1:W-:Y:S04]  /*1dfd0*/  STL.64 [R1+0x178], R26 ;  /* 0x0001781a01007387 */ /* 0x0003e80000100a00 */
[----:B-1----:R-:W3:Y:S04]  /*1dfe0*/  LDL.LU.64 R26, [R1+0x48d8] ;  /* 0x0048d800011a7983 */ /* 0x002ee80000300a00 */
[----:B------:R-:W3:Y:S02]  /*1dff0*/  LDL.LU.64 R24, [R1+0x48d0] ;  /* 0x0048d00001187983 */ /* 0x000ee40000300a00 */
[C---:B---3--:R-:W-:Y:S02]  /*1e000*/  HMMA.1688.F32.TF32 R4, R24.reuse, R4, R12 ;  /* 0x000000041804723c */ /* 0x048fe4000008100c */
[----:B------:R-:W2:Y:S11]  /*1e010*/  LDL.LU.64 R12, [R1+0x48c8] ;  /* 0x0048c800010c7983 */ /* 0x000eb60000300a00 */
[----:B------:R-:W-:Y:S10]  /*1e020*/  @!UPT UIADD3 URZ, URZ, URZ, URZ ;  /* 0x0000003f3f3ff290 */ /* 0x000ff4000fffe03f */
[----:B------:R-:W-:Y:S04]  /*1e030*/  STL.64 [R1+0x160], R4 ;  /* 0x0001600401007387 */ /* 0x000fe80000100a00 */
[----:B------:R1:W-:Y:S04]  /*1e040*/  STL.64 [R1+0x168], R6 ;  /* 0x0001680601007387 */ /* 0x0003e80000100a00 */
[----:B-1----:R-:W2:Y:S04]  /*1e050*/  LDL.LU.64 R6, [R1+0x48c0] ;  /* 0x0048c00001067983 */ /* 0x002ea80000300a00 */
[----:B------:R-:W2:Y:S02]  /*1e060*/  LDL.LU.64 R4, [R1+0x48b8] ;  /* 0x0048b80001047983 */ /* 0x000ea40000300a00 */
[C---:B--2---:R-:W-:Y:S11]  /*1e070*/  HMMA.1688.F32.TF32 R4, R24.reuse, R12, R4 ;  /* 0x0000000c1804723c */ /* 0x044ff60000081004 */
[----:B------:R-:W-:Y:S11]  /*1e080*/  @!UPT UIADD3 URZ, URZ, URZ, URZ ;  /* 0x0000003f3f3ff290 */ /* 0x000ff6000fffe03f */
[----:B------:R-:W-:Y:S01]  /*1e090*/  @!UPT UIADD3 URZ, URZ, URZ, URZ ;  /* 0x0000003f3f3ff290 */ /* 0x000fe2000fffe03f */
[----:B------:R1:W-:Y:S04]  /*1e0a0*/  STL.64 [R1+0x150], R4 ;  /* 0x0001500401007387 */ /* 0x0003e80000100a00 */
[----:B------:R2:W-:Y:S01]  /*1e0b0*/  STL.64 [R1+0x158], R6 ;  /* 0x0001580601007387 */ /* 0x0005e20000100a00 */
[----:B-1----:R-:W-:Y:S02]  /*1e0c0*/  IMAD.MOV.U32 R5, RZ, RZ, R12 ;  /* 0x000000ffff057224 */ /* 0x002fe400078e000c */
[----:B------:R-:W-:Y:S02]  /*1e0d0*/  IMAD.MOV.U32 R4, RZ, RZ, R13 ;  /* 0x000000ffff047224 */ /* 0x000fe400078e000d */
[----:B------:R-:W3:Y:S02]  /*1e0e0*/  LDL.LU.64 R12, [R1+0x48b0] ;  /* 0x0048b000010c7983 */ /* 0x000ee40000300a00 */
[----:B---3--:R-:W-:Y:S01]  /*1e0f0*/  HMMA.1688.F32.TF32 R8, R24, R12, R8 ;  /* 0x0000000c1808723c */ /* 0x008fe20000081008 */
[----:B--2---:R-:W-:-:S02]  /*1e100*/  IMAD.MOV.U32 R7, RZ, RZ, R12 ;  /* 0x000000ffff077224 */ /* 0x004fc400078e000c */
        /* <DEDUP_REMOVED lines=14> */
[----:B--2---:R-:W-:Y:S02]  /*1e1f0*/  HMMA.1688.F32.TF32 R12, R24, R12, R8 ;  /* 0x0000000c180c723c */ /* 0x004fe40000081008 */
[----:B------:R-:W2:Y:S11]  /*1e200*/  LDL.LU.64 R8, [R1+0x4878] ;  /* 0x0048780001087983 */ /* 0x000eb60000300a00 */
[----:B------:R-:W-:Y:S10]  /*1e210*/  @!UPT UIADD3 URZ, URZ, URZ, URZ ;  /* 0x0000003f3f3ff290 */ /* 0x000ff4000fffe03f */
[----:B------:R-:W-:Y:S04]  /*1e220*/  STL.64 [R1+0x120], R12 ;  /* 0x0001200c01007387 */ /* 0x000fe80000100a00 */
[----:B------:R1:W-:Y:S04]  /*1e230*/  STL.64 [R1+0x128], R14 ;  /* 0x0001280e01007387 */ /* 0x0003e80000100a00 */
[----:B-1----:R-:W3:Y:S04]  /*1e240*/  LDL.LU.64 R14, [R1+0x4870] ;  /* 0x00487000010e7983 */ /* 0x002ee80000300a00 */
[----:B------:R-:W3:Y:S01]  /*1e250*/  LDL.LU.64 R12, [R1+0x4868] ;  /* 0x00486800010c7983 */ /* 0x000ee20000300a00 */
[----:B--2---:R-:W-:-:S02]  /*1e260*/  IMAD.MOV.U32 R29, RZ, RZ, R8 ;  /* 0x000000ffff1d7224 */ /* 0x004fc400078e0008 */
[----:B------:R-:W-:Y:S01]  /*1e270*/  IMAD.MOV.U32 R28, RZ, RZ, R9 ;  /* 0x000000ffff1c7224 */ /* 0x000fe200078e0009 */
[C---:B---3--:R-:W-:Y:S11]  /*1e280*/  HMMA.1688.F32.TF32 R12, R24.reuse, R8, R12 ;  /* 0x00000008180c723c */ /* 0x048ff6000008100c */
[----:B------:R-:W-:Y:S11]  /*1e290*/  @!UPT UIADD3 URZ, URZ, URZ, URZ ;  /* 0x0000003f3f3ff290 */ /* 0x000ff6000fffe03f */
[----:B------:R-:W-:Y:S01]  /*1e2a0*/  @!UPT UIADD3 URZ, URZ, URZ, URZ ;  /* 0x0000003f3f3ff290 */ /* 0x000fe2000fffe03f */
[----:B------:R-:W-:Y:S04]  /*1e2b0*/  STL.64 [R1+0x110], R12 ;  /* 0x0001100c01007387 */ /* 0x000fe80000100a00 */
[----:B------:R1:W-:Y:S04]  /*1e2c0*/  STL.64 [R1+0x118], R14 ;  /* 0x0001180e01007387 */ /* 0x0003e80000100a00 */
[----:B-1----:R-:W2:Y:S04]  /*1e2d0*/  LDL.LU.64 R14, [R1+0x4860] ;  /* 0x00486000010e7983 */ /* 0x002ea80000300a00 */
[----:B------:R-:W2:Y:S04]  /*1e2e0*/  LDL.LU.64 R12, [R1+0x4858] ;  /* 0x00485800010c7983 */ /* 0x000ea80000300a00 */
[----:B------:R-:W3:Y:S04]  /*1e2f0*/  LDL.LU.64 R10, [R1+0x4850] ;  /* 0x00485000010a7983 */ /* 0x000ee80000300a00 */
[----:B------:R-:W3:Y:S01]  /*1e300*/  LDL.LU.64 R8, [R1+0x4848] ;  /* 0x0048480001087983 */ /* 0x000ee20000300a00 */
[C---:B--2---:R-:W-:Y:S08]  /*1e310*/  HMMA.1688.F32.TF32 R12, R24.reuse, R20, R12 ;  /* 0x00000014180c723c */ /* 0x044ff0000008100c */
[----:B---3--:R-:W-:Y:S01]  /*1e320*/  HMMA.1688.F32.TF32 R8, R24, R16, R8 ;  /* 0x000000101808723c */ /* 0x008fe20000081008 */
[----:B------:R-:W-:Y:S04]  /*1e330*/  LDS R26, [R0+0xa600] ;  /* 0x00a60000001a7984 */ /* 0x000fe80000000800 */
[----:B------:R-:W-:Y:S04]  /*1e340*/  LDS R27, [R2+0xa600] ;  /* 0x00a60000021b7984 */ /* 0x000fe80000000800 */
[----:B------:R-:W-:Y:S04]  /*1e350*/  LDS R24, [R0+0x8600] ;  /* 0x0086000000187984 */ /* 0x000fe80000000800 */
[----:B------:R-:W-:Y:S10]  /*1e360*/  LDS R25, [R2+0x8600] ;  /* 0x0086000002197984 */ /* 0x000ff40000000800 */
[----:B------:R1:W-:Y:S04]  /*1e370*/  STL.64 [R1+0x100], R8 ;  /* 0x0001000801007387 */ /* 0x0003e80000100a00 */
[----:B------:R-:W-:Y:S04]  /*1e380*/  STL.64 [R1+0x108], R10 ;  /* 0x0001080a01007387 */ /* 0x000fe80000100a00 */
[----:B------:R-:W-:Y:S04]  /*1e390*/  LDS R10, [R0+0xa400] ;  /* 0x00a40000000a7984 */ /* 0x000fe80000000800 */
[----:B-1----:R-:W2:Y:S04]  /*1e3a0*/  LDL.LU.64 R8, [R1+0x4840] ;  /* 0x0048400001087983 */ /* 0x002ea80000300a00 */
[----:B-----5:R-:W-:Y:S04]  /*1e3b0*/  STL [R1+0x47e0], R19 ;  /* 0x0047e01301007387 */ /* 0x020fe80000100800 */
[----:B------:R-:W-:Y:S04]  /*1e3c0*/  STL.64 [R1+0x47d8], R16 ;  /* 0x0047d81001007387 */ /* 0x000fe80000100a00 */
[----:B----4-:R-:W-:Y:S04]  /*1e3d0*/  STL.64 [R1+0x47d0], R22 ;  /* 0x0047d01601007387 */ /* 0x010fe80000100a00 */
[----:B------:R1:W-:Y:S04]  /*1e3e0*/  STL.64 [R1+0x47c8], R20 ;  /* 0x0047c81401007387 */ /* 0x0003e80000100a00 */
[----:B------:R-:W-:Y:S04]  /*1e3f0*/  STL.64 [R1+0x10], R12 ;  /* 0x0000100c01007387 */ /* 0x000fe80000100a00 */
[----:B------:R-:W-:Y:S04]  /*1e400*/  STL.64 [R1+0x18], R14 ;  /* 0x0000180e01007387 */ /* 0x000fe80000100a00 */
[----:B-1----:R-:W3:Y:S04]  /*1e410*/  LDL.LU R20, [R1+0x760] ;  /* 0x0007600001147983 */ /* 0x002ee80000300800 */
[----:B------:R-:W3:Y:S04]  /*1e420*/  LDL.LU R21, [R1+0x764] ;  /* 0x0007640001157983 */ /* 0x000ee80000300800 */
[----:B------:R-:W4:Y:S04]  /*1e430*/  LDL.LU R22, [R1+0x768] ;  /* 0x0007680001167983 */ /* 0x000f280000300800 */
[----:B------:R-:W4:Y:S04]  /*1e440*/  LDL.LU R23, [R1+0x76c] ;  /* 0x00076c0001177983 */ /* 0x000f280000300800 */
[----:B------:R-:W1:Y:S04]  /*1e450*/  LDS R11, [R2+0xa400] ;  /* 0x00a40000020b7984 */ /* 0x000e680000000800 */
[----:B------:R-:W-:Y:S04]  /*1e460*/  LDS R14, [R0+0xa500] ;  /* 0x00a50000000e7984 */ /* 0x000fe80000000800 */
[----:B------:R-:W-:Y:S04]  /*1e470*/  LDS R15, [R2+0xa500] ;  /* 0x00a50000020f7984 */ /* 0x000fe80000000800 */
[----:B------:R-:W-:Y:S04]  /*1e480*/  LDS R12, [R0+0x8500] ;  /* 0x00850000000c7984 */ /* 0x000fe80000000800 */
[----:B------:R-:W-:Y:S04]  /*1e490*/  LDS R13, [R2+0x8500] ;  /* 0x00850000020d7984 */ /* 0x000fe80000000800 */
[----:B----4-:R-:W-:Y:S04]  /*1e4a0*/  STL.64 [R1+0x47f0], R22 ;  /* 0x0047f01601007387 */ /* 0x010fe80000100a00 */
[----:B---3--:R3:W-:Y:S04]  /*1e4b0*/  STL.64 [R1+0x47e8], R20 ;  /* 0x0047e81401007387 */ /* 0x0087e80000100a00 */
[----:B---3--:R-:W3:Y:S04]  /*1e4c0*/  LDL.LU R20, [R1+0x770] ;  /* 0x0007700001147983 */ /* 0x008ee80000300800 */
[----:B------:R-:W3:Y:S01]  /*1e4d0*/  LDL.LU R21, [R1+0x774] ;  /* 0x0007740001157983 */ /* 0x000ee20000300800 */
[----:B--2---:R-:W-:-:S02]  /*1e4e0*/  IMAD.MOV.U32 R22, RZ, RZ, R9 ;  /* 0x000000ffff167224 */ /* 0x004fc400078e0009 */
[----:B------:R-:W-:Y:S01]  /*1e4f0*/  IMAD.MOV.U32 R23, RZ, RZ, R8 ;  /* 0x000000ffff177224 */ /* 0x000fe200078e0008 */
[----:B------:R-:W-:Y:S04]  /*1e500*/  LDS R9, [R2+0x8400] ;  /* 0x0084000002097984 */ /* 0x000fe80000000800 */
[----:B------:R-:W2:Y:S04]  /*1e510*/  LDS R8, [R0+0x8400] ;  /* 0x0084000000087984 */ /* 0x000ea80000000800 */
[----:B------:R-:W-:Y:S04]  /*1e520*/  STL.64 [R1+0x4800], R22 ;  /* 0x0048001601007387 */ /* 0x000fe80000100a00 */
[----:B---3--:R3:W-:Y:S02]  /*1e530*/  STL.64 [R1+0x47f8], R20 ;  /* 0x0047f81401007387 */ /* 0x0087e40000100a00 */
[----:B---3--:R-:W-:-:S02]  /*1e540*/  IMAD.MOV.U32 R20, RZ, RZ, R7 ;  /* 0x000000ffff147224 */ /* 0x008fc400078e0007 */
[----:B------:R-:W-:Y:S01]  /*1e550*/  IMAD.MOV.U32 R21, RZ, RZ, R6 ;  /* 0x000000ffff157224 */ /* 0x000fe200078e0006 */
[----:B------:R-:W-:Y:S04]  /*1e560*/  LDS R7, [R2+0xa300] ;  /* 0x00a3000002077984 */ /* 0x000fe80000000800 */
[----:B------:R3:W-:Y:S04]  /*1e570*/  STL.64 [R1+0x4810], R20 ;  /* 0x0048101401007387 */ /* 0x0007e80000100a00 */
[----:B------:R-:W-:Y:S01]  /*1e580*/  LDS R6, [R0+0xa300] ;  /* 0x00a3000000067984 */ /* 0x000fe20000000800 */
[----:B---3--:R-:W-:-:S02]  /*1e590*/  IMAD.MOV.U32 R20, RZ, RZ, R5 ;  /* 0x000000ffff147224 */ /* 0x008fc400078e0005 */
[----:B------:R-:W-:Y:S01]  /*1e5a0*/  IMAD.MOV.U32 R21, RZ, RZ, R4 ;  /* 0x000000ffff157224 */ /* 0x000fe200078e0004 */
[----:B------:R-:W-:Y:S04]  /*1e5b0*/  LDS R5, [R2+0x8300] ;  /* 0x0083000002057984 */ /* 0x000fe80000000800 */
[----:B------:R-:W-:Y:S04]  /*1e5c0*/  STL.64 [R1+0x4828], R20 ;  /* 0x0048281401007387 */ /* 0x000fe80000100a00 */
[----:B-1----:R-:W-:Y:S04]  /*1e5d0*/  STL.64 [R1+0x47c0], R10 ;  /* 0x0047c00a01007387 */ /* 0x002fe80000100a00 */
[----:B--2---:R1:W-:Y:S04]  /*1e5e0*/  STL.64 [R1+0x47b8], R8 ;  /* 0x0047b80801007387 */ /* 0x0043e80000100a00 */
[----:B------:R-:W2:Y:S04]  /*1e5f0*/  LDS R4, [R0+0x8300] ;  /* 0x0083000000047984 */ /* 0x000ea80000000800 */
[----:B-1----:R-:W3:Y:S04]  /*1e600*/  LDL.64 R8, [R1+0xa0] ;  /* 0x0000a00001087983 */ /* 0x002ee80000100a00 */
[----:B---3--:R1:W-:Y:S04]  /*1e610*/  STL.64 [R1+0x4808], R8 ;  /* 0x0048080801007387 */ /* 0x0083e80000100a00 */
[----:B-1----:R-:W3:Y:S04]  /*1e620*/  LDL.LU R8, [R1+0x780] ;  /* 0x0007800001087983 */ /* 0x002ee80000300800 */
[----:B------:R-:W3:Y:S04]  /*1e630*/  LDL.LU R9, [R1+0x784] ;  /* 0x0007840001097983 */ /* 0x000ee80000300800 */
[----:B------:R-:W4:Y:S04]  /*1e640*/  LDL.LU R10, [R1+0x788] ;  /* 0x00078800010a7983 */ /* 0x000f280000300800 */
[----:B------:R-:W4:Y:S04]  /*1e650*/  LDL.LU R11, [R1+0x78c] ;  /* 0x00078c00010b7983 */ /* 0x000f280000300800 */
[----:B------:R-:W2:Y:S04]  /*1e660*/  LDL.64 R20, [R1+0xd0] ;  /* 0x0000d00001147983 */ /* 0x000ea80000100a00 */
[----:B----4-:R-:W-:Y:S04]  /*1e670*/  STL.64 [R1+0x4820], R10 ;  /* 0x0048200a01007387 */ /* 0x010fe80000100a00 */
[----:B---3--:R1:W-:Y:S04]  /*1e680*/  STL.64 [R1+0x4818], R8 ;  /* 0x0048180801007387 */ /* 0x0083e80000100a00 */
[----:B-1----:R-:W3:Y:S04]  /*1e690*/  LDL.LU R8, [R1+0x790] ;  /* 0x0007900001087983 */ /* 0x002ee80000300800 */
[----:B------:R-:W3:Y:S04]  /*1e6a0*/  LDL.LU R9, [R1+0x794] ;  /* 0x0007940001097983 */ /* 0x000ee80000300800 */
[----:B------:R-:W4:Y:S04]  /*1e6b0*/  LDL.LU R10, [R1+0x798] ;  /* 0x00079800010a7983 */ /* 0x000f280000300800 */
[----:B------:R-:W4:Y:S04]  /*1e6c0*/  LDL.LU R11, [R1+0x79c] ;  /* 0x00079c00010b7983 */ /* 0x000f280000300800 */
[----:B----4-:R-:W-:Y:S04]  /*1e6d0*/  STL.64 [R1+0x4838], R10 ;  /* 0x0048380a01007387 */ /* 0x010fe80000100a00 */
[----:B---3--:R1:W-:Y:S04]  /*1e6e0*/  STL.64 [R1+0x4830], R8 ;  /* 0x0048300801007387 */ /* 0x0083e80000100a00 */
[----:B-1----:R-:W2:Y:S04]  /*1e6f0*/  LDL.LU R8, [R1+0x7a0] ;  /* 0x0007a00001087983 */ /* 0x002ea80000300800 */
[----:B------:R-:W2:Y:S04]  /*1e700*/  LDL.LU R9, [R1+0x7a4] ;  /* 0x0007a40001097983 */ /* 0x000ea80000300800 */
[----:B------:R-:W2:Y:S04]  /*1e710*/  LDL.LU R10, [R1+0x7a8] ;  /* 0x0007a800010a7983 */ /* 0x000ea80000300800 */
[----:B------:R-:W2:Y:S04]  /*1e720*/  LDL.LU R11, [R1+0x7ac] ;  /* 0x0007ac00010b7983 */ /* 0x000ea80000300800 */
[----:B------:R-:W-:Y:S04]  /*1e730*/  STL.64 [R1+0x4738], R14 ;  /* 0x0047380e01007387 */ /* 0x000fe80000100a00 */
[----:B------:R1:W-:Y:S04]  /*1e740*/  STL.64 [R1+0x4730], R12 ;  /* 0x0047300c01007387 */ /* 0x0003e80000100a00 */
[----:B-1----:R-:W3:Y:S04]  /*1e750*/  LDL.LU R12, [R1+0x620] ;  /* 0x00062000010c7983 */ /* 0x002ee80000300800 */
[----:B------:R-:W3:Y:S04]  /*1e760*/  LDL.LU R13, [R1+0x624] ;  /* 0x00062400010d7983 */ /* 0x000ee80000300800 */
[----:B------:R-:W4:Y:S04]  /*1e770*/  LDL.LU R14, [R1+0x628] ;  /* 0x00062800010e7983 */ /* 0x000f280000300800 */
[----:B------:R-:W4:Y:S04]  /*1e780*/  LDL.LU R15, [R1+0x62c] ;  /* 0x00062c00010f7983 */ /* 0x000f280000300800 */
[----:B------:R-:W5:Y:S04]  /*1e790*/  LDL.LU R16, [R1+0x750] ;  /* 0x0007500001107983 */ /* 0x000f680000300800 */
[----:B------:R-:W5:Y:S04]  /*1e7a0*/  LDL.LU R17, [R1+0x754] ;  /* 0x0007540001117983 */ /* 0x000f680000300800 */
[----:B------:R-:W5:Y:S04]  /*1e7b0*/  LDL.LU R18, [R1+0x758] ;  /* 0x0007580001127983 */ /* 0x000f680000300800 */
[----:B------:R-:W5:Y:S01]  /*1e7c0*/  LDL.LU R19, [R1+0x75c] ;  /* 0x00075c0001137983 */ /* 0x000f620000300800 */
[----:B--2---:R-:W-:Y:S03]  /*1e7d0*/  HMMA.1688.F32.TF32 R8, R4, R20, R8 ;  /* 0x000000140408723c */ /* 0x004fe60000081008 */
[----:B----4-:R-:W-:Y:S04]  /*1e7e0*/  STL.64 [R1+0x4760], R14 ;  /* 0x0047600e01007387 */ /* 0x010fe80000100a00 */
[----:B---3--:R1:W-:Y:S04]  /*1e7f0*/  STL.64 [R1+0x4758], R12 ;  /* 0x0047580c01007387 */ /* 0x0083e80000100a00 */
[----:B-1----:R-:W2:Y:S04]  /*1e800*/  LDL.64 R12, [R1+0x90] ;  /* 0x00009000010c7983 */ /* 0x002ea80000100a00 */
[----:B------:R-:W-:Y:S04]  /*1e810*/  STL.64 [R1+0x46b8], R26 ;  /* 0x0046b81a01007387 */ /* 0x000fe80000100a00 */
[----:B------:R-:W-:Y:S01]  /*1e820*/  STL.64 [R1+0x46b0], R24 ;  /* 0x0046b01801007387 */ /* 0x000fe20000100a00 */
[----:B------:R-:W-:-:S03]  /*1e830*/  IMAD.MOV.U32 R15, RZ, RZ, R20 ;  /* 0x000000ffff0f7224 */ /* 0x000fc600078e0014 */
[----:B------:R-:W-:Y:S01]  /*1e840*/  STL.64 [R1+0x3e0], R8 ;  /* 0x0003e00801007387 */ /* 0x000fe20000100a00 */
[----:B------:R-:W-:-:S03]  /*1e850*/  IMAD.MOV.U32 R14, RZ, RZ, R21 ;  /* 0x000000ffff0e7224 */ /* 0x000fc600078e0015 */
[----:B------:R1:W-:Y:S04]  /*1e860*/  STL.64 [R1+0x3e8], R10 ;  /* 0x0003e80a01007387 */ /* 0x0003e80000100a00 */
[----:B-1----:R-:W3:Y:S04]  /*1e870*/  LDL.LU.64 R10, [R1+0x4838] ;  /* 0x00483800010a7983 */ /* 0x002ee80000300a00 */
[----:B------:R-:W3:Y:S04]  /*1e880*/  LDL.LU.64 R8, [R1+0x4830] ;  /* 0x0048300001087983 */ /* 0x000ee80000300a00 */
[----:B------:R-:W3:Y:S02]  /*1e890*/  LDL.LU.64 R20, [R1+0x4828] ;  /* 0x0048280001147983 */ /* 0x000ee40000300a00 */
[C---:B---3--:R-:W-:Y:S02]  /*1e8a0*/  HMMA.1688.F32.TF32 R20, R4.reuse, R20, R8 ;  /* 0x000000140414723c */ /* 0x048fe40000081008 */
[----:B------:R-:W3:Y:S04]  /*1e8b0*/  LDL.LU.64 R10, [R1+0x4820] ;  /* 0x00482000010a7983 */ /* 0x000ee80000300a00 */
[----:B------:R-:W3:Y:S11]  /*1e8c0*/  LDL.LU.64 R8, [R1+0x4818] ;  /* 0x0048180001087983 */ /* 0x000ef60000300a00 */
[----:B------:R-:W-:Y:S06]  /*1e8d0*/  @!UPT UIADD3 URZ, URZ, URZ, URZ ;  /* 0x0000003f3f3ff290 */ /* 0x000fec000fffe03f */
[----:B------:R1:W-:Y:S04]  /*1e8e0*/  STL.64 [R1+0x3d0], R20 ;  /* 0x0003d01401007387 */ /* 0x0003e80000100a00 */
[----:B------:R3:W-:Y:S04]  /*1e8f0*/  STL.64 [R1+0x3d8], R22 ;  /* 0x0003d81601007387 */ /* 0x0007e80000100a00 */
[----:B-1----:R-:W3:Y:S02]  /*1e900*/  LDL.LU.64 R20, [R1+0x4810] ;  /* 0x0048100001147983 */ /* 0x002ee40000300a00 */
[C---:B---3--:R-:W-:Y:S02]  /*1e910*/  HMMA.1688.F32.TF32 R20, R4.reuse, R20, R8 ;  /* 0x000000140414723c */ /* 0x048fe40000081008 */
[----:B------:R-:W3:Y:S11]  /*1e920*/  LDL.LU.64 R8, [R1+0x4808] ;  /* 0x0048080001087983 */ /* 0x000ef60000300a00 */
        /* <DEDUP_REMOVED lines=12> */
[----:B------:R-:W-:-:S03]  /*1e9f0*/  IMAD.MOV.U32 R27, RZ, RZ, R8 ;  /* 0x000000ffff1b7224 */ /* 0x000fc600078e0008 */
[----:B------:R-:W3:Y:S01]  /*1ea00*/  LDL.LU R8, [R1+0x680] ;  /* 0x0006800001087983 */ /* 0x000ee20000300800 */
[----:B------:R-:W-:Y:S01]  /*1ea10*/  IMAD.MOV.U32 R26, RZ, RZ, R9 ;  /* 0x000000ffff1a7224 */ /* 0x000fe200078e0009 */
[----:B--2---:R-:W-:Y:S11]  /*1ea20*/  HMMA.1688.F32.TF32 R20, R4, R12, R20 ;  /* 0x0000000c0414723c */ /* 0x004ff60000081014 */
[----:B------:R-:W-:Y:S11]  /*1ea30*/  @!UPT UIADD3 URZ, URZ, URZ, URZ ;  /* 0x0000003f3f3ff290 */ /* 0x000ff6000fffe03f */
[----:B------:R-:W-:Y:S01]  /*1ea40*/  @!UPT UIADD3 URZ, URZ, URZ, URZ ;  /* 0x0000003f3f3ff290 */ /* 0x000fe2000fffe03f */
[----:B------:R1:W-:Y:S04]  /*1ea50*/  STL.64 [R1+0x3a0], R20 ;  /* 0x0003a01401007387 */ /* 0x0003e80000100a00 */
[----:B------:R2:W-:Y:S04]  /*1ea60*/  STL.64 [R1+0x3a8], R22 ;  /* 0x0003a81601007387 */ /* 0x0005e80000100a00 */
[----:B------:R-:W3:Y:S04]  /*1ea70*/  LDL.LU R9, [R1+0x684] ;  /* 0x0006840001097983 */ /* 0x000ee80000300800 */
[----:B------:R-:W3:Y:S04]  /*1ea80*/  LDL.LU R10, [R1+0x688] ;  /* 0x00068800010a7983 */ /* 0x000ee80000300800 */
[----:B------:R-:W3:Y:S04]  /*1ea90*/  LDL.LU R11, [R1+0x68c] ;  /* 0x00068c00010b7983 */ /* 0x000ee80000300800 */
[----:B-1----:R-:W4:Y:S04]  /*1eaa0*/  LDL.LU R20, [R1+0x740] ;  /* 0x0007400001147983 */ /* 0x002f280000300800 */
[----:B------:R-:W4:Y:S04]  /*1eab0*/  LDL.LU R21, [R1+0x744] ;  /* 0x0007440001157983 */ /* 0x000f280000300800 */
[----:B--2---:R-:W4:Y:S04]  /*1eac0*/  LDL.LU R22, [R1+0x748] ;  /* 0x0007480001167983 */ /* 0x004f280000300800 */
[----:B------:R-:W4:Y:S04]  /*1ead0*/  LDL.LU R23, [R1+0x74c] ;  /* 0x00074c0001177983 */ /* 0x000f280000300800 */
[----:B------:R1:W-:Y:S02]  /*1eae0*/  STL.64 [R1+0x4770], R12 ;  /* 0x0047700c01007387 */ /* 0x0003e40000100a00 */
[----:B-1----:R-:W-:-:S02]  /*1eaf0*/  IMAD.MOV.U32 R12, RZ, RZ, R27 ;  /* 0x000000ffff0c7224 */ /* 0x002fc400078e001b */
[----:B------:R-:W-:-:S05]  /*1eb00*/  IMAD.MOV.U32 R13, RZ, RZ, R26 ;  /* 0x000000ffff0d7224 */ /* 0x000fca00078e001a */
[----:B------:R1:W-:Y:S04]  /*1eb10*/  STL.64 [R1+0x4788], R12 ;  /* 0x0047880c01007387 */ /* 0x0003e80000100a00 */
[----:B-1----:R-:W2:Y:S01]  /*1eb20*/  LDL.64 R12, [R1+0xb0] ;  /* 0x0000b000010c7983 */ /* 0x002ea20000100a00 */
[----:B------:R-:W-:Y:S02]  /*1eb30*/  IMAD.MOV.U32 R24, RZ, RZ, R29 ;  /* 0x000000ffff187224 */ /* 0x000fe400078e001d */
[----:B------:R-:W-:-:S07]  /*1eb40*/  IMAD.MOV.U32 R25, RZ, RZ, R28 ;  /* 0x000000ffff197224 */ /* 0x000fce00078e001c */
[C---:B-----5:R-:W-:Y:S01]  /*1eb50*/  HMMA.1688.F32.TF32 R16, R4.reuse, R24, R16 ;  /* 0x000000180410723c */ /* 0x060fe20000081010 */
[----:B--2---:R1:W-:Y:S04]  /*1eb60*/  STL.64 [R1+0x47a0], R12 ;  /* 0x0047a00c01007387 */ /* 0x0043e80000100a00 */
[----:B-1----:R-:W2:Y:S11]  /*1eb70*/  LDL.64 R12, [R1+0xc0] ;  /* 0x0000c000010c7983 */ /* 0x002eb60000100a00 */
[----:B------:R-:W-:Y:S07]  /*1eb80*/  @!UPT UIADD3 URZ, URZ, URZ, URZ ;  /* 0x0000003f3f3ff290 */ /* 0x000fee000fffe03f */
        /* <DEDUP_REMOVED lines=20> */
[----:B------:R-:W4:Y:S04]  /*1ecd0*/  LDL.LU R26, [R1+0x658] ;  /* 0x00065800011a7983 */ /* 0x000f280000300800 */
[----:B------:R-:W4:Y:S04]  /*1ece0*/  LDL.LU R27, [R1+0x65c] ;  /* 0x00065c00011b7983 */ /* 0x000f280000300800 */
[----:B----4-:R-:W-:Y:S04]  /*1ecf0*/  STL.64 [R1+0x47b0], R26 ;  /* 0x0047b01a01007387 */ /* 0x010fe80000100a00 */
[----:B--2---:R1:W-:Y:S04]  /*1ed00*/  STL.64 [R1+0x47a8], R24 ;  /* 0x0047a81801007387 */ /* 0x0043e80000100a00 */
[----:B-1----:R-:W2:Y:S04]  /*1ed10*/  LDL.LU R24, [R1+0x660] ;  /* 0x0006600001187983 */ /* 0x002ea80000300800 */
[----:B------:R-:W2:Y:S04]  /*1ed20*/  LDL.LU R25, [R1+0x664] ;  /* 0x0006640001197983 */ /* 0x000ea80000300800 */
[----:B------:R-:W2:Y:S04]  /*1ed30*/  LDL.LU R26, [R1+0x668] ;  /* 0x00066800011a7983 */ /* 0x000ea80000300800 */
[----:B------:R-:W2:Y:S04]  /*1ed40*/  LDL.LU R27, [R1+0x66c] ;  /* 0x00066c00011b7983 */ /* 0x000ea80000300800 */
[----:B------:R-:W-:Y:S04]  /*1ed50*/  STL.64 [R1+0x380], R20 ;  /* 0x0003801401007387 */ /* 0x000fe80000100a00 */
[----:B------:R1:W-:Y:S04]  /*1ed60*/  STL.64 [R1+0x388], R22 ;  /* 0x0003881601007387 */ /* 0x0003e80000100a00 */
[----:B-1----:R-:W4:Y:S04]  /*1ed70*/  LDL.LU.64 R22, [R1+0x47d0] ;  /* 0x0047d00001167983 */ /* 0x002f280000300a00 */
[----:B------:R-:W3:Y:S02]  /*1ed80*/  LDL.LU.64 R20, [R1+0x47c8] ;  /* 0x0047c80001147983 */ /* 0x000ee40000300a00 */
[----:B---3--:R-:W-:Y:S02]  /*1ed90*/  HMMA.1688.F32.TF32 R4, R4, R20, R8 ;  /* 0x000000140404723c */ /* 0x008fe40000081008 */
[----:B------:R-:W2:Y:S04]  /*1eda0*/  LDL.LU.64 R10, [R1+0x47c0] ;  /* 0x0047c000010a7983 */ /* 0x000ea80000300a00 */
[----:B------:R-:W2:Y:S04]  /*1edb0*/  LDL.LU.64 R8, [R1+0x47b8] ;  /* 0x0047b80001087983 */ /* 0x000ea80000300a00 */
[----:B----4-:R-:W-:Y:S04]  /*1edc0*/  STL.64 [R1+0x4748], R22 ;  /* 0x0047481601007387 */ /* 0x010fe80000100a00 */
[----:B------:R1:W-:Y:S09]  /*1edd0*/  STL.64 [R1+0x4740], R20 ;  /* 0x0047401401007387 */ /* 0x0003f20000100a00 */
[----:B------:R3:W-:Y:S04]  /*1ede0*/  STL.64 [R1+0x2f0], R4 ;  /* 0x0002f00401007387 */ /* 0x0007e80000100a00 */
[----:B------:R4:W-:Y:S04]  /*1edf0*/  STL.64 [R1+0x2f8], R6 ;  /* 0x0002f80601007387 */ /* 0x0009e80000100a00 */
[----:B-1----:R-:W5:Y:S04]  /*1ee00*/  LDL.LU R20, [R1+0x670] ;  /* 0x0006700001147983 */ /* 0x002f680000300800 */
[----:B------:R-:W5:Y:S04]  /*1ee10*/  LDL.LU R21, [R1+0x674] ;  /* 0x0006740001157983 */ /* 0x000f680000300800 */
[----:B------:R-:W5:Y:S04]  /*1ee20*/  LDL.LU R22, [R1+0x678] ;  /* 0x0006780001167983 */ /* 0x000f680000300800 */
[----:B------:R-:W5:Y:S01]  /*1ee30*/  LDL.LU R23, [R1+0x67c] ;  /* 0x00067c0001177983 */ /* 0x000f620000300800 */
[----:B---3--:R-:W-:-:S02]  /*1ee40*/  IMAD.MOV.U32 R4, RZ, RZ, R15 ;  /* 0x000000ffff047224 */ /* 0x008fc400078e000f */
[----:B------:R-:W-:Y:S02]  /*1ee50*/  IMAD.MOV.U32 R5, RZ, RZ, R14 ;  /* 0x000000ffff057224 */ /* 0x000fe400078e000e */
[----:B------:R-:W-:Y:S02]  /*1ee60*/  IMAD.MOV.U32 R29, RZ, RZ, R12 ;  /* 0x000000ffff1d7224 */ /* 0x000fe400078e000c */
[----:B----4-:R-:W-:Y:S01]  /*1ee70*/  IMAD.MOV.U32 R7, RZ, RZ, R13 ;  /* 0x000000ffff077224 */ /* 0x010fe200078e000d */
[C---:B--2---:R-:W-:Y:S08]  /*1ee80*/  HMMA.1688.F32.TF32 R24, R8.reuse, R12, R24 ;  /* 0x0000000c0818723c */ /* 0x044ff00000081018 */
[C---:B-----5:R-:W-:Y:S11]  /*1ee90*/  HMMA.1688.F32.TF32 R20, R8.reuse, R4, R20 ;  /* 0x000000040814723c */ /* 0x060ff60000081014 */
[----:B------:R-:W-:Y:S11]  /*1eea0*/  @!UPT UIADD3 URZ, URZ, URZ, URZ ;  /* 0x0000003f3f3ff290 */ /* 0x000ff6000fffe03f */
[----:B------:R-:W-:Y:S01]  /*1eeb0*/  @!UPT UIADD3 URZ, URZ, URZ, URZ ;  /* 0x0000003f3f3ff290 */ /* 0x000fe2000fffe03f */
[----:B------:R1:W-:Y:S04]  /*1eec0*/  STL.64 [R1+0x2e0], R20 ;  /* 0x0002e01401007387 */ /* 0x0003e80000100a00 */
[----:B------:R2:W-:Y:S04]  /*1eed0*/  STL.64 [R1+0x2e8], R22 ;  /* 0x0002e81601007387 */ /* 0x0005e80000100a00 */
[----:B-1----:R-:W3:Y:S04]  /*1eee0*/  LDL.LU R20, [R1+0x610] ;  /* 0x0006100001147983 */ /* 0x002ee80000300800 */
[----:B------:R-:W3:Y:S04]  /*1eef0*/  LDL.LU R21, [R1+0x614] ;  /* 0x0006140001157983 */ /* 0x000ee80000300800 */
[----:B--2---:R-:W3:Y:S04]  /*1ef00*/  LDL.LU R22, [R1+0x618] ;  /* 0x0006180001167983 */ /* 0x004ee80000300800 */
        /* <DEDUP_REMOVED lines=19> */
[----:B------:R-:W-:Y:S04]  /*1f040*/  STL.64 [R1+0x2b8], R14 ;  /* 0x0002b80e01007387 */ /* 0x000fe80000100a00 */
[----:B-1----:R-:W2:Y:S01]  /*1f050*/  LDL.LU.64 R12, [R1+0x4770] ;  /* 0x00477000010c7983 */ /* 0x002ea20000300a00 */
[----:B------:R-:W-:Y:S01]  /*1f060*/  IMAD.MOV.U32 R23, RZ, RZ, R3 ;  /* 0x000000ffff177224 */ /* 0x000fe200078e0003 */
[----:B--2---:R-:W-:Y:S01]  /*1f070*/  HMMA.1688.F32.TF32 R24, R8, R12, R24 ;  /* 0x0000000c0818723c */ /* 0x004fe20000081018 */
[----:B------:R-:W-:-:S02]  /*1f080*/  IMAD.MOV.U32 R6, RZ, RZ, R12 ;  /* 0x000000ffff067224 */ /* 0x000fc400078e000c */
[----:B------:R-:W-:Y:S11]  /*1f090*/  IMAD.MOV.U32 R3, RZ, RZ, R13 ;  /* 0x000000ffff037224 */ /* 0x000ff600078e000d */
[----:B------:R-:W-:Y:S09]  /*1f0a0*/  @!UPT UIADD3 URZ, URZ, URZ, URZ ;  /* 0x0000003f3f3ff290 */ /* 0x000ff2000fffe03f */
[----:B------:R1:W-:Y:S04]  /*1f0b0*/  STL.64 [R1+0x2a0], R24 ;  /* 0x0002a01801007387 */ /* 0x0003e80000100a00 */
[----:B------:R-:W-:Y:S04]  /*1f0c0*/  STL.64 [R1+0x2a8], R26 ;  /* 0x0002a81a01007387 */ /* 0x000fe80000100a00 */
[----:B-1----:R-:W2:Y:S04]  /*1f0d0*/  LDL.LU.64 R24, [R1+0x4768] ;  /* 0x0047680001187983 */ /* 0x002ea80000300a00 */
[----:B------:R-:W2:Y:S04]  /*1f0e0*/  LDL.LU.64 R14, [R1+0x4760] ;  /* 0x00476000010e7983 */ /* 0x000ea80000300a00 */
[----:B------:R-:W2:Y:S02]  /*1f0f0*/  LDL.LU.64 R12, [R1+0x4758] ;  /* 0x00475800010c7983 */ /* 0x000ea40000300a00 */
[C---:B--2---:R-:W-:Y:S02]  /*1f100*/  HMMA.1688.F32.TF32 R12, R8.reuse, R24, R12 ;  /* 0x00000018080c723c */ /* 0x044fe4000008100c */
[----:B------:R1:W-:Y:S04]  /*1f110*/  STL.64 [R1+0x46d0], R24 ;  /* 0x0046d01801007387 */ /* 0x0003e80000100a00 */
[----:B-1----:R-:W2:Y:S11]  /*1f120*/  LDL.LU R24, [R1+0x510] ;  /* 0x0005100001187983 */ /* 0x002eb60000300800 */
[----:B------:R-:W-:Y:S06]  /*1f130*/  @!UPT UIADD3 URZ, URZ, URZ, URZ ;  /* 0x0000003f3f3ff290 */ /* 0x000fec000fffe03f */
[----:B------:R1:W-:Y:S04]  /*1f140*/  STL.64 [R1+0x290], R12 ;  /* 0x0002900c01007387 */ /* 0x0003e80000100a00 */
[----:B------:R4:W-:Y:S04]  /*1f150*/  STL.64 [R1+0x298], R14 ;  /* 0x0002980e01007387 */ /* 0x0009e80000100a00 */
[----:B------:R-:W2:Y:S04]  /*1f160*/  LDL.LU R25, [R1+0x514] ;  /* 0x0005140001197983 */ /* 0x000ea80000300800 */
[----:B------:R-:W5:Y:S04]  /*1f170*/  LDL.LU R26, [R1+0x518] ;  /* 0x00051800011a7983 */ /* 0x000f680000300800 */
[----:B------:R-:W5:Y:S04]  /*1f180*/  LDL.LU R27, [R1+0x51c] ;  /* 0x00051c00011b7983 */ /* 0x000f680000300800 */
[----:B-1----:R-:W2:Y:S04]  /*1f190*/  LDL.LU R12, [R1+0x560] ;  /* 0x00056000010c7983 */ /* 0x002ea80000300800 */
[----:B------:R-:W3:Y:S04]  /*1f1a0*/  LDL.LU R13, [R1+0x564] ;  /* 0x00056400010d7983 */ /* 0x000ee80000300800 */
[----:B----4-:R-:W4:Y:S04]  /*1f1b0*/  LDL.LU R14, [R1+0x568] ;  /* 0x00056800010e7983 */ /* 0x010f280000300800 */
[----:B------:R-:W4:Y:S04]  /*1f1c0*/  LDL.LU R15, [R1+0x56c] ;  /* 0x00056c00010f7983 */ /* 0x000f280000300800 */
[----:B-----5:R-:W-:Y:S04]  /*1f1d0*/  STL.64 [R1+0x46e0], R26 ;  /* 0x0046e01a01007387 */ /* 0x020fe80000100a00 */
[----:B--2---:R1:W-:Y:S04]  /*1f1e0*/  STL.64 [R1+0x46d8], R24 ;  /* 0x0046d81801007387 */ /* 0x0043e80000100a00 */
[----:B-1----:R-:W2:Y:S01]  /*1f1f0*/  LDL.64 R24, [R1+0xa0] ;  /* 0x0000a00001187983 */ /* 0x002ea20000100a00 */
[----:B---3--:R-:W-:Y:S03]  /*1f200*/  HMMA.1688.F32.TF32 R20, R8, R16, R20 ;  /* 0x000000100814723c */ /* 0x008fe60000081014 */
[----:B--2---:R1:W-:Y:S02]  /*1f210*/  STL.64 [R1+0x46f8], R24 ;  /* 0x0046f81801007387 */ /* 0x0043e40000100a00 */
[----:B-1----:R-:W-:-:S02]  /*1f220*/  IMAD.MOV.U32 R24, RZ, RZ, R18 ;  /* 0x000000ffff187224 */ /* 0x002fc400078e0012 */
[----:B------:R-:W2:Y:S01]  /*1f230*/  LDL.LU R18, [R1+0x4754] ;  /* 0x0047540001127983 */ /* 0x000ea20000300800 */
[----:B------:R-:W-:-:S03]  /*1f240*/  IMAD.MOV.U32 R25, RZ, RZ, R28 ;  /* 0x000000ffff197224 */ /* 0x000fc600078e001c */
[----:B------:R-:W3:Y:S04]  /*1f250*/  LDL.LU R28, [R1+0x4750] ;  /* 0x00475000011c7983 */ /* 0x000ee80000300800 */
[----:B------:R1:W-:Y:S02]  /*1f260*/  STL.64 [R1+0x4710], R24 ;  /* 0x0047101801007387 */ /* 0x0003e40000100a00 */
[----:B-1----:R-:W-:Y:S02]  /*1f270*/  IMAD.MOV.U32 R24, RZ, RZ, R29 ;  /* 0x000000ffff187224 */ /* 0x002fe400078e001d */
[----:B------:R-:W-:-:S05]  /*1f280*/  IMAD.MOV.U32 R25, RZ, RZ, R7 ;  /* 0x000000ffff197224 */ /* 0x000fca00078e0007 */
[----:B------:R1:W-:Y:S04]  /*1f290*/  STL.64 [R1+0x4728], R24 ;  /* 0x0047281801007387 */ /* 0x0003e80000100a00 */
[----:B-1----:R-:W5:Y:S04]  /*1f2a0*/  LDL.LU R24, [R1+0x550] ;  /* 0x0005500001187983 */ /* 0x002f680000300800 */
[----:B------:R-:W5:Y:S04]  /*1f2b0*/  LDL.LU R25, [R1+0x554] ;  /* 0x0005540001197983 */ /* 0x000f680000300800 */
[----:B------:R-:W5:Y:S04]  /*1f2c0*/  LDL.LU R26, [R1+0x558] ;  /* 0x00055800011a7983 */ /* 0x000f680000300800 */
[----:B------:R-:W5:Y:S04]  /*1f2d0*/  LDL.LU R27, [R1+0x55c] ;  /* 0x00055c00011b7983 */ /* 0x000f680000300800 */
[----:B------:R-:W-:Y:S04]  /*1f2e0*/  STL.64 [R1+0x280], R20 ;  /* 0x0002801401007387 */ /* 0x000fe80000100a00 */
[----:B------:R1:W-:Y:S04]  /*1f2f0*/  STL.64 [R1+0x288], R22 ;  /* 0x0002881601007387 */ /* 0x0003e80000100a00 */
[----:B-1----:R-:W3:Y:S04]  /*1f300*/  LDL.LU.64 R22, [R1+0x4748] ;  /* 0x0047480001167983 */ /* 0x002ee80000300a00 */
[----:B------:R-:W4:Y:S04]  /*1f310*/  LDL.LU.64 R20, [R1+0x4740] ;  /* 0x0047400001147983 */ /* 0x000f280000300a00 */
[----:B--2---:R-:W-:Y:S04]  /*1f320*/  STL.64 [R1+0x46f0], R18 ;  /* 0x0046f01201007387 */ /* 0x004fe80000100a00 */
        /* <DEDUP_REMOVED lines=11> */
[----:B----4-:R-:W-:Y:S03]  /*1f3e0*/  HMMA.1688.F32.TF32 R8, R8, R20, R12 ;  /* 0x000000140808723c */ /* 0x010fe6000008100c */
[----:B--2---:R-:W-:Y:S04]  /*1f3f0*/  STL.64 [R1+0x4720], R18 ;  /* 0x0047201201007387 */ /* 0x004fe80000100a00 */
[----:B------:R1:W-:Y:S04]  /*1f400*/  STL.64 [R1+0x4718], R16 ;  /* 0x0047181001007387 */ /* 0x0003e80000100a00 */
[----:B-1----:R-:W2:Y:S04]  /*1f410*/  LDL.LU R16, [R1+0x540] ;  /* 0x0005400001107983 */ /* 0x002ea80000300800 */
[----:B------:R-:W2:Y:S04]  /*1f420*/  LDL.LU R17, [R1+0x544] ;  /* 0x0005440001117983 */ /* 0x000ea80000300800 */
[----:B------:R-:W2:Y:S04]  /*1f430*/  LDL.LU R18, [R1+0x548] ;  /* 0x0005480001127983 */ /* 0x000ea80000300800 */
[----:B------:R-:W2:Y:S04]  /*1f440*/  LDL.LU R19, [R1+0x54c] ;  /* 0x00054c0001137983 */ /* 0x000ea80000300800 */
[----:B------:R-:W5:Y:S04]  /*1f450*/  LDL.LU.64 R14, [R1+0x4738] ;  /* 0x00473800010e7983 */ /* 0x000f680000300a00 */
[----:B------:R-:W5:Y:S04]  /*1f460*/  LDL.LU.64 R12, [R1+0x4730] ;  /* 0x00473000010c7983 */ /* 0x000f680000300a00 */
[----:B------:R1:W-:Y:S04]  /*1f470*/  STL.64 [R1+0x1f0], R8 ;  /* 0x0001f00801007387 */ /* 0x0003e80000100a00 */
[----:B------:R4:W-:Y:S04]  /*1f480*/  STL.64 [R1+0x1f8], R10 ;  /* 0x0001f80a01007387 */ /* 0x0009e80000100a00 */
[----:B-1----:R-:W2:Y:S04]  /*1f490*/  LDL.LU R8, [R1+0x500] ;  /* 0x0005000001087983 */ /* 0x002ea80000300800 */
[----:B------:R-:W2:Y:S04]  /*1f4a0*/  LDL.LU R9, [R1+0x504] ;  /* 0x0005040001097983 */ /* 0x000ea80000300800 */
[----:B----4-:R-:W4:Y:S04]  /*1f4b0*/  LDL.LU R10, [R1+0x508] ;  /* 0x00050800010a7983 */ /* 0x010f280000300800 */
[----:B---3--:R-:W-:Y:S04]  /*1f4c0*/  STL.64 [R1+0x46c8], R22 ;  /* 0x0046c81601007387 */ /* 0x008fe80000100a00 */
[----:B------:R-:W-:Y:S01]  /*1f4d0*/  STL.64 [R1+0x46c0], R20 ;  /* 0x0046c01401007387 */ /* 0x000fe20000100a00 */
[C---:B-----5:R-:W-:Y:S11]  /*1f4e0*/  HMMA.1688.F32.TF32 R24, R12.reuse, R4, R24 ;  /* 0x000000040c18723c */ /* 0x060ff60000081018 */
[----:B------:R-:W-:Y:S11]  /*1f4f0*/  @!UPT UIADD3 URZ, URZ, URZ, URZ ;  /* 0x0000003f3f3ff290 */ /* 0x000ff6000fffe03f */
[----:B------:R-:W-:Y:S01]  /*1f500*/  @!UPT UIADD3 URZ, URZ, URZ, URZ ;  /* 0x0000003f3f3ff290 */ /* 0x000fe2000fffe03f */
        /* <DEDUP_REMOVED lines=16> */
[----:B-1----:R-:W2:Y:S01]  /*1f610*/  LDL.LU.64 R24, [R1+0x46f8] ;  /* 0x0046f80001187983 */ /* 0x002ea20000300a00 */
[----:B------:R-:W-:Y:S02]  /*1f620*/  IMAD.MOV.U32 R11, RZ, RZ, R28 ;  /* 0x000000ffff0b7224 */ /* 0x000fe400078e001c */
[----:B------:R-:W-:Y:S01]  /*1f630*/  IMAD.MOV.U32 R21, RZ, RZ, R3 ;  /* 0x000000ffff157224 */ /* 0x000fe200078e0003 */
        /* <DEDUP_REMOVED lines=8> */
[----:B------:R-:W5:Y:S04]  /*1f6c0*/  LDL.LU.64 R26, [R1+0x46e0] ;  /* 0x0046e000011a7983 */ /* 0x000f680000300a00 */
[----:B------:R-:W5:Y:S01]  /*1f6d0*/  LDL.LU.64 R24, [R1+0x46d8] ;  /* 0x0046d80001187983 */ /* 0x000f620000300a00 */
[----:B------:R-:W-:-:S07]  /*1f6e0*/  IMAD.MOV.U32 R20, RZ, RZ, R6 ;  /* 0x000000ffff147224 */ /* 0x000fce00078e0006 */
[C---:B-----5:R-:W-:Y:S01]  /*1f6f0*/  HMMA.1688.F32.TF32 R20, R12.reuse, R20, R24 ;  /* 0x000000140c14723c */ /* 0x060fe20000081018 */
[----:B------:R-:W4:Y:S11]  /*1f700*/  LDL.LU.64 R24, [R1+0x46d0] ;  /* 0x0046d00001187983 */ /* 0x000f360000300a00 */
[----:B------:R-:W-:Y:S11]  /*1f710*/  @!UPT UIADD3 URZ, URZ, URZ, URZ ;  /* 0x0000003f3f3ff290 */ /* 0x000ff6000fffe03f */
[----:B------:R1:W-:Y:S04]  /*1f720*/  STL.64 [R1+0x1a0], R20 ;  /* 0x0001a01401007387 */ /* 0x0003e80000100a00 */
[----:B------:R5:W-:Y:S04]  /*1f730*/  STL.64 [R1+0x1a8], R22 ;  /* 0x0001a81601007387 */ /* 0x000be80000100a00 */
[----:B-1----:R-:W3:Y:S01]  /*1f740*/  LDL.LU R20, [R1+0x4f0] ;  /* 0x0004f00001147983 */ /* 0x002ee20000300800 */
[C---:B----4-:R-:W-:Y:S11]  /*1f750*/  HMMA.1688.F32.TF32 R8, R12.reuse, R24, R8 ;  /* 0x000000180c08723c */ /* 0x050ff60000081008 */
[----:B------:R-:W-:Y:S11]  /*1f760*/  @!UPT UIADD3 URZ, URZ, URZ, URZ ;  /* 0x0000003f3f3ff290 */ /* 0x000ff6000fffe03f */
[----:B------:R-:W-:Y:S01]  /*1f770*/  @!UPT UIADD3 URZ, URZ, URZ, URZ ;  /* 0x0000003f3f3ff290 */ /* 0x000fe2000fffe03f */
[----:B------:R1:W-:Y:S04]  /*1f780*/  STL.64 [R1+0x190], R8 ;  /* 0x0001900801007387 */ /* 0x0003e80000100a00 */
[----:B------:R4:W-:Y:S04]  /*1f790*/  STL.64 [R1+0x198], R10 ;  /* 0x0001980a01007387 */ /* 0x0009e80000100a00 */
[----:B------:R-:W3:Y:S04]  /*1f7a0*/  LDL.LU R21, [R1+0x4f4] ;  /* 0x0004f40001157983 */ /* 0x000ee80000300800 */
[----:B-----5:R-:W3:Y:S04]  /*1f7b0*/  LDL.LU R22, [R1+0x4f8] ;  /* 0x0004f80001167983 */ /* 0x020ee80000300800 */
[----:B------:R-:W3:Y:S04]  /*1f7c0*/  LDL.LU R23, [R1+0x4fc] ;  /* 0x0004fc0001177983 */ /* 0x000ee80000300800 */
[----:B-1----:R-:W5:Y:S04]  /*1f7d0*/  LDL.LU R8, [R1+0x440] ;  /* 0x0004400001087983 */ /* 0x002f680000300800 */
[----:B------:R-:W5:Y:S04]  /*1f7e0*/  LDL.LU R9, [R1+0x444] ;  /* 0x0004440001097983 */ /* 0x000f680000300800 */
[----:B----4-:R-:W4:Y:S04]  /*1f7f0*/  LDL.LU R10, [R1+0x448] ;  /* 0x00044800010a7983 */ /* 0x010f280000300800 */
[----:B------:R-:W4:Y:S04]  /*1f800*/  LDL.LU R11, [R1+0x44c] ;  /* 0x00044c00010b7983 */ /* 0x000f280000300800 */
[----:B------:R-:W2:Y:S04]  /*1f810*/  LDL.LU R24, [R1+0x4b0] ;  /* 0x0004b00001187983 */ /* 0x000ea80000300800 */
[----:B------:R-:W2:Y:S04]  /*1f820*/  LDL.LU R25, [R1+0x4b4] ;  /* 0x0004b40001197983 */ /* 0x000ea80000300800 */
[----:B------:R-:W2:Y:S04]  /*1f830*/  LDL.LU R26, [R1+0x4b8] ;  /* 0x0004b800011a7983 */ /* 0x000ea80000300800 */
[----:B------:R-:W2:Y:S04]  /*1f840*/  LDL.LU R27, [R1+0x4bc] ;  /* 0x0004bc00011b7983 */ /* 0x000ea80000300800 */
[----:B----4-:R-:W-:Y:S04]  /*1f850*/  STL.64 [R1+0x4650], R10 ;  /* 0x0046500a01007387 */ /* 0x010fe80000100a00 */
[----:B-----5:R1:W-:Y:S04]  /*1f860*/  STL.64 [R1+0x4648], R8 ;  /* 0x0046480801007387 */ /* 0x0203e80000100a00 */
[----:B-1----:R-:W4:Y:S04]  /*1f870*/  LDL.LU.64 R8, [R1+0x80] ;  /* 0x0000800001087983 */ /* 0x002f280000300a00 */
        /* <DEDUP_REMOVED lines=13> */
[----:B-1----:R-:W4:Y:S01]  /*1f950*/  LDL.LU.64 R8, [R1+0xb0] ;  /* 0x0000b00001087983 */ /* 0x002f220000300a00 */
[C---:B---3--:R-:W-:Y:S03]  /*1f960*/  HMMA.1688.F32.TF32 R20, R12.reuse, R16, R20 ;  /* 0x000000100c14723c */ /* 0x048fe60000081014 */
[----:B----4-:R1:W-:Y:S04]  /*1f970*/  STL.64 [R1+0x46a0], R8 ;  /* 0x0046a00801007387 */ /* 0x0103e80000100a00 */
[----:B-1----:R-:W3:Y:S04]  /*1f980*/  LDL.LU.64 R8, [R1+0xc0] ;  /* 0x0000c00001087983 */ /* 0x002ee80000300a00 */
[----:B---3--:R1:W-:Y:S04]  /*1f990*/  STL.64 [R1+0x46a8], R8 ;  /* 0x0046a80801007387 */ /* 0x0083e80000100a00 */
[----:B-1----:R-:W3:Y:S04]  /*1f9a0*/  LDL.LU R8, [R1+0x4a0] ;  /* 0x0004a00001087983 */ /* 0x002ee80000300800 */
[----:B------:R-:W3:Y:S04]  /*1f9b0*/  LDL.LU R9, [R1+0x4a4] ;  /* 0x0004a40001097983 */ /* 0x000ee80000300800 */
[----:B------:R-:W3:Y:S04]  /*1f9c0*/  LDL.LU R10, [R1+0x4a8] ;  /* 0x0004a800010a7983 */ /* 0x000ee80000300800 */
[----:B------:R-:W3:Y:S04]  /*1f9d0*/  LDL.LU R11, [R1+0x4ac] ;  /* 0x0004ac00010b7983 */ /* 0x000ee80000300800 */
[----:B------:R-:W-:Y:S04]  /*1f9e0*/  STL.64 [R1+0x180], R20 ;  /* 0x0001801401007387 */ /* 0x000fe80000100a00 */
[----:B------:R1:W-:Y:S04]  /*1f9f0*/  STL.64 [R1+0x188], R22 ;  /* 0x0001881601007387 */ /* 0x0003e80000100a00 */
[----:B-1----:R-:W4:Y:S04]  /*1fa00*/  LDL.LU.64 R22, [R1+0x46c8] ;  /* 0x0046c80001167983 */ /* 0x002f280000300a00 */
[----:B------:R-:W5:Y:S04]  /*1fa10*/  LDL.LU.64 R20, [R1+0x46c0] ;  /* 0x0046c00001147983 */ /* 0x000f680000300a00 */
[----:B--2---:R-:W-:Y:S04]  /*1fa20*/  STL.64 [R1+0x4660], R18 ;  /* 0x0046601201007387 */ /* 0x004fe80000100a00 */
[----:B------:R1:W-:Y:S04]  /*1fa30*/  STL.64 [R1+0x4658], R16 ;  /* 0x0046581001007387 */ /* 0x0003e80000100a00 */
[----:B-1----:R-:W2:Y:S04]  /*1fa40*/  LDL.LU R16, [R1+0x450] ;  /* 0x0004500001107983 */ /* 0x002ea80000300800 */
[----:B------:R-:W2:Y:S04]  /*1fa50*/  LDL.LU R17, [R1+0x454] ;  /* 0x0004540001117983 */ /* 0x000ea80000300800 */
[----:B------:R-:W2:Y:S04]  /*1fa60*/  LDL.LU R18, [R1+0x458] ;  /* 0x0004580001127983 */ /* 0x000ea80000300800 */
[----:B------:R-:W2:Y:S01]  /*1fa70*/  LDL.LU R19, [R1+0x45c] ;  /* 0x00045c0001137983 */ /* 0x000ea20000300800 */
[----:B-----5:R-:W-:Y:S03]  /*1fa80*/  HMMA.1688.F32.TF32 R12, R12, R20, R24 ;  /* 0x000000140c0c723c */ /* 0x020fe60000081018 */
[----:B--2---:R-:W-:Y:S04]  /*1fa90*/  STL.64 [R1+0x4678], R18 ;  /* 0x0046781201007387 */ /* 0x004fe80000100a00 */
[----:B------:R1:W-:Y:S04]  /*1faa0*/  STL.64 [R1+0x4670], R16 ;  /* 0x0046701001007387 */ /* 0x0003e80000100a00 */
[----:B-1----:R-:W2:Y:S04]  /*1fab0*/  LDL.LU.64 R16, [R1+0x90] ;  /* 0x0000900001107983 */ /* 0x002ea80000300a00 */
[----:B------:R-:W3:Y:S04]  /*1fac0*/  LDL.LU.64 R26, [R1+0x46b8] ;  /* 0x0046b800011a7983 */ /* 0x000ee80000300a00 */
[----:B------:R-:W3:Y:S04]  /*1fad0*/  LDL.LU.64 R24, [R1+0x46b0] ;  /* 0x0046b00001187983 */ /* 0x000ee80000300a00 */
[----:B------:R1:W-:Y:S04]  /*1fae0*/  STL.64 [R1+0xf0], R12 ;  /* 0x0000f00c01007387 */ /* 0x0003e80000100a00 */
[----:B------:R5:W-:Y:S04]  /*1faf0*/  STL.64 [R1+0xf8], R14 ;  /* 0x0000f80e01007387 */ /* 0x000be80000100a00 */
[----:B-1----:R-:W2:Y:S04]  /*1fb00*/  LDL.LU R12, [R1+0x490] ;  /* 0x00049000010c7983 */ /* 0x002ea80000300800 */
[----:B------:R-:W2:Y:S04]  /*1fb10*/  LDL.LU R13, [R1+0x494] ;  /* 0x00049400010d7983 */ /* 0x000ea80000300800 */
[----:B-----5:R-:W2:Y:S04]  /*1fb20*/  LDL.LU R14, [R1+0x498] ;  /* 0x00049800010e7983 */ /* 0x020ea80000300800 */
[----:B------:R-:W2:Y:S01]  /*1fb30*/  LDL.LU R15, [R1+0x49c] ;  /* 0x00049c00010f7983 */ /* 0x000ea20000300800 */
[C---:B---3--:R-:W-:Y:S03]  /*1fb40*/  HMMA.1688.F32.TF32 R4, R24.reuse, R4, R8 ;  /* 0x000000041804723c */ /* 0x048fe60000081008 */
[----:B------:R-:W2:Y:S11]  /*1fb50*/  LDL.LU.64 R8, [R1+0x46a8] ;  /* 0x0046a80001087983 */ /* 0x000eb60000300a00 */
[----:B------:R-:W-:Y:S09]  /*1fb60*/  @!UPT UIADD3 URZ, URZ, URZ, URZ ;  /* 0x0000003f3f3ff290 */ /* 0x000ff2000fffe03f */
[----:B------:R1:W-:Y:S04]  /*1fb70*/  STL.64 [R1+0xe0], R4 ;  /* 0x0000e00401007387 */ /* 0x0003e80000100a00 */
[----:B------:R3:W-:Y:S04]  /*1fb80*/  STL.64 [R1+0xe8], R6 ;  /* 0x0000e80601007387 */ /* 0x0007e80000100a00 */
[----:B-1----:R-:W5:Y:S04]  /*1fb90*/  LDL.LU R4, [R1+0x420] ;  /* 0x0004200001047983 */ /* 0x002f680000300800 */
[----:B------:R-:W5:Y:S04]  /*1fba0*/  LDL.LU R5, [R1+0x424] ;  /* 0x0004240001057983 */ /* 0x000f680000300800 */
[----:B---3--:R-:W5:Y:S04]  /*1fbb0*/  LDL.LU R6, [R1+0x428] ;  /* 0x0004280001067983 */ /* 0x008f680000300800 */
[----:B------:R-:W5:Y:S01]  /*1fbc0*/  LDL.LU R7, [R1+0x42c] ;  /* 0x00042c0001077983 */ /* 0x000f620000300800 */
[C---:B--2---:R-:W-:Y:S11]  /*1fbd0*/  HMMA.1688.F32.TF32 R12, R24.reuse, R8, R12 ;  /* 0x00000008180c723c */ /* 0x044ff6000008100c */
[----:B------:R-:W-:Y:S11]  /*1fbe0*/  @!UPT UIADD3 URZ, URZ, URZ, URZ ;  /* 0x0000003f3f3ff290 */ /* 0x000ff6000fffe03f */
[----:B------:R-:W-:Y:S01]  /*1fbf0*/  @!UPT UIADD3 URZ, URZ, URZ, URZ ;  /* 0x0000003f3f3ff290 */ /* 0x000fe2000fffe03f */
[----:B------:R1:W-:Y:S04]  /*1fc00*/  STL.64 [R1+0x70], R12 ;  /* 0x0000700c01007387 */ /* 0x0003e80000100a00 */
[----:B------:R-:W-:Y:S01]  /*1fc10*/  STL.64 [R1+0x78], R14 ;  /* 0x0000780e01007387 */ /* 0x000fe20000100a00 */
[----:B-1----:R-:W-:Y:S02]  /*1fc20*/  IMAD.MOV.U32 R12, RZ, RZ, R9 ;  /* 0x000000ffff0c7224 */ /* 0x002fe400078e0009 */
[----:B------:R-:W-:Y:S02]  /*1fc30*/  IMAD.MOV.U32 R13, RZ, RZ, R8 ;  /* 0x000000ffff0d7224 */ /* 0x000fe400078e0008 */
[----:B------:R-:W2:Y:S04]  /*1fc40*/  LDL.LU.64 R8, [R1+0x46a0] ;  /* 0x0046a00001087983 */ /* 0x000ea80000300a00 */
[----:B------:R1:W-:Y:S04]  /*1fc50*/  STL [R1+0x463c], R12 ;  /* 0x00463c0c01007387 */ /* 0x0003e80000100800 */
[----:B------:R3:W-:Y:S04]  /*1fc60*/  STL [R1+0x4638], R13 ;  /* 0x0046380d01007387 */ /* 0x0007e80000100800 */
[----:B-1----:R-:W2:Y:S04]  /*1fc70*/  LDL.LU R12, [R1+0x480] ;  /* 0x00048000010c7983 */ /* 0x002ea80000300800 */
[----:B---3--:R-:W2:Y:S04]  /*1fc80*/  LDL.LU R13, [R1+0x484] ;  /* 0x00048400010d7983 */ /* 0x008ea80000300800 */
[----:B------:R-:W2:Y:S04]  /*1fc90*/  LDL.LU R14, [R1+0x488] ;  /* 0x00048800010e7983 */ /* 0x000ea80000300800 */
[----:B------:R-:W2:Y:S02]  /*1fca0*/  LDL.LU R15, [R1+0x48c] ;  /* 0x00048c00010f7983 */ /* 0x000ea40000300800 */
[----:B--2---:R-:W-:Y:S11]  /*1fcb0*/  HMMA.1688.F32.TF32 R12, R24, R8, R12 ;  /* 0x00000008180c723c */ /* 0x004ff6000008100c */
[----:B------:R-:W-:Y:S11]  /*1fcc0*/  @!UPT UIADD3 URZ, URZ, URZ, URZ ;  /* 0x0000003f3f3ff290 */ /* 0x000ff6000fffe03f */
[----:B------:R-:W-:Y:S01]  /*1fcd0*/  @!UPT UIADD3 URZ, URZ, URZ, URZ ;  /* 0x0000003f3f3ff290 */ /* 0x000fe2000fffe03f */
[----:B------:R-:W-:Y:S04]  /*1fce0*/  STL.64 [R1+0x60], R12 ;  /* 0x0000600c01007387 */ /* 0x000fe80000100a00 */
[----:B------:R1:W-:Y:S04]  /*1fcf0*/  STL.64 [R1+0x68], R14 ;  /* 0x0000680e01007387 */ /* 0x0003e80000100a00 */
[----:B------:R-:W2:Y:S01]  /*1fd00*/  LDL.LU.64 R10, [R1+0x4698] ;  /* 0x00469800010a7983 */ /* 0x000ea20000300a00 */
[----:B-1----:R-:W-:Y:S02]  /*1fd10*/  IMAD.MOV.U32 R15, RZ, RZ, R8 ;  /* 0x000000ffff0f7224 */ /* 0x002fe400078e0008 */
[----:B------:R-:W-:-:S02]  /*1fd20*/  IMAD.MOV.U32 R14, RZ, RZ, R9 ;  /* 0x000000ffff0e7224 */ /* 0x000fc400078e0009 */
[----:B------:R-:W2:Y:S01]  /*1fd30*/  LDL.LU.64 R8, [R1+0x4690] ;  /* 0x0046900001087983 */ /* 0x000ea20000300a00 */
[----:B------:R-:W-:Y:S02]  /*1fd40*/  IMAD.MOV.U32 R12, RZ, RZ, R28 ;  /* 0x000000ffff0c7224 */ /* 0x000fe400078e001c */
[----:B------:R-:W-:Y:S01]  /*1fd50*/  IMAD.MOV.U32 R13, RZ, RZ, R3 ;  /* 0x000000ffff0d7224 */ /* 0x000fe200078e0003 */
[----:B------:R-:W-:Y:S04]  /*1fd60*/  STL [R1+0x4644], R14 ;  /* 0x0046440e01007387 */ /* 0x000fe80000100800 */
[----:B------:R2:W-:Y:S02]  /*1fd70*/  STL [R1+0x4640], R15 ;  /* 0x0046400f01007387 */ /* 0x0005e40000100800 */
[C---:B--2---:R-:W-:Y:S02]  /*1fd80*/  HMMA.1688.F32.TF32 R12, R24.reuse, R12, R8 ;  /* 0x0000000c180c723c */ /* 0x044fe40000081008 */
[----:B------:R-:W2:Y:S04]  /*1fd90*/  LDL.LU.64 R10, [R1+0x4688] ;  /* 0x00468800010a7983 */ /* 0x000ea80000300a00 */
[----:B------:R-:W2:Y:S11]  /*1fda0*/  LDL.LU.64 R8, [R1+0x4680] ;  /* 0x0046800001087983 */ /* 0x000eb60000300a00 */
[----:B------:R-:W-:Y:S06]  /*1fdb0*/  @!UPT UIADD3 URZ, URZ, URZ, URZ ;  /* 0x0000003f3f3ff290 */ /* 0x000fec000fffe03f */
[----:B------:R1:W-:Y:S04]  /*1fdc0*/  STL.64 [R1+0x50], R12 ;  /* 0x0000500c01007387 */ /* 0x0003e80000100a00 */
[----:B------:R-:W-:Y:S04]  /*1fdd0*/  STL.64 [R1+0x58], R14 ;  /* 0x0000580e01007387 */ /* 0x000fe80000100a00 */
[----:B------:R-:W3:Y:S01]  /*1fde0*/  LDL.LU.64 R18, [R1+0x4678] ;  /* 0x0046780001127983 */ /* 0x000ee20000300a00 */
[----:B-1----:R-:W-:Y:S02]  /*1fdf0*/  IMAD.MOV.U32 R12, RZ, RZ, R16 ;  /* 0x000000ffff0c7224 */ /* 0x002fe400078e0010 */
[----:B------:R-:W-:Y:S01]  /*1fe00*/  IMAD.MOV.U32 R13, RZ, RZ, R17 ;  /* 0x000000ffff0d7224 */ /* 0x000fe200078e0011 */
[----:B--2---:R-:W-:Y:S01]  /*1fe10*/  HMMA.1688.F32.TF32 R8, R24, R16, R8 ;  /* 0x000000101808723c */ /* 0x004fe20000081008 */
[----:B------:R-:W3:Y:S11]  /*1fe20*/  LDL.LU.64 R16, [R1+0x4670] ;  /* 0x0046700001107983 */ /* 0x000ef60000300a00 */
[----:B------:R-:W-:Y:S11]  /*1fe30*/  @!UPT UIADD3 URZ, URZ, URZ, URZ ;  /* 0x0000003f3f3ff290 */ /* 0x000ff6000fffe03f */
[----:B------:R1:W-:Y:S01]  /*1fe40*/  STL [R1+0x40], R8 ;  /* 0x0000400801007387 */ /* 0x0003e20000100800 */
[----:B------:R-:W-:-:S03]  /*1fe50*/  IMAD.MOV.U32 R3, RZ, RZ, R9 ;  /* 0x000000ffff037224 */ /* 0x000fc600078e0009 */
[----:B-1----:R-:W3:Y:S01]  /*1fe60*/  LDL.LU.64 R8, [R1+0x4668] ;  /* 0x0046680001087983 */ /* 0x002ee20000300a00 */
[----:B------:R-:W-:Y:S02]  /*1fe70*/  IMAD.MOV.U32 R28, RZ, RZ, R11 ;  /* 0x000000ffff1c7224 */ /* 0x000fe400078e000b */
[----:B------:R-:W-:-:S03]  /*1fe80*/  IMAD.MOV.U32 R29, RZ, RZ, R10 ;  /* 0x000000ffff1d7224 */ /* 0x000fc600078e000a */
[----:B------:R-:W-:Y:S04]  /*1fe90*/  STL [R1+0x42d0], R28 ;  /* 0x0042d01c01007387 */ /* 0x000fe80000100800 */
[----:B------:R-:W-:Y:S04]  /*1fea0*/  STL [R1+0x42cc], R29 ;  /* 0x0042cc1d01007387 */ /* 0x000fe80000100800 */
[----:B------:R-:W-:Y:S01]  /*1feb0*/  STL [R1+0x42c8], R3 ;  /* 0x0042c80301007387 */ /* 0x000fe20000100800 */
[----:B---3--:R-:W-:Y:S01]  /*1fec0*/  HMMA.1688.F32.TF32 R16, R24, R8, R16 ;  /* 0x000000081810723c */ /* 0x008fe20000081010 */
[----:B------:R-:W-:-:S02]  /*1fed0*/  IMAD.MOV.U32 R14, RZ, RZ, R8 ;  /* 0x000000ffff0e7224 */ /* 0x000fc400078e0008 */
[----:B------:R-:W-:Y:S11]  /*1fee0*/  IMAD.MOV.U32 R15, RZ, RZ, R9 ;  /* 0x000000ffff0f7224 */ /* 0x000ff600078e0009 */
[----:B------:R-:W-:Y:S09]  /*1fef0*/  @!UPT UIADD3 URZ, URZ, URZ, URZ ;  /* 0x0000003f3f3ff290 */ /* 0x000ff2000fffe03f */
[----:B------:R-:W-:Y:S04]  /*1ff00*/  STL.64 [R1+0x30], R16 ;  /* 0x0000301001007387 */ /* 0x000fe80000100a00 */
[----:B------:R1:W-:Y:S04]  /*1ff10*/  STL.64 [R1+0x38], R18 ;  /* 0x0000381201007387 */ /* 0x0003e80000100a00 */
[----:B-1----:R-:W2:Y:S04]  /*1ff20*/  LDL.LU.64 R18, [R1+0x4660] ;  /* 0x0046600001127983 */ /* 0x002ea80000300a00 */
[----:B------:R-:W3:Y:S04]  /*1ff30*/  LDL.LU.64 R16, [R1+0x4658] ;  /* 0x0046580001107983 */ /* 0x000ee80000300a00 */
[----:B------:R-:W3:Y:S04]  /*1ff40*/  LDL.LU.64 R10, [R1+0x4650] ;  /* 0x00465000010a7983 */ /* 0x000ee80000300a00 */
[----:B------:R-:W3:Y:S01]  /*1ff50*/  LDL.LU.64 R8, [R1+0x4648] ;  /* 0x0046480001087983 */ /* 0x000ee20000300a00 */
[C---:B-----5:R-:W-:Y:S08]  /*1ff60*/  HMMA.1688.F32.TF32 R4, R24.reuse, R20, R4 ;  /* 0x000000141804723c */ /* 0x060ff00000081004 */
[----:B---3--:R-:W-:Y:S01]  /*1ff70*/  HMMA.1688.F32.TF32 R8, R24, R16, R8 ;  /* 0x000000101808723c */ /* 0x008fe20000081008 */
[----:B------:R-:W-:Y:S04]  /*1ff80*/  LDS R26, [R0+0xe200] ;  /* 0x00e20000001a7984 */ /* 0x000fe80000000800 */
[----:B------:R-:W-:Y:S04]  /*1ff90*/  LDS R27, [R2+0xe200] ;  /* 0x00e20000021b7984 */ /* 0x000fe80000000800 */
[----:B------:R-:W-:Y:S04]  /*1ffa0*/  LDS R24, [R0+0xc200] ;  /* 0x00c2000000187984 */ /* 0x000fe80000000800 */
[----:B------:R-:W-:Y:S10]  /*1ffb0*/  LDS R25, [R2+0xc200] ;  /* 0x00c2000002197984 */ /* 0x000ff40000000800 */
[----:B------:R-:W-:Y:S01]  /*1ffc0*/  STL [R1+0x20], R8 ;  /* 0x0000200801007387 */ /* 0x000fe20000100800 */
[----:B------:R-:W-:-:S02]  /*1ffd0*/  IMAD.MOV.U32 R29, RZ, RZ, R10 ;  /* 0x000000ffff1d7224 */ /* 0x000fc400078e000a */
[----:B------:R-:W-:Y:S01]  /*1ffe0*/  IMAD.MOV.U32 R3, RZ, RZ, R11 ;  /* 0x000000ffff037224 */ /* 0x000fe200078e000b */
[----:B------:R-:W-:Y:S01]  /*1fff0*/  LDS R10, [R0+0xe000] ;  /* 0x00e00000000a7984 */ /* 0x000fe20000000800 */
[----:B------:R-:W-:-:S03]  /*20000*/  IMAD.MOV.U32 R28, RZ, RZ, R9 ;  /* 0x000000ffff1c7224 */ /* 0x000fc600078e0009 */
[----:B------:R-:W1:Y:S04]  /*20010*/  LDS R11, [R2+0xe000] ;  /* 0x00e00000020b7984 */ /* 0x000e680000000800 */
[----:B------:R-:W-:Y:S04]  /*20020*/  LDS R8, [R0+0xc000] ;  /* 0x00c0000000087984 */ /* 0x000fe80000000800 */
[----:B------:R-:W3:Y:S04]  /*20030*/  LDS R9, [R2+0xc000] ;  /* 0x00c0000002097984 */ /* 0x000ee80000000800 */
[----:B--2---:R-:W-:Y:S04]  /*20040*/  STL.64 [R1+0x45b8], R18 ;  /* 0x0045b81201007387 */ /* 0x004fe80000100a00 */
[----:B------:R2:W-:Y:S04]  /*20050*/  STL.64 [R1+0x45b0], R16 ;  /* 0x0045b01001007387 */ /* 0x0005e80000100a00 */
[----:B------:R-:W-:Y:S04]  /*20060*/  STL [R1+0x442c], R29 ;  /* 0x00442c1d01007387 */ /* 0x000fe80000100800 */
[----:B------:R-:W-:Y:S04]  /*20070*/  STL [R1+0x4428], R28 ;  /* 0x0044281c01007387 */ /* 0x000fe80000100800 */
[----:B----4-:R-:W-:Y:S04]  /*20080*/  STL.64 [R1+0x45a8], R22 ;  /* 0x0045a81601007387 */ /* 0x010fe80000100a00 */
[----:B------:R-:W-:Y:S04]  /*20090*/  STL.64 [R1+0x45a0], R20 ;  /* 0x0045a01401007387 */ /* 0x000fe80000100a00 */
[----:B------:R-:W-:Y:S04]  /*200a0*/  STL.64 [R1], R4 ;  /* 0x0000000401007387 */ /* 0x000fe80000100a00 */
[----:B------:R-:W-:Y:S04]  /*200b0*/  STL.64 [R1+0x8], R6 ;  /* 0x0000080601007387 */ /* 0x000fe80000100a00 */
[----:B-1----:R-:W-:Y:S04]  /*200c0*/  STL.64 [R1+0x4590], R10 ;  /* 0x0045900a01007387 */ /* 0x002fe80000100a00 */
[----:B---3--:R1:W-:Y:S01]  /*200d0*/  STL.64 [R1+0x4588], R8 ;  /* 0x0045880801007387 */ /* 0x0083e20000100a00 */
[----:B--2---:R-:W-:-:S02]  /*200e0*/  IMAD.MOV.U32 R16, RZ, RZ, R14 ;  /* 0x000000ffff107224 */ /* 0x004fc400078e000e */
[----:B------:R-:W-:Y:S01]  /*200f0*/  IMAD.MOV.U32 R17, RZ, RZ, R15 ;  /* 0x000000ffff117224 */ /* 0x000fe200078e000f */
[----:B------:R-:W-:Y:S04]  /*20100*/  LDS R4, [R0+0x8700] ;  /* 0x0087000000047984 */ /* 0x000fe80000000800 */
[----:B------:R-:W-:Y:S04]  /*20110*/  LDS R6, [R0+0xa700] ;  /* 0x00a7000000067984 */ /* 0x000fe80000000800 */
[----:B-1----:R-:W2:Y:S04]  /*20120*/  LDL.LU R8, [R1+0x370] ;  /* 0x0003700001087983 */ /* 0x002ea80000300800 */
[----:B------:R-:W2:Y:S04]  /*20130*/  LDL.LU R9, [R1+0x374] ;  /* 0x0003740001097983 */ /* 0x000ea80000300800 */
[----:B------:R-:W3:Y:S04]  /*20140*/  LDL.LU R10, [R1+0x378] ;  /* 0x00037800010a7983 */ /* 0x000ee80000300800 */
[----:B------:R-:W3:Y:S04]  /*20150*/  LDL.LU R11, [R1+0x37c] ;  /* 0x00037c00010b7983 */ /* 0x000ee80000300800 */
[----:B------:R-:W-:Y:S04]  /*20160*/  LDS R5, [R2+0x8700] ;  /* 0x0087000002057984 */ /* 0x000fe80000000800 */
[----:B------:R-:W-:Y:S04]  /*20170*/  LDS R7, [R2+0xa700] ;  /* 0x00a7000002077984 */ /* 0x000fe80000000800 */
[----:B---3--:R-:W-:Y:S04]  /*20180*/  STL.64 [R1+0x45c8], R10 ;  /* 0x0045c80a01007387 */ /* 0x008fe80000100a00 */
[----:B--2---:R1:W-:Y:S04]  /*20190*/  STL.64 [R1+0x45c0], R8 ;  /* 0x0045c00801007387 */ /* 0x0043e80000100a00 */
[----:B------:R-:W2:Y:S04]  /*201a0*/  LDL.LU R20, [R1+0x3f0] ;  /* 0x0003f00001147983 */ /* 0x000ea80000300800 */
[----:B------:R-:W2:Y:S04]  /*201b0*/  LDL.LU R21, [R1+0x3f4] ;  /* 0x0003f40001157983 */ /* 0x000ea80000300800 */
[----:B------:R-:W3:Y:S04]  /*201c0*/  LDL.LU R22, [R1+0x3f8] ;  /* 0x0003f80001167983 */ /* 0x000ee80000300800 */
[----:B------:R-:W3:Y:S04]  /*201d0*/  LDL.LU R23, [R1+0x3fc] ;  /* 0x0003fc0001177983 */ /* 0x000ee80000300800 */
[----:B---3--:R-:W-:Y:S04]  /*201e0*/  STL.64 [R1+0x45d8], R22 ;  /* 0x0045d81601007387 */ /* 0x008fe80000100a00 */
[----:B--2---:R2:W-:Y:S04]  /*201f0*/  STL.64 [R1+0x45d0], R20 ;  /* 0x0045d01401007387 */ /* 0x0045e80000100a00 */
[----:B------:R-:W3:Y:S04]  /*20200*/  LDL.LU R14, [R1+0x4644] ;  /* 0x00464400010e7983 */ /* 0x000ee80000300800 */
[----:B------:R-:W4:Y:S04]  /*20210*/  LDL.LU R15, [R1+0x4640] ;  /* 0x00464000010f7983 */ /* 0x000f280000300800 */
[----:B------:R5:W-:Y:S04]  /*20220*/  STL.64 [R1+0x45e0], R16 ;  /* 0x0045e01001007387 */ /* 0x000be80000100a00 */
[----:B-1----:R-:W3:Y:S04]  /*20230*/  LDL.LU R8, [R1+0x400] ;  /* 0x0004000001087983 */ /* 0x002ee80000300800 */
[----:B------:R-:W3:Y:S04]  /*20240*/  LDL.LU R9, [R1+0x404] ;  /* 0x0004040001097983 */ /* 0x000ee80000300800 */
[----:B------:R-:W3:Y:S04]  /*20250*/  LDL.LU R10, [R1+0x408] ;  /* 0x00040800010a7983 */ /* 0x000ee80000300800 */
[----:B------:R-:W3:Y:S01]  /*20260*/  LDL.LU R11, [R1+0x40c] ;  /* 0x00040c00010b7983 */ /* 0x000ee20000300800 */
[----:B--2---:R-:W-:-:S02]  /*20270*/  IMAD.MOV.U32 R20, RZ, RZ, R12 ;  /* 0x000000ffff147224 */ /* 0x004fc400078e000c */
[----:B------:R-:W-:Y:S01]  /*20280*/  IMAD.MOV.U32 R21, RZ, RZ, R13 ;  /* 0x000000ffff157224 */ /* 0x000fe200078e000d */
[----:B---3--:R-:W-:Y:S04]  /*20290*/  STL.64 [R1+0x45f0], R10 ;  /* 0x0045f00a01007387 */ /* 0x008fe80000100a00 */
[----:B------:R1:W-:Y:S04]  /*202a0*/  STL.64 [R1+0x45e8], R8 ;  /* 0x0045e80801007387 */ /* 0x0003e80000100a00 */
[----:B------:R-:W2:Y:S04]  /*202b0*/  LDL.LU R12, [R1+0x463c] ;  /* 0x00463c00010c7983 */ /* 0x000ea80000300800 */
[----:B------:R-:W3:Y:S04]  /*202c0*/  LDL.LU R13, [R1+0x4638] ;  /* 0x00463800010d7983 */ /* 0x000ee80000300800 */
[----:B------:R4:W-:Y:S04]  /*202d0*/  STL.64 [R1+0x45f8], R20 ;  /* 0x0045f81401007387 */ /* 0x0009e80000100a00 */
[----:B-----5:R-:W5:Y:S04]  /*202e0*/  LDL.LU R16, [R1+0x410] ;  /* 0x0004100001107983 */ /* 0x020f680000300800 */
[----:B------:R-:W5:Y:S04]  /*202f0*/  LDL.LU R17, [R1+0x414] ;  /* 0x0004140001117983 */ /* 0x000f680000300800 */
[----:B------:R-:W2:Y:S04]  /*20300*/  LDL.LU R18, [R1+0x418] ;  /* 0x0004180001127983 */ /* 0x000ea80000300800 */
[----:B------:R-:W2:Y:S04]  /*20310*/  LDL.LU R19, [R1+0x41c] ;  /* 0x00041c0001137983 */ /* 0x000ea80000300800 */
[----:B--2---:R-:W-:Y:S04]  /*20320*/  STL.64 [R1+0x4608], R18 ;  /* 0x0046081201007387 */ /* 0x004fe80000100a00 */
[----:B-----5:R2:W-:Y:S04]  /*20330*/  STL.64 [R1+0x4600], R16 ;  /* 0x0046001001007387 */ /* 0x0205e80000100a00 */
[----:B-1----:R-:W5:Y:S04]  /*20340*/  LDL.LU R8, [R1+0x430] ;  /* 0x0004300001087983 */ /* 0x002f680000300800 */
[----:B------:R-:W5:Y:S04]  /*20350*/  LDL.LU R9, [R1+0x434] ;  /* 0x0004340001097983 */ /* 0x000f680000300800 */
[----:B------:R-:W2:Y:S04]  /*20360*/  LDL.LU R10, [R1+0x438] ;  /* 0x00043800010a7983 */ /* 0x000ea80000300800 */
[----:B------:R-:W2:Y:S01]  /*20370*/  LDL.LU R11, [R1+0x43c] ;  /* 0x00043c00010b7983 */ /* 0x000ea20000300800 */
[----:B----4-:R-:W-:-:S02]  /*20380*/  IMAD.MOV.U32 R20, RZ, RZ, R15 ;  /* 0x000000ffff147224 */ /* 0x010fc400078e000f */
[----:B------:R-:W-:Y:S01]  /*20390*/  IMAD.MOV.U32 R21, RZ, RZ, R14 ;  /* 0x000000ffff157224 */ /* 0x000fe200078e000e */
[----:B------:R-:W-:Y:S04]  /*203a0*/  LDS R15, [R2+0xe100] ;  /* 0x00e10000020f7984 */ /* 0x000fe80000000800 */
[----:B------:R-:W1:Y:S04]  /*203b0*/  LDS R14, [R0+0xe100] ;  /* 0x00e10000000e7984 */ /* 0x000e680000000800 */
[----:B--2---:R-:W-:Y:S04]  /*203c0*/  STL.64 [R1+0x4618], R10 ;  /* 0x0046180a01007387 */ /* 0x004fe80000100a00 */
[----:B-----5:R3:W-:Y:S04]  /*203d0*/  STL.64 [R1+0x4610], R8 ;  /* 0x0046100801007387 */ /* 0x0207e80000100a00 */
[----:B------:R2:W-:Y:S04]  /*203e0*/  STL.64 [R1+0x4620], R20 ;  /* 0x0046201401007387 */ /* 0x0005e80000100a00 */
[----:B------:R-:W4:Y:S04]  /*203f0*/  LDL.LU R16, [R1+0x4e0] ;  /* 0x0004e00001107983 */ /* 0x000f280000300800 */
[----:B------:R-:W4:Y:S04]  /*20400*/  LDL.LU R17, [R1+0x4e4] ;  /* 0x0004e40001117983 */ /* 0x000f280000300800 */
[----:B------:R-:W5:Y:S04]  /*20410*/  LDL.LU R18, [R1+0x4e8] ;  /* 0x0004e80001127983 */ /* 0x000f680000300800 */
[----:B------:R-:W5:Y:S01]  /*20420*/  LDL.LU R19, [R1+0x4ec] ;  /* 0x0004ec0001137983 */ /* 0x000f620000300800 */
[----:B---3--:R-:W-:-:S02]  /*20430*/  IMAD.MOV.U32 R8, RZ, RZ, R13 ;  /* 0x000000ffff087224 */ /* 0x008fc400078e000d */
[----:B------:R-:W-:Y:S01]  /*20440*/  IMAD.MOV.U32 R9, RZ, RZ, R12 ;  /* 0x000000ffff097224 */ /* 0x000fe200078e000c */
[----:B------:R-:W-:Y:S04]  /*20450*/  LDS R13, [R2+0xc100] ;  /* 0x00c10000020d7984 */ /* 0x000fe80000000800 */
[----:B------:R-:W3:Y:S04]  /*20460*/  LDS R12, [R0+0xc100] ;  /* 0x00c10000000c7984 */ /* 0x000ee80000000800 */
[----:B-----5:R-:W-:Y:S04]  /*20470*/  STL.64 [R1+0x4630], R18 ;  /* 0x0046301201007387 */ /* 0x020fe80000100a00 */
[----:B----4-:R4:W-:Y:S04]  /*20480*/  STL.64 [R1+0x4628], R16 ;  /* 0x0046281001007387 */ /* 0x0109e80000100a00 */
[----:B--2---:R-:W2:Y:S04]  /*20490*/  LDL.LU R20, [R1+0x5f0] ;  /* 0x0005f00001147983 */ /* 0x004ea80000300800 */
[----:B------:R-:W2:Y:S04]  /*204a0*/  LDL.LU R21, [R1+0x5f4] ;  /* 0x0005f40001157983 */ /* 0x000ea80000300800 */
[----:B------:R-:W2:Y:S04]  /*204b0*/  LDL.LU R22, [R1+0x5f8] ;  /* 0x0005f80001167983 */ /* 0x000ea80000300800 */
[----:B------:R-:W2:Y:S04]  /*204c0*/  LDL.LU R23, [R1+0x5fc] ;  /* 0x0005fc0001177983 */ /* 0x000ea80000300800 */
[----:B----4-:R-:W4:Y:S04]  /*204d0*/  LDL.LU R16, [R1+0x600] ;  /* 0x0006000001107983 */ /* 0x010f280000300800 */
[----:B------:R-:W4:Y:S04]  /*204e0*/  LDL.LU R17, [R1+0x604] ;  /* 0x0006040001117983 */ /* 0x000f280000300800 */
[----:B------:R-:W4:Y:S04]  /*204f0*/  LDL.LU R18, [R1+0x608] ;  /* 0x0006080001127983 */ /* 0x000f280000300800 */
[----:B------:R-:W4:Y:S04]  /*20500*/  LDL.LU R19, [R1+0x60c] ;  /* 0x00060c0001137983 */ /* 0x000f280000300800 */
[----:B-1----:R-:W-:Y:S04]  /*20510*/  STL.64 [R1+0x4530], R14 ;  /* 0x0045300e01007387 */ /* 0x002fe80000100a00 */
[----:B---3--:R1:W-:Y:S04]  /*20520*/  STL.64 [R1+0x4528], R12 ;  /* 0x0045280c01007387 */ /* 0x0083e80000100a00 */
[----:B-1----:R-:W3:Y:S04]  /*20530*/  LDL.LU.64 R12, [R1+0xa0] ;  /* 0x0000a000010c7983 */ /* 0x002ee80000300a00 */
[----:B------:R-:W5:Y:S04]  /*20540*/  LDL.64 R14, [R1+0xa8] ;  /* 0x0000a800010e7983 */ /* 0x000f680000100a00 */
[----:B------:R-:W-:Y:S04]  /*20550*/  STL.64 [R1+0x44c0], R26 ;  /* 0x0044c01a01007387 */ /* 0x000fe80000100a00 */
        /* <DEDUP_REMOVED lines=19> */
[----:B-1----:R-:W4:Y:S04]  /*20690*/  LDL.LU.64 R24, [R1+0xd0] ;  /* 0x0000d00001187983 */ /* 0x002f280000300a00 */
[----:B------:R-:W2:Y:S01]  /*206a0*/  LDL.64 R26, [R1+0xd8] ;  /* 0x0000d800011a7983 */ /* 0x000ea20000100a00 */
[C---:B------:R-:W-:Y:S08]  /*206b0*/  HMMA.1688.F32.TF32 R8, R4.reuse, R8, R20 ;  /* 0x000000080408723c */ /* 0x040ff00000081014 */
[C---:B----4-:R-:W-:Y:S11]  /*206c0*/  HMMA.1688.F32.TF32 R16, R4.reuse, R24, R16 ;  /* 0x000000180410723c */ /* 0x050ff60000081010 */
[----:B------:R-:W-:Y:S11]  /*206d0*/  @!UPT UIADD3 URZ, URZ, URZ, URZ ;  /* 0x0000003f3f3ff290 */ /* 0x000ff6000fffe03f */
[----:B------:R-:W-:Y:S01]  /*206e0*/  @!UPT UIADD3 URZ, URZ, URZ, URZ ;  /* 0x0000003f3f3ff290 */ /* 0x000fe2000fffe03f */
[----:B------:R-:W-:Y:S04]  /*206f0*/  STL.64 [R1+0x4d0], R16 ;  /* 0x0004d01001007387 */ /* 0x000fe80000100a00 */
[----:B------:R1:W-:Y:S04]  /*20700*/  STL.64 [R1+0x4d8], R18 ;  /* 0x0004d81201007387 */ /* 0x0003e80000100a00 */
[----:B-1----:R-:W4:Y:S04]  /*20710*/  LDL.LU.64 R18, [R1+0x4630] ;  /* 0x0046300001127983 */ /* 0x002f280000300a00 */
[----:B------:R-:W4:Y:S04]  /*20720*/  LDL.LU.64 R16, [R1+0x4628] ;  /* 0x0046280001107983 */ /* 0x000f280000300a00 */
[----:B------:R-:W4:Y:S04]  /*20730*/  LDL.LU.64 R20, [R1+0x4620] ;  /* 0x0046200001147983 */ /* 0x000f280000300a00 */
[----:B------:R-:W-:Y:S04]  /*20740*/  STL.64 [R1+0x4c0], R8 ;  /* 0x0004c00801007387 */ /* 0x000fe80000100a00 */
[----:B------:R1:W-:Y:S04]  /*20750*/  STL.64 [R1+0x4c8], R10 ;  /* 0x0004c80a01007387 */ /* 0x0003e80000100a00 */
[----:B-1----:R-:W3:Y:S04]  /*20760*/  LDL.LU.64 R10, [R1+0x4618] ;  /* 0x00461800010a7983 */ /* 0x002ee80000300a00 */
[----:B------:R-:W3:Y:S01]  /*20770*/  LDL.LU.64 R8, [R1+0x4610] ;  /* 0x0046100001087983 */ /* 0x000ee20000300a00 */
[C---:B----4-:R-:W-:Y:S03]  /*20780*/  HMMA.1688.F32.TF32 R20, R4.reuse, R20, R16 ;  /* 0x000000140414723c */ /* 0x050fe60000081010 */
[----:B------:R-:W4:Y:S04]  /*20790*/  LDL.LU.64 R18, [R1+0x4608] ;  /* 0x0046080001127983 */ /* 0x000f280000300a00 */
[----:B------:R-:W4:Y:S11]  /*207a0*/  LDL.LU.64 R16, [R1+0x4600] ;  /* 0x0046000001107983 */ /* 0x000f360000300a00 */
[----:B------:R-:W-:Y:S05]  /*207b0*/  @!UPT UIADD3 URZ, URZ, URZ, URZ ;  /* 0x0000003f3f3ff290 */ /* 0x000fea000fffe03f */
[----:B------:R1:W-:Y:S04]  /*207c0*/  STL.64 [R1+0x4b0], R20 ;  /* 0x0004b01401007387 */ /* 0x0003e80000100a00 */
[----:B------:R-:W-:Y:S04]  /*207d0*/  STL.64 [R1+0x4b8], R22 ;  /* 0x0004b81601007387 */ /* 0x000fe80000100a00 */
[----:B-1----:R-:W4:Y:S01]  /*207e0*/  LDL.LU.64 R20, [R1+0x45f8] ;  /* 0x0045f80001147983 */ /* 0x002f220000300a00 */
[C---:B---3--:R-:W-:Y:S11]  /*207f0*/  HMMA.1688.F32.TF32 R8, R4.reuse, R12, R8 ;  /* 0x0000000c0408723c */ /* 0x048ff60000081008 */
[----:B------:R-:W-:Y:S11]  /*20800*/  @!UPT UIADD3 URZ, URZ, URZ, URZ ;  /* 0x0000003f3f3ff290 */ /* 0x000ff6000fffe03f */
[----:B------:R-:W-:Y:S01]  /*20810*/  @!UPT UIADD3 URZ, URZ, URZ, URZ ;  /* 0x0000003f3f3ff290 */ /* 0x000fe2000fffe03f */
[----:B------:R-:W-:Y:S04]  /*20820*/  STL.64 [R1+0x440], R8 ;  /* 0x0004400801007387 */ /* 0x000fe80000100a00 */
[----:B------:R1:W-:Y:S04]  /*20830*/  STL.64 [R1+0x448], R10 ;  /* 0x0004480a01007387 */ /* 0x0003e80000100a00 */
[----:B-1----:R-:W3:Y:S04]  /*20840*/  LDL.LU.64 R10, [R1+0x45f0] ;  /* 0x0045f000010a7983 */ /* 0x002ee80000300a00 */
[----:B------:R-:W3:Y:S01]  /*20850*/  LDL.LU.64 R8, [R1+0x45e8] ;  /* 0x0045e80001087983 */ /* 0x000ee20000300a00 */
[C---:B----4-:R-:W-:Y:S03]  /*20860*/  HMMA.1688.F32.TF32 R20, R4.reuse, R20, R16 ;  /* 0x000000140414723c */ /* 0x050fe60000081010 */
[----:B------:R-:W3:Y:S11]  /*20870*/  LDL.LU.64 R16, [R1+0x45e0] ;  /* 0x0045e00001107983 */ /* 0x000ef60000300a00 */
[----:B------:R-:W-:Y:S09]  /*20880*/  @!UPT UIADD3 URZ, URZ, URZ, URZ ;  /* 0x0000003f3f3ff290 */ /* 0x000ff2000fffe03f */
[----:B------:R-:W-:Y:S04]  /*20890*/  STL.64 [R1+0x410], R20 ;  /* 0x0004101401007387 */ /* 0x000fe80000100a00 */
[----:B------:R1:W-:Y:S04]  /*208a0*/  STL.64 [R1+0x418], R22 ;  /* 0x0004181601007387 */ /* 0x0003e80000100a00 */
[----:B-1----:R-:W4:Y:S04]  /*208b0*/  LDL.LU.64 R22, [R1+0x45d8] ;  /* 0x0045d80001167983 */ /* 0x002f280000300a00 */
[----:B------:R-:W4:Y:S01]  /*208c0*/  LDL.LU.64 R20, [R1+0x45d0] ;  /* 0x0045d00001147983 */ /* 0x000f220000300a00 */
[C---:B---3--:R-:W-:Y:S03]  /*208d0*/  HMMA.1688.F32.TF32 R16, R4.reuse, R16, R8 ;  /* 0x000000100410723c */ /* 0x048fe60000081008 */
[----:B------:R-:W3:Y:S04]  /*208e0*/  LDL.LU.64 R10, [R1+0x45c8] ;  /* 0x0045c800010a7983 */ /* 0x000ee80000300a00 */
[----:B------:R-:W3:Y:S11]  /*208f0*/  LDL.LU.64 R8, [R1+0x45c0] ;  /* 0x0045c00001087983 */ /* 0x000ef60000300a00 */
[----:B------:R-:W-:Y:S05]  /*20900*/  @!UPT UIADD3 URZ, URZ, URZ, URZ ;  /* 0x0000003f3f3ff290 */ /* 0x000fea000fffe03f */
[----:B------:R-:W-:Y:S04]  /*20910*/  STL.64 [R1+0x400], R16 ;  /* 0x0004001001007387 */ /* 0x000fe80000100a00 */
[----:B------:R1:W-:Y:S04]  /*20920*/  STL.64 [R1+0x408], R18 ;  /* 0x0004081201007387 */ /* 0x0003e80000100a00 */
[----:B-1----:R-:W2:Y:S04]  /*20930*/  LDL.LU.64 R18, [R1+0x45b8] ;  /* 0x0045b80001127983 */ /* 0x002ea80000300a00 */
[----:B------:R-:W4:Y:S02]  /*20940*/  LDL.LU.64 R16, [R1+0x45b0] ;  /* 0x0045b00001107983 */ /* 0x000f240000300a00 */
[----:B----4-:R-:W-:Y:S11]  /*20950*/  HMMA.1688.F32.TF32 R20, R4, R16, R20 ;  /* 0x000000100414723c */ /* 0x010ff60000081014 */
[----:B------:R-:W-:Y:S11]  /*20960*/  @!UPT UIADD3 URZ, URZ, URZ, URZ ;  /* 0x0000003f3f3ff290 */ /* 0x000ff6000fffe03f */
[----:B------:R-:W-:Y:S01]  /*20970*/  @!UPT UIADD3 URZ, URZ, URZ, URZ ;  /* 0x0000003f3f3ff290 */ /* 0x000fe2000fffe03f */
[----:B------:R-:W-:Y:S04]  /*20980*/  STL.64 [R1+0x3f0], R20 ;  /* 0x0003f01401007387 */ /* 0x000fe80000100a00 */
[----:B------:R1:W-:Y:S04]  /*20990*/  STL.64 [R1+0x3f8], R22 ;  /* 0x0003f81601007387 */ /* 0x0003e80000100a00 */
[----:B-1----:R-:W4:Y:S04]  /*209a0*/  LDL.LU.64 R22, [R1+0x45a8] ;  /* 0x0045a80001167983 */ /* 0x002f280000300a00 */
[----:B------:R-:W3:Y:S01]  /*209b0*/  LDL.LU.64 R20, [R1+0x45a0] ;  /* 0x0045a00001147983 */ /* 0x000ee20000300a00 */
[----:B----4-:R-:W-:-:S03]  /*209c0*/  IMAD.MOV.U32 R16, RZ, RZ, R22 ;  /* 0x000000ffff107224 */ /* 0x010fc600078e0016 */
[----:B------:R-:W4:Y:S01]  /*209d0*/  LDL.LU R22, [R1+0x459c] ;  /* 0x00459c0001167983 */ /* 0x000f220000300800 */
[----:B------:R-:W-:Y:S01]  /*209e0*/  IMAD.MOV.U32 R17, RZ, RZ, R23 ;  /* 0x000000ffff117224 */ /* 0x000fe200078e0017 */
[----:B---3--:R-:W-:Y:S02]  /*209f0*/  HMMA.1688.F32.TF32 R4, R4, R20, R8 ;  /* 0x000000140404723c */ /* 0x008fe40000081008 */
[----:B------:R-:W4:Y:S04]  /*20a00*/  LDL.LU R23, [R1+0x4598] ;  /* 0x0045980001177983 */ /* 0x000f280000300800 */
[----:B------:R-:W2:Y:S04]  /*20a10*/  LDL.LU.64 R10, [R1+0x4590] ;  /* 0x00459000010a7983 */ /* 0x000ea80000300a00 */
[----:B------:R-:W2:Y:S11]  /*20a20*/  LDL.LU.64 R8, [R1+0x4588] ;  /* 0x0045880001087983 */ /* 0x000eb60000300a00 */
[----:B------:R-:W-:Y:S02]  /*20a30*/  @!UPT UIADD3 URZ, URZ, URZ, URZ ;  /* 0x0000003f3f3ff290 */ /* 0x000fe4000fffe03f */
[----:B------:R-:W-:Y:S04]  /*20a40*/  STL.64 [R1+0x370], R4 ;  /* 0x0003700401007387 */ /* 0x000fe80000100a00 */
[----:B------:R1:W-:Y:S04]  /*20a50*/  STL.64 [R1+0x378], R6 ;  /* 0x0003780601007387 */ /* 0x0003e80000100a00 */
[----:B-1----:R-:W3:Y:S04]  /*20a60*/  LDL R6, [R1+0xc8] ;  /* 0x0000c80001067983 */ /* 0x002ee80000100800 */
[----:B------:R-:W3:Y:S01]  /*20a70*/  LDL R7, [R1+0xcc] ;  /* 0x0000cc0001077983 */ /* 0x000ee20000100800 */
[C---:B--2---:R-:W-:Y:S03]  /*20a80*/  HMMA.1688.F32.TF32 R16, R8.reuse, R26, R16 ;  /* 0x0000001a0810723c */ /* 0x044fe60000081010 */
[----:B----4-:R1:W-:Y:S04]  /*20a90*/  STL.64 [R1+0x4538], R22 ;  /* 0x0045381601007387 */ /* 0x0103e80000100a00 */
[----:B-1----:R-:W2:Y:S11]  /*20aa0*/  LDL.64 R22, [R1+0xb8] ;  /* 0x0000b80001167983 */ /* 0x002eb60000100a00 */
[----:B------:R-:W-:Y:S05]  /*20ab0*/  @!UPT UIADD3 URZ, URZ, URZ, URZ ;  /* 0x0000003f3f3ff290 */ /* 0x000fea000fffe03f */
[----:B------:R-:W-:Y:S04]  /*20ac0*/  STL.64 [R1+0x360], R16 ;  /* 0x0003601001007387 */ /* 0x000fe80000100a00 */
[----:B------:R1:W-:Y:S02]  /*20ad0*/  STL.64 [R1+0x368], R18 ;  /* 0x0003681201007387 */ /* 0x0003e40000100a00 */
[----:B-1----:R-:W-:Y:S02]  /*20ae0*/  IMAD.MOV.U32 R18, RZ, RZ, R26 ;  /* 0x000000ffff127224 */ /* 0x002fe400078e001a */
[----:B------:R-:W-:Y:S02]  /*20af0*/  IMAD.MOV.U32 R19, RZ, RZ, R27 ;  /* 0x000000ffff137224 */ /* 0x000fe400078e001b */
[----:B------:R-:W3:Y:S04]  /*20b00*/  LDL.LU.64 R26, [R1+0x4580] ;  /* 0x00458000011a7983 */ /* 0x000ee80000300a00 */
[----:B------:R-:W3:Y:S02]  /*20b10*/  LDL.LU.64 R24, [R1+0x4578] ;  /* 0x0045780001187983 */ /* 0x000ee40000300a00 */
[C---:B---3--:R-:W-:Y:S02]  /*20b20*/  HMMA.1688.F32.TF32 R4, R8.reuse, R6, R24 ;  /* 0x000000060804723c */ /* 0x048fe40000081018 */
[----:B------:R-:W2:Y:S04]  /*20b30*/  LDL.LU.64 R26, [R1+0x4570] ;  /* 0x00457000011a7983 */ /* 0x000ea80000300a00 */
[----:B------:R-:W2:Y:S11]  /*20b40*/  LDL.LU.64 R24, [R1+0x4568] ;  /* 0x0045680001187983 */ /* 0x000eb60000300a00 */
[----:B------:R-:W-:Y:S06]  /*20b50*/  @!UPT UIADD3 URZ, URZ, URZ, URZ ;  /* 0x0000003f3f3ff290 */ /* 0x000fec000fffe03f */
[----:B------:R1:W-:Y:S04]  /*20b60*/  STL.64 [R1+0x350], R4 ;  /* 0x0003500401007387 */ /* 0x0003e80000100a00 */
[----:B------:R3:W-:Y:S04]  /*20b70*/  STL.64 [R1+0x358], R6 ;  /* 0x0003580601007387 */ /* 0x0007e80000100a00 */
[----:B-1----:R-:W4:Y:S04]  /*20b80*/  LDL.LU R4, [R1+0x10] ;  /* 0x0000100001047983 */ /* 0x002f280000300800 */
[----:B------:R-:W4:Y:S04]  /*20b90*/  LDL.LU R5, [R1+0x14] ;  /* 0x0000140001057983 */ /* 0x000f280000300800 */
[----:B---3--:R-:W3:Y:S04]  /*20ba0*/  LDL.LU R6, [R1+0x18] ;  /* 0x0000180001067983 */ /* 0x008ee80000300800 */
[----:B------:R-:W3:Y:S01]  /*20bb0*/  LDL.LU R7, [R1+0x1c] ;  /* 0x00001c0001077983 */ /* 0x000ee20000300800 */
[----:B--2---:R-:W-:Y:S03]  /*20bc0*/  HMMA.1688.F32.TF32 R24, R8, R22, R24 ;  /* 0x000000160818723c */ /* 0x004fe60000081018 */
[----:B---3--:R1:W-:Y:S04]  /*20bd0*/  STL.64 [R1+0x4438], R6 ;  /* 0x0044380601007387 */ /* 0x0083e80000100a00 */
[----:B----4-:R-:W-:Y:S04]  /*20be0*/  STL.64 [R1+0x4430], R4 ;  /* 0x0044300401007387 */ /* 0x010fe80000100a00 */
[----:B-1----:R-:W2:Y:S11]  /*20bf0*/  LDL.64 R6, [R1+0x88] ;  /* 0x0000880001067983 */ /* 0x002eb60000100a00 */
[----:B------:R-:W-:Y:S01]  /*20c00*/  @!UPT UIADD3 URZ, URZ, URZ, URZ ;  /* 0x0000003f3f3ff290 */ /* 0x000fe2000fffe03f */
[----:B------:R-:W-:Y:S04]  /*20c10*/  STL.64 [R1+0x340], R24 ;  /* 0x0003401801007387 */ /* 0x000fe80000100a00 */
[----:B------:R1:W-:Y:S04]  /*20c20*/  STL.64 [R1+0x348], R26 ;  /* 0x0003481a01007387 */ /* 0x0003e80000100a00 */
[----:B-1----:R-:W5:Y:S04]  /*20c30*/  LDL.LU.64 R26, [R1+0x4560] ;  /* 0x00456000011a7983 */ /* 0x002f680000300a00 */
[----:B------:R-:W5:Y:S01]  /*20c40*/  LDL.LU.64 R24, [R1+0x4558] ;  /* 0x0045580001187983 */ /* 0x000f620000300a00 */
[----:B------:R-:W-:-:S02]  /*20c50*/  IMAD.MOV.U32 R5, RZ, RZ, R22 ;  /* 0x000000ffff057224 */ /* 0x000fc400078e0016 */
[----:B------:R-:W-:Y:S01]  /*20c60*/  IMAD.MOV.U32 R4, RZ, RZ, R23 ;  /* 0x000000ffff047224 */ /* 0x000fe200078e0017 */
[----:B--2---:R-:W-:Y:S04]  /*20c70*/  STL.64 [R1+0x4550], R6 ;  /* 0x0045500601007387 */ /* 0x004fe80000100a00 */
[----:B------:R1:W-:Y:S04]  /*20c80*/  STL.64 [R1+0x4548], R4 ;  /* 0x0045480401007387 */ /* 0x0003e80000100a00 */
[----:B-1----:R-:W2:Y:S04]  /*20c90*/  LDL.LU R4, [R1+0x320] ;  /* 0x0003200001047983 */ /* 0x002ea80000300800 */
[----:B------:R-:W2:Y:S01]  /*20ca0*/  LDL.LU R5, [R1+0x324] ;  /* 0x0003240001057983 */ /* 0x000ea20000300800 */
[----:B-----5:R-:W-:Y:S03]  /*20cb0*/  HMMA.1688.F32.TF32 R20, R8, R14, R24 ;  /* 0x0000000e0814723c */ /* 0x020fe60000081018 */
[----:B------:R-:W2:Y:S04]  /*20cc0*/  LDL.LU R6, [R1+0x328] ;  /* 0x0003280001067983 */ /* 0x000ea80000300800 */
[----:B------:R-:W2:Y:S11]  /*20cd0*/  LDL.LU R7, [R1+0x32c] ;  /* 0x00032c0001077983 */ /* 0x000eb60000300800 */
[----:B------:R-:W-:Y:S05]  /*20ce0*/  @!UPT UIADD3 URZ, URZ, URZ, URZ ;  /* 0x0000003f3f3ff290 */ /* 0x000fea000fffe03f */
[----:B------:R1:W-:Y:S04]  /*20cf0*/  STL.64 [R1+0x330], R20 ;  /* 0x0003301401007387 */ /* 0x0003e80000100a00 */
[----:B------:R3:W-:Y:S04]  /*20d00*/  STL.64 [R1+0x338], R22 ;  /* 0x0003381601007387 */ /* 0x0007e80000100a00 */
[----:B------:R-:W4:Y:S04]  /*20d10*/  LDL.LU R24, [R1+0x220] ;  /* 0x0002200001187983 */ /* 0x000f280000300800 */
[----:B------:R-:W4:Y:S04]  /*20d20*/  LDL.LU R25, [R1+0x224] ;  /* 0x0002240001197983 */ /* 0x000f280000300800 */
[----:B------:R-:W5:Y:S04]  /*20d30*/  LDL.LU R26, [R1+0x228] ;  /* 0x00022800011a7983 */ /* 0x000f680000300800 */
[----:B------:R-:W5:Y:S01]  /*20d40*/  LDL.LU R27, [R1+0x22c] ;  /* 0x00022c00011b7983 */ /* 0x000f620000300800 */
[----:B------:R-:W-:-:S03]  /*20d50*/  IMAD.MOV.U32 R17, RZ, RZ, R14 ;  /* 0x000000ffff117224 */ /* 0x000fc600078e000e */
[----:B------:R-:W2:Y:S01]  /*20d60*/  LDL.LU R12, [R1+0x270] ;  /* 0x00027000010c7983 */ /* 0x000ea20000300800 */
[----:B------:R-:W-:-:S03]  /*20d70*/  IMAD.MOV.U32 R16, RZ, RZ, R15 ;  /* 0x000000ffff107224 */ /* 0x000fc600078e000f */
[----:B------:R-:W2:Y:S04]  /*20d80*/  LDL.LU R13, [R1+0x274] ;  /* 0x00027400010d7983 */ /* 0x000ea80000300800 */
[----:B------:R-:W2:Y:S04]  /*20d90*/  LDL.LU R14, [R1+0x278] ;  /* 0x00027800010e7983 */ /* 0x000ea80000300800 */
[----:B------:R-:W2:Y:S04]  /*20da0*/  LDL.LU R15, [R1+0x27c] ;  /* 0x00027c00010f7983 */ /* 0x000ea80000300800 */
[----:B-1----:R-:W2:Y:S04]  /*20db0*/  LDL.LU R20, [R1+0x300] ;  /* 0x0003000001147983 */ /* 0x002ea80000300800 */
[----:B------:R-:W2:Y:S04]  /*20dc0*/  LDL.LU R21, [R1+0x304] ;  /* 0x0003040001157983 */ /* 0x000ea80000300800 */
[----:B---3--:R-:W3:Y:S04]  /*20dd0*/  LDL.LU R22, [R1+0x308] ;  /* 0x0003080001167983 */ /* 0x008ee80000300800 */
[----:B------:R-:W3:Y:S04]  /*20de0*/  LDL.LU R23, [R1+0x30c] ;  /* 0x00030c0001177983 */ /* 0x000ee80000300800 */
[----:B-----5:R1:W-:Y:S04]  /*20df0*/  STL.64 [R1+0x44e0], R26 ;  /* 0x0044e01a01007387 */ /* 0x0203e80000100a00 */
[----:B----4-:R-:W-:Y:S04]  /*20e00*/  STL.64 [R1+0x44d8], R24 ;  /* 0x0044d81801007387 */ /* 0x010fe80000100a00 */
[----:B-1----:R-:W2:Y:S02]  /*20e10*/  LDL.64 R26, [R1+0x98] ;  /* 0x00009800011a7983 */ /* 0x002ea40000100a00 */
[----:B--2---:R-:W-:Y:S01]  /*20e20*/  HMMA.1688.F32.TF32 R4, R8, R26, R4 ;  /* 0x0000001a0804723c */ /* 0x004fe20000081004 */
[----:B------:R-:W-:-:S02]  /*20e30*/  IMAD.MOV.U32 R29, RZ, RZ, R26 ;  /* 0x000000ffff1d7224 */ /* 0x000fc400078e001a */
[----:B------:R-:W-:Y:S11]  /*20e40*/  IMAD.MOV.U32 R28, RZ, RZ, R27 ;  /* 0x000000ffff1c7224 */ /* 0x000ff600078e001b */
[----:B------:R-:W-:Y:S09]  /*20e50*/  @!UPT UIADD3 URZ, URZ, URZ, URZ ;  /* 0x0000003f3f3ff290 */ /* 0x000ff2000fffe03f */
[----:B------:R-:W-:Y:S04]  /*20e60*/  STL.64 [R1+0x320], R4 ;  /* 0x0003200401007387 */ /* 0x000fe80000100a00 */
[----:B------:R1:W-:Y:S04]  /*20e70*/  STL.64 [R1+0x328], R6 ;  /* 0x0003280601007387 */ /* 0x0003e80000100a00 */
[----:B-1----:R-:W2:Y:S04]  /*20e80*/  LDL.LU.64 R6, [R1+0x4550] ;  /* 0x0045500001067983 */ /* 0x002ea80000300a00 */
[----:B------:R-:W4:Y:S04]  /*20e90*/  LDL.LU.64 R4, [R1+0x4548] ;  /* 0x0045480001047983 */ /* 0x000f280000300a00 */
[----:B------:R-:W5:Y:S04]  /*20ea0*/  LDL.LU R24, [R1+0x230] ;  /* 0x0002300001187983 */ /* 0x000f680000300800 */
[----:B------:R-:W5:Y:S04]  /*20eb0*/  LDL.LU R25, [R1+0x234] ;  /* 0x0002340001197983 */ /* 0x000f680000300800 */
[----:B------:R-:W2:Y:S04]  /*20ec0*/  LDL.LU R26, [R1+0x238] ;  /* 0x00023800011a7983 */ /* 0x000ea80000300800 */
[----:B------:R-:W2:Y:S04]  /*20ed0*/  LDL.LU R27, [R1+0x23c] ;  /* 0x00023c00011b7983 */ /* 0x000ea80000300800 */
[----:B--2---:R4:W-:Y:S04]  /*20ee0*/  STL.64 [R1+0x44f0], R26 ;  /* 0x0044f01a01007387 */ /* 0x0049e80000100a00 */
[----:B-----5:R1:W-:Y:S01]  /*20ef0*/  STL.64 [R1+0x44e8], R24 ;  /* 0x0044e81801007387 */ /* 0x0203e20000100a00 */
[----:B----4-:R-:W-:-:S02]  /*20f00*/  IMAD.MOV.U32 R26, RZ, RZ, R5 ;  /* 0x000000ffff1a7224 */ /* 0x010fc400078e0005 */
[----:B------:R-:W-:-:S05]  /*20f10*/  IMAD.MOV.U32 R27, RZ, RZ, R4 ;  /* 0x000000ffff1b7224 */ /* 0x000fca00078e0004 */
[----:B------:R2:W-:Y:S04]  /*20f20*/  STL.64 [R1+0x4500], R26 ;  /* 0x0045001a01007387 */ /* 0x0005e80000100a00 */
[----:B-1----:R-:W4:Y:S04]  /*20f30*/  LDL.LU R24, [R1+0x310] ;  /* 0x0003100001187983 */ /* 0x002f280000300800 */
[----:B------:R-:W4:Y:S04]  /*20f40*/  LDL.LU R25, [R1+0x314] ;  /* 0x0003140001197983 */ /* 0x000f280000300800 */
[----:B--2---:R-:W4:Y:S04]  /*20f50*/  LDL.LU R26, [R1+0x318] ;  /* 0x00031800011a7983 */ /* 0x004f280000300800 */
[----:B------:R-:W4:Y:S04]  /*20f60*/  LDL.LU R27, [R1+0x31c] ;  /* 0x00031c00011b7983 */ /* 0x000f280000300800 */
[----:B------:R1:W-:Y:S04]  /*20f70*/  STL.64 [R1+0x4508], R6 ;  /* 0x0045080601007387 */ /* 0x0003e80000100a00 */
[----:B------:R-:W2:Y:S01]  /*20f80*/  LDL.LU R4, [R1+0x250] ;  /* 0x0002500001047983 */ /* 0x000ea20000300800 */
[----:B----4-:R-:W-:Y:S11]  /*20f90*/  HMMA.1688.F32.TF32 R24, R8, R6, R24 ;  /* 0x000000060818723c */ /* 0x010ff60000081018 */
[----:B------:R-:W-:Y:S11]  /*20fa0*/  @!UPT UIADD3 URZ, URZ, URZ, URZ ;  /* 0x0000003f3f3ff290 */ /* 0x000ff6000fffe03f */
[----:B------:R-:W-:Y:S01]  /*20fb0*/  @!UPT UIADD3 URZ, URZ, URZ, URZ ;  /* 0x0000003f3f3ff290 */ /* 0x000fe2000fffe03f */
[----:B------:R-:W-:Y:S04]  /*20fc0*/  STL.64 [R1+0x310], R24 ;  /* 0x0003101801007387 */ /* 0x000fe80000100a00 */
[----:B------:R-:W-:Y:S04]  /*20fd0*/  STL.64 [R1+0x318], R26 ;  /* 0x0003181a01007387 */ /* 0x000fe80000100a00 */
[----:B------:R-:W2:Y:S04]  /*20fe0*/  LDL.LU R5, [R1+0x254] ;  /* 0x0002540001057983 */ /* 0x000ea80000300800 */
[----:B-1----:R-:W4:Y:S04]  /*20ff0*/  LDL.LU R6, [R1+0x258] ;  /* 0x0002580001067983 */ /* 0x002f280000300800 */
[----:B------:R-:W4:Y:S04]  /*21000*/  LDL.LU R7, [R1+0x25c] ;  /* 0x00025c0001077983 */ /* 0x000f280000300800 */
[----:B----4-:R1:W-:Y:S04]  /*21010*/  STL.64 [R1+0x4518], R6 ;  /* 0x0045180601007387 */ /* 0x0103e80000100a00 */
[----:B--2---:R-:W-:Y:S01]  /*21020*/  STL.64 [R1+0x4510], R4 ;  /* 0x0045100401007387 */ /* 0x004fe20000100a00 */
[----:B-1----:R-:W-:-:S03]  /*21030*/  IMAD.MOV.U32 R6, RZ, RZ, R18 ;  /* 0x000000ffff067224 */ /* 0x002fc600078e0012 */
[----:B------:R-:W3:Y:S01]  /*21040*/  LDL.LU R18, [R1+0x4544] ;  /* 0x0045440001127983 */ /* 0x000ee20000300800 */
[----:B------:R-:W-:-:S03]  /*21050*/  IMAD.MOV.U32 R7, RZ, RZ, R19 ;  /* 0x000000ffff077224 */ /* 0x000fc600078e0013 */
[----:B------:R-:W3:Y:S04]  /*21060*/  LDL.LU R19, [R1+0x4540] ;  /* 0x0045400001137983 */ /* 0x000ee80000300800 */
[----:B------:R-:W2:Y:S01]  /*21070*/  LDL.64 R26, [R1+0xc8] ;  /* 0x0000c800011a7983 */ /* 0x000ea20000100a00 */
[C---:B---3--:R-:W-:Y:S03]  /*21080*/  HMMA.1688.F32.TF32 R20, R8.reuse, R18, R20 ;  /* 0x000000120814723c */ /* 0x048fe60000081014 */
[----:B--2---:R1:W-:Y:S04]  /*21090*/  STL.64 [R1+0x4520], R26 ;  /* 0x0045201a01007387 */ /* 0x0043e80000100a00 */
[----:B------:R-:W2:Y:S04]  /*210a0*/  LDL.LU R24, [R1+0x260] ;  /* 0x0002600001187983 */ /* 0x000ea80000300800 */
[----:B------:R-:W2:Y:S04]  /*210b0*/  LDL.LU R25, [R1+0x264] ;  /* 0x0002640001197983 */ /* 0x000ea80000300800 */
[----:B-1----:R-:W2:Y:S04]  /*210c0*/  LDL.LU R26, [R1+0x268] ;  /* 0x00026800011a7983 */ /* 0x002ea80000300800 */
[----:B------:R-:W2:Y:S04]  /*210d0*/  LDL.LU R27, [R1+0x26c] ;  /* 0x00026c00011b7983 */ /* 0x000ea80000300800 */
[----:B------:R-:W-:Y:S04]  /*210e0*/  STL.64 [R1+0x300], R20 ;  /* 0x0003001401007387 */ /* 0x000fe80000100a00 */
[----:B------:R1:W-:Y:S04]  /*210f0*/  STL.64 [R1+0x308], R22 ;  /* 0x0003081601007387 */ /* 0x0003e80000100a00 */
[----:B-1----:R-:W3:Y:S04]  /*21100*/  LDL.LU.64 R22, [R1+0x4538] ;  /* 0x0045380001167983 */ /* 0x002ee80000300a00 */
[----:B------:R-:W-:Y:S01]  /*21110*/  STL.64 [R1+0x44d0], R18 ;  /* 0x0044d01201007387 */ /* 0x000fe20000100a00 */
[----:B---3--:R-:W-:Y:S03]  /*21120*/  HMMA.1688.F32.TF32 R8, R8, R22, R12 ;  /* 0x000000160808723c */ /* 0x008fe6000008100c */
[----:B------:R-:W2:Y:S04]  /*21130*/  LDL.LU.64 R14, [R1+0x4530] ;  /* 0x00453000010e7983 */ /* 0x000ea80000300a00 */
[----:B------:R-:W2:Y:S04]  /*21140*/  LDL.LU.64 R12, [R1+0x4528] ;  /* 0x00452800010c7983 */ /* 0x000ea80000300a00 */
[----:B------:R1:W-:Y:S02]  /*21150*/  STL.64 [R1+0x44c8], R22 ;  /* 0x0044c81601007387 */ /* 0x0003e40000100a00 */
[----:B-1----:R-:W-:-:S02]  /*21160*/  IMAD.MOV.U32 R22, RZ, RZ, R17 ;  /* 0x000000ffff167224 */ /* 0x002fc400078e0011 */
[----:B------:R-:W-:-:S08]  /*21170*/  IMAD.MOV.U32 R23, RZ, RZ, R16 ;  /* 0x000000ffff177224 */ /* 0x000fd000078e0010 */
[----:B------:R-:W-:Y:S04]  /*21180*/  STL.64 [R1+0x270], R8 ;  /* 0x0002700801007387 */ /* 0x000fe80000100a00 */
[----:B------:R-:W-:Y:S04]  /*21190*/  STL.64 [R1+0x278], R10 ;  /* 0x0002780a01007387 */ /* 0x000fe80000100a00 */
[----:B------:R1:W-:Y:S04]  /*211a0*/  STL.64 [R1+0x44f8], R22 ;  /* 0x0044f81601007387 */ /* 0x0003e80000100a00 */
[----:B------:R-:W3:Y:S04]  /*211b0*/  LDL.LU R20, [R1+0x240] ;  /* 0x0002400001147983 */ /* 0x000ee80000300800 */
[----:B------:R-:W3:Y:S04]  /*211c0*/  LDL.LU R21, [R1+0x244] ;  /* 0x0002440001157983 */ /* 0x000ee80000300800 */
        /* <DEDUP_REMOVED lines=8> */
[----:B------:R-:W2:Y:S04]  /*21250*/  LDL.LU R18, [R1+0x218] ;  /* 0x0002180001127983 */ /* 0x000ea80000300800 */
[----:B------:R-:W2:Y:S04]  /*21260*/  LDL.LU R19, [R1+0x21c] ;  /* 0x00021c0001137983 */ /* 0x000ea80000300800 */
[----:B-----5:R-:W-:Y:S04]  /*21270*/  STL.64 [R1+0x4448], R10 ;  /* 0x0044480a01007387 */ /* 0x020fe80000100a00 */
[----:B----4-:R1:W-:Y:S04]  /*21280*/  STL.64 [R1+0x4440], R8 ;  /* 0x0044400801007387 */ /* 0x0103e80000100a00 */
[----:B-1----:R-:W4:Y:S04]  /*21290*/  LDL.LU R8, [R1+0x110] ;  /* 0x0001100001087983 */ /* 0x002f280000300800 */
[----:B------:R-:W4:Y:S04]  /*212a0*/  LDL.LU R9, [R1+0x114] ;  /* 0x0001140001097983 */ /* 0x000f280000300800 */
[----:B------:R-:W5:Y:S04]  /*212b0*/  LDL.LU R10, [R1+0x118] ;  /* 0x00011800010a7983 */ /* 0x000f680000300800 */
[----:B------:R-:W5:Y:S01]  /*212c0*/  LDL.LU R11, [R1+0x11c] ;  /* 0x00011c00010b7983 */ /* 0x000f620000300800 */
[C---:B--2---:R-:W-:Y:S03]  /*212d0*/  HMMA.1688.F32.TF32 R4, R12.reuse, R6, R24 ;  /* 0x000000060c04723c */ /* 0x044fe60000081018 */
[----:B-----5:R-:W-:Y:S04]  /*212e0*/  STL.64 [R1+0x4458], R10 ;  /* 0x0044580a01007387 */ /* 0x020fe80000100a00 */
[----:B----4-:R-:W-:Y:S04]  /*212f0*/  STL.64 [R1+0x4450], R8 ;  /* 0x0044500801007387 */ /* 0x010fe80000100a00 */
[----:B------:R-:W2:Y:S11]  /*21300*/  LDL.LU.64 R26, [R1+0x4520] ;  /* 0x00452000011a7983 */ /* 0x000eb60000300a00 */
[----:B------:R-:W-:Y:S01]  /*21310*/  @!UPT UIADD3 URZ, URZ, URZ, URZ ;  /* 0x0000003f3f3ff290 */ /* 0x000fe2000fffe03f */
        /* <DEDUP_REMOVED lines=10> */
[----:B------:R-:W-:Y:S01]  /*213c0*/  IMAD.MOV.U32 R4, RZ, RZ, R27 ;  /* 0x000000ffff047224 */ /* 0x000fe200078e001b */
[----:B--2---:R-:W2:Y:S04]  /*213d0*/  LDL.LU.64 R6, [R1+0x4508] ;  /* 0x0045080001067983 */ /* 0x004ea80000300a00 */
[----:B------:R-:W3:Y:S02]  /*213e0*/  LDL.LU.64 R26, [R1+0x4500] ;  /* 0x00450000011a7983 */ /* 0x000ee40000300a00 */
[----:B---3--:R-:W-:Y:S02]  /*213f0*/  HMMA.1688.F32.TF32 R24, R12, R26, R20 ;  /* 0x0000001a0c18723c */ /* 0x008fe40000081014 */
[----:B------:R-:W3:Y:S11]  /*21400*/  LDL.LU.64 R22, [R1+0x44f8] ;  /* 0x0044f80001167983 */ /* 0x000ef60000300a00 */
[----:B------:R-:W-:Y:S10]  /*21410*/  @!UPT UIADD3 URZ, URZ, URZ, URZ ;  /* 0x0000003f3f3ff290 */ /* 0x000ff4000fffe03f */
[----:B------:R-:W-:Y:S04]  /*21420*/  STL.64 [R1+0x240], R24 ;  /* 0x0002401801007387 */ /* 0x000fe80000100a00 */
[----:B------:R1:W-:Y:S04]  /*21430*/  STL.64 [R1+0x248], R26 ;  /* 0x0002481a01007387 */ /* 0x0003e80000100a00 */
[----:B-1----:R-:W3:Y:S04]  /*21440*/  LDL.LU.64 R26, [R1+0x44f0] ;  /* 0x0044f000011a7983 */ /* 0x002ee80000300a00 */
[----:B------:R-:W3:Y:S01]  /*21450*/  LDL.LU.64 R24, [R1+0x44e8] ;  /* 0x0044e80001187983 */ /* 0x000ee20000300a00 */
[----:B------:R-:W-:-:S02]  /*21460*/  IMAD.MOV.U32 R10, RZ, RZ, R29 ;  /* 0x000000ffff0a7224 */ /* 0x000fc400078e001d */
[----:B------:R-:W-:Y:S01]  /*21470*/  IMAD.MOV.U32 R11, RZ, RZ, R28 ;  /* 0x000000ffff0b7224 */ /* 0x000fe200078e001c */
[C---:B---3--:R-:W-:Y:S01]  /*21480*/  HMMA.1688.F32.TF32 R20, R12.reuse, R22, R24 ;  /* 0x000000160c14723c */ /* 0x048fe20000081018 */
[----:B------:R-:W3:Y:S01]  /*21490*/  LDL.LU.64 R26, [R1+0x44e0] ;  /* 0x0044e000011a7983 */ /* 0x000ee20000300a00 */
[----:B------:R-:W3:Y:S11]  /*214a0*/  LDL.LU.64 R24, [R1+0x44d8] ;  /* 0x0044d80001187983 */ /* 0x000ef60000300a00 */
[----:B------:R-:W-:Y:S10]  /*214b0*/  @!UPT UIADD3 URZ, URZ, URZ, URZ ;  /* 0x0000003f3f3ff290 */ /* 0x000ff4000fffe03f */
[----:B------:R-:W-:Y:S01]  /*214c0*/  STL.64 [R1+0x230], R20 ;  /* 0x0002301401007387 */ /* 0x000fe20000100a00 */
[----:B------:R3:W-:Y:S02]  /*214d0*/  STL.64 [R1+0x238], R22 ;  /* 0x0002381601007387 */ /* 0x0007e40000100a00 */
[C---:B---3--:R-:W-:Y:S01]  /*214e0*/  HMMA.1688.F32.TF32 R20, R12.reuse, R10, R24 ;  /* 0x0000000a0c14723c */ /* 0x048fe20000081018 */
[----:B------:R-:W3:Y:S11]  /*214f0*/  LDL.LU R24, [R1+0x170] ;  /* 0x0001700001187983 */ /* 0x000ef60000300800 */
[----:B------:R-:W-:Y:S11]  /*21500*/  @!UPT UIADD3 URZ, URZ, URZ, URZ ;  /* 0x0000003f3f3ff290 */ /* 0x000ff6000fffe03f */
[----:B------:R1:W-:Y:S01]  /*21510*/  STL.64 [R1+0x220], R20 ;  /* 0x0002201401007387 */ /* 0x0003e20000100a00 */
[----:B------:R4:W-:Y:S02]  /*21520*/  STL.64 [R1+0x228], R22 ;  /* 0x0002281601007387 */ /* 0x0009e40000100a00 */
[----:B------:R-:W3:Y:S02]  /*21530*/  LDL.LU R25, [R1+0x174] ;  /* 0x0001740001197983 */ /* 0x000ee40000300800 */
[----:B------:R-:W3:Y:S01]  /*21540*/  LDL.LU R26, [R1+0x178] ;  /* 0x00017800011a7983 */ /* 0x000ee20000300800 */
[----:B------:R-:W3:Y:S04]  /*21550*/  LDL.LU R27, [R1+0x17c] ;  /* 0x00017c00011b7983 */ /* 0x000ee80000300800 */
[----:B-1----:R-:W5:Y:S01]  /*21560*/  LDL.LU R20, [R1+0x200] ;  /* 0x0002000001147983 */ /* 0x002f620000300800 */
[----:B------:R-:W5:Y:S02]  /*21570*/  LDL.LU R21, [R1+0x204] ;  /* 0x0002040001157983 */ /* 0x000f640000300800 */
[----:B----4-:R-:W5:Y:S02]  /*21580*/  LDL.LU R22, [R1+0x208] ;  /* 0x0002080001167983 */ /* 0x010f640000300800 */
[----:B------:R-:W5:Y:S01]  /*21590*/  LDL.LU R23, [R1+0x20c] ;  /* 0x00020c0001177983 */ /* 0x000f620000300800 */
[----:B------:R1:W-:Y:S04]  /*215a0*/  STL.64 [R1+0x4468], R10 ;  /* 0x0044680a01007387 */ /* 0x0003e80000100a00 */
[----:B-1----:R-:W4:Y:S01]  /*215b0*/  LDL.64 R10, [R1+0xa8] ;  /* 0x0000a800010a7983 */ /* 0x002f220000100a00 */
[----:B--2---:R-:W-:Y:S03]  /*215c0*/  HMMA.1688.F32.TF32 R16, R12, R6, R16 ;  /* 0x000000060c10723c */ /* 0x004fe60000081010 */
[----:B----4-:R1:W-:Y:S04]  /*215d0*/  STL.64 [R1+0x4480], R10 ;  /* 0x0044800a01007387 */ /* 0x0103e80000100a00 */
[----:B-1----:R-:W2:Y:S04]  /*215e0*/  LDL.64 R10, [R1+0xb8] ;  /* 0x0000b800010a7983 */ /* 0x002ea80000100a00 */
[----:B--2---:R1:W-:Y:S02]  /*215f0*/  STL.64 [R1+0x4498], R10 ;  /* 0x0044980a01007387 */ /* 0x0043e40000100a00 */
[----:B-1----:R-:W-:-:S02]  /*21600*/  IMAD.MOV.U32 R10, RZ, RZ, R5 ;  /* 0x000000ffff0a7224 */ /* 0x002fc400078e0005 */
[----:B------:R-:W-:-:S05]  /*21610*/  IMAD.MOV.U32 R11, RZ, RZ, R4 ;  /* 0x000000ffff0b7224 */ /* 0x000fca00078e0004 */
[----:B------:R1:W-:Y:S04]  /*21620*/  STL.64 [R1+0x44b0], R10 ;  /* 0x0044b00a01007387 */ /* 0x0003e80000100a00 */
[----:B-1----:R-:W2:Y:S01]  /*21630*/  LDL.64 R10, [R1+0xd8] ;  /* 0x0000d800010a7983 */ /* 0x002ea20000100a00 */
[----:B------:R-:W-:Y:S02]  /*21640*/  STL.64 [R1+0x210], R16 ;  /* 0x0002101001007387 */ /* 0x000fe40000100a00 */
[----:B------:R1:W-:Y:S02]  /*21650*/  STL.64 [R1+0x218], R18 ;  /* 0x0002181201007387 */ /* 0x0003e40000100a00 */
[----:B-1----:R-:W5:Y:S01]  /*21660*/  LDL.LU.64 R18, [R1+0x44d0] ;  /* 0x0044d00001127983 */ /* 0x002f620000300a00 */
[----:B------:R1:W-:Y:S02]  /*21670*/  STL.64 [R1+0x4460], R6 ;  /* 0x0044600601007387 */ /* 0x0003e40000100a00 */
[----:B------:R-:W4:Y:S02]  /*21680*/  LDL.LU R4, [R1+0x120] ;  /* 0x0001200001047983 */ /* 0x000f240000300800 */
[----:B------:R-:W4:Y:S01]  /*21690*/  LDL.LU R5, [R1+0x124] ;  /* 0x0001240001057983 */ /* 0x000f220000300800 */
[----:B-1----:R-:W2:Y:S01]  /*216a0*/  LDL.LU R6, [R1+0x128] ;  /* 0x0001280001067983 */ /* 0x002ea20000300800 */
[----:B------:R-:W2:Y:S03]  /*216b0*/  LDL.LU R7, [R1+0x12c] ;  /* 0x00012c0001077983 */ /* 0x000ea60000300800 */
[----:B--2---:R-:W-:Y:S01]  /*216c0*/  STL.64 [R1+0x4478], R6 ;  /* 0x0044780601007387 */ /* 0x004fe20000100a00 */
[----:B----4-:R1:W-:Y:S03]  /*216d0*/  STL.64 [R1+0x4470], R4 ;  /* 0x0044700401007387 */ /* 0x0103e60000100a00 */
[----:B-1----:R-:W2:Y:S01]  /*216e0*/  LDL.LU R4, [R1+0x130] ;  /* 0x0001300001047983 */ /* 0x002ea20000300800 */
[----:B------:R-:W2:Y:S02]  /*216f0*/  LDL.LU R5, [R1+0x134] ;  /* 0x0001340001057983 */ /* 0x000ea40000300800 */
[----:B------:R-:W4:Y:S02]  /*21700*/  LDL.LU R6, [R1+0x138] ;  /* 0x0001380001067983 */ /* 0x000f240000300800 */
[----:B------:R-:W4:Y:S01]  /*21710*/  LDL.LU R7, [R1+0x13c] ;  /* 0x00013c0001077983 */ /* 0x000f220000300800 */
[C---:B-----5:R-:W-:Y:S01]  /*21720*/  HMMA.1688.F32.TF32 R20, R12.reuse, R18, R20 ;  /* 0x000000120c14723c */ /* 0x060fe20000081014 */
[----:B----4-:R-:W-:Y:S01]  /*21730*/  STL.64 [R1+0x4490], R6 ;  /* 0x0044900601007387 */ /* 0x010fe20000100a00 */
[----:B--2---:R1:W-:Y:S03]  /*21740*/  STL.64 [R1+0x4488], R4 ;  /* 0x0044880401007387 */ /* 0x0043e60000100a00 */
[----:B-1----:R-:W2:Y:S01]  /*21750*/  LDL.LU R4, [R1+0x140] ;  /* 0x0001400001047983 */ /* 0x002ea20000300800 */
[----:B------:R-:W2:Y:S02]  /*21760*/  LDL.LU R5, [R1+0x144] ;  /* 0x0001440001057983 */ /* 0x000ea40000300800 */
[----:B------:R-:W4:Y:S02]  /*21770*/  LDL.LU R6, [R1+0x148] ;  /* 0x0001480001067983 */ /* 0x000f240000300800 */
[----:B------:R-:W4:Y:S02]  /*21780*/  LDL.LU R7, [R1+0x14c] ;  /* 0x00014c0001077983 */ /* 0x000f240000300800 */
[----:B----4-:R-:W-:Y:S01]  /*21790*/  STL.64 [R1+0x44a8], R6 ;  /* 0x0044a80601007387 */ /* 0x010fe20000100a00 */
[----:B--2---:R1:W-:Y:S03]  /*217a0*/  STL.64 [R1+0x44a0], R4 ;  /* 0x0044a00401007387 */ /* 0x0043e60000100a00 */
[----:B-1----:R-:W2:Y:S01]  /*217b0*/  LDL.LU R4, [R1+0x150] ;  /* 0x0001500001047983 */ /* 0x002ea20000300800 */
[----:B------:R-:W2:Y:S02]  /*217c0*/  LDL.LU R5, [R1+0x154] ;  /* 0x0001540001057983 */ /* 0x000ea40000300800 */
[----:B------:R-:W2:Y:S02]  /*217d0*/  LDL.LU R6, [R1+0x158] ;  /* 0x0001580001067983 */ /* 0x000ea40000300800 */
[----:B------:R-:W2:Y:S02]  /*217e0*/  LDL.LU R7, [R1+0x15c] ;  /* 0x00015c0001077983 */ /* 0x000ea40000300800 */
[----:B------:R-:W-:Y:S01]  /*217f0*/  STL.64 [R1+0x200], R20 ;  /* 0x0002001401007387 */ /* 0x000fe20000100a00 */
[----:B------:R1:W-:Y:S03]  /*21800*/  STL.64 [R1+0x208], R22 ;  /* 0x0002081601007387 */ /* 0x0003e60000100a00 */
[----:B-1----:R-:W3:Y:S02]  /*21810*/  LDL.LU.64 R22, [R1+0x44c8] ;  /* 0x0044c80001167983 */ /* 0x002ee40000300a00 */
[----:B---3--:R-:W-:Y:S02]  /*21820*/  HMMA.1688.F32.TF32 R12, R12, R22, R24 ;  /* 0x000000160c0c723c */ /* 0x008fe40000081018 */
[----:B------:R-:W3:Y:S01]  /*21830*/  LDL.LU.64 R26, [R1+0x44c0] ;  /* 0x0044c000011a7983 */ /* 0x000ee20000300a00 */
[----:B------:R-:W3:Y:S11]  /*21840*/  LDL.LU.64 R24, [R1+0x44b8] ;  /* 0x0044b80001187983 */ /* 0x000ef60000300a00 */
[----:B------:R-:W-:Y:S09]  /*21850*/  @!UPT UIADD3 URZ, URZ, URZ, URZ ;  /* 0x0000003f3f3ff290 */ /* 0x000ff2000fffe03f */
[----:B------:R1:W-:Y:S01]  /*21860*/  STL.64 [R1+0x170], R12 ;  /* 0x0001700c01007387 */ /* 0x0003e20000100a00 */
[----:B------:R4:W-:Y:S03]  /*21870*/  STL.64 [R1+0x178], R14 ;  /* 0x0001780e01007387 */ /* 0x0009e60000100a00 */
[----:B-1----:R-:W3:Y:S01]  /*21880*/  LDL.LU R12, [R1+0x160] ;  /* 0x00016000010c7983 */ /* 0x002ee20000300800 */
[----:B------:R-:W3:Y:S02]  /*21890*/  LDL.LU R13, [R1+0x164] ;  /* 0x00016400010d7983 */ /* 0x000ee40000300800 */
[----:B----4-:R-:W3:Y:S02]  /*218a0*/  LDL.LU R14, [R1+0x168] ;  /* 0x00016800010e7983 */ /* 0x010ee40000300800 */
[----:B------:R-:W3:Y:S02]  /*218b0*/  LDL.LU R15, [R1+0x16c] ;  /* 0x00016c00010f7983 */ /* 0x000ee40000300800 */
[C---:B---3--:R-:W-:Y:S11]  /*218c0*/  HMMA.1688.F32.TF32 R12, R24.reuse, R10, R12 ;  /* 0x0000000a180c723c */ /* 0x048ff6000008100c */
[----:B------:R-:W-:Y:S11]  /*218d0*/  @!UPT UIADD3 URZ, URZ, URZ, URZ ;  /* 0x0000003f3f3ff290 */ /* 0x000ff6000fffe03f */
[----:B------:R-:W-:Y:S01]  /*218e0*/  @!UPT UIADD3 URZ, URZ, URZ, URZ ;  /* 0x0000003f3f3ff290 */ /* 0x000fe2000fffe03f */
[----:B------:R1:W-:Y:S01]  /*218f0*/  STL.64 [R1+0x160], R12 ;  /* 0x0001600c01007387 */ /* 0x0003e20000100a00 */
[----:B------:R-:W-:Y:S02]  /*21900*/  STL.64 [R1+0x168], R14 ;  /* 0x0001680e01007387 */ /* 0x000fe40000100a00 */
[----:B-1----:R-:W-:Y:S02]  /*21910*/  IMAD.MOV.U32 R13, RZ, RZ, R10 ;  /* 0x000000ffff0d7224 */ /* 0x002fe400078e000a */
[----:B------:R-:W-:Y:S02]  /*21920*/  IMAD.MOV.U32 R12, RZ, RZ, R11 ;  /* 0x000000ffff0c7224 */ /* 0x000fe400078e000b */
[----:B------:R-:W2:Y:S02]  /*21930*/  LDL.LU.64 R10, [R1+0x44b0] ;  /* 0x0044b000010a7983 */ /* 0x000ea40000300a00 */
[C---:B--2---:R-:W-:Y:S02]  /*21940*/  HMMA.1688.F32.TF32 R8, R24.reuse, R10, R4 ;  /* 0x0000000a1808723c */ /* 0x044fe40000081004 */
[----:B------:R-:W2:Y:S01]  /*21950*/  LDL.LU.64 R6, [R1+0x44a8] ;  /* 0x0044a80001067983 */ /* 0x000ea20000300a00 */
[----:B------:R-:W2:Y:S11]  /*21960*/  LDL.LU.64 R4, [R1+0x44a0] ;  /* 0x0044a00001047983 */ /* 0x000eb60000300a00 */
[----:B------:R-:W-:Y:S09]  /*21970*/  @!UPT UIADD3 URZ, URZ, URZ, URZ ;  /* 0x0000003f3f3ff290 */ /* 0x000ff2000fffe03f */
[----:B------:R-:W-:Y:S01]  /*21980*/  STL.64 [R1+0x150], R8 ;  /* 0x0001500801007387 */ /* 0x000fe20000100a00 */
[----:B------:R1:W-:Y:S03]  /*21990*/  STL.64 [R1+0x158], R10 ;  /* 0x0001580a01007387 */ /* 0x0003e60000100a00 */
[----:B-1----:R-:W2:Y:S02]  /*219a0*/  LDL.LU.64 R10, [R1+0x4498] ;  /* 0x00449800010a7983 */ /* 0x002ea40000300a00 */
[C---:B--2---:R-:W-:Y:S01]  /*219b0*/  HMMA.1688.F32.TF32 R4, R24.reuse, R10, R4 ;  /* 0x0000000a1804723c */ /* 0x044fe20000081004 */
[----:B------:R-:W-:Y:S02]  /*219c0*/  IMAD.MOV.U32 R29, RZ, RZ, R10 ;  /* 0x000000ffff1d7224 */ /* 0x000fe400078e000a */
[----:B------:R-:W-:Y:S11]  /*219d0*/  IMAD.MOV.U32 R28, RZ, RZ, R11 ;  /* 0x000000ffff1c7224 */ /* 0x000ff600078e000b */
[----:B------:R-:W-:Y:S09]  /*219e0*/  @!UPT UIADD3 URZ, URZ, URZ, URZ ;  /* 0x0000003f3f3ff290 */ /* 0x000ff2000fffe03f */
[----:B------:R-:W-:Y:S01]  /*219f0*/  STL.64 [R1+0x140], R4 ;  /* 0x0001400401007387 */ /* 0x000fe20000100a00 */
[----:B------:R1:W-:Y:S03]  /*21a00*/  STL.64 [R1+0x148], R6 ;  /* 0x0001480601007387 */ /* 0x0003e60000100a00 */
[----:B-1----:R-:W2:Y:S01]  /*21a10*/  LDL.LU.64 R6, [R1+0x4490] ;  /* 0x0044900001067983 */ /* 0x002ea20000300a00 */
[----:B------:R-:W2:Y:S02]  /*21a20*/  LDL.LU.64 R4, [R1+0x4488] ;  /* 0x0044880001047983 */ /* 0x000ea40000300a00 */
[----:B------:R-:W2:Y:S02]  /*21a30*/  LDL.LU.64 R10, [R1+0x4480] ;  /* 0x00448000010a7983 */ /* 0x000ea40000300a00 */
[----:B--2---:R-:W-:Y:S01]  /*21a40*/  HMMA.1688.F32.TF32 R4, R24, R10, R4 ;  /* 0x0000000a1804723c */ /* 0x004fe20000081004 */
[----:B------:R-:W-:-:S02]  /*21a50*/  IMAD.MOV.U32 R15, RZ, RZ, R10 ;  /* 0x000000ffff0f7224 */ /* 0x000fc400078e000a */
[----:B------:R-:W-:Y:S11]  /*21a60*/  IMAD.MOV.U32 R14, RZ, RZ, R11 ;  /* 0x000000ffff0e7224 */ /* 0x000ff600078e000b */
[----:B------:R-:W-:Y:S09]  /*21a70*/  @!UPT UIADD3 URZ, URZ, URZ, URZ ;  /* 0x0000003f3f3ff290 */ /* 0x000ff2000fffe03f */
[----:B------:R-:W-:Y:S01]  /*21a80*/  STL.64 [R1+0x4a0], R4 ;  /* 0x0004a00401007387 */ /* 0x000fe20000100a00 */
[----:B------:R1:W-:Y:S03]  /*21a90*/  STL.64 [R1+0x4a8], R6 ;  /* 0x0004a80601007387 */ /* 0x0003e60000100a00 */
[----:B-1----:R-:W2:Y:S01]  /*21aa0*/  LDL.LU.64 R6, [R1+0x4478] ;  /* 0x0044780001067983 */ /* 0x002ea20000300a00 */
[----:B------:R-:W2:Y:S02]  /*21ab0*/  LDL.LU.64 R4, [R1+0x4470] ;  /* 0x0044700001047983 */ /* 0x000ea40000300a00 */
[----:B------:R-:W2:Y:S02]  /*21ac0*/  LDL.LU.64 R10, [R1+0x4468] ;  /* 0x00446800010a7983 */ /* 0x000ea40000300a00 */
[C---:B--2---:R-:W-:Y:S01]  /*21ad0*/  HMMA.1688.F32.TF32 R8, R24.reuse, R10, R4 ;  /* 0x0000000a1808723c */ /* 0x044fe20000081004 */
[----:B------:R-:W2:Y:S11]  /*21ae0*/  LDL.LU.64 R6, [R1+0x4460] ;  /* 0x0044600001067983 */ /* 0x000eb60000300a00 */
[----:B------:R-:W-:Y:S11]  /*21af0*/  @!UPT UIADD3 URZ, URZ, URZ, URZ ;  /* 0x0000003f3f3ff290 */ /* 0x000ff6000fffe03f */
[----:B------:R-:W-:Y:S01]  /*21b00*/  STL.64 [R1+0x490], R8 ;  /* 0x0004900801007387 */ /* 0x000fe20000100a00 */
[----:B------:R1:W-:Y:S03]  /*21b10*/  STL.64 [R1+0x498], R10 ;  /* 0x0004980a01007387 */ /* 0x0003e60000100a00 */
[----:B-1----:R-:W2:Y:S01]  /*21b20*/  LDL.LU.64 R10, [R1+0x4458] ;  /* 0x00445800010a7983 */ /* 0x002ea20000300a00 */
[----:B------:R-:W2:Y:S02]  /*21b30*/  LDL.LU.64 R8, [R1+0x4450] ;  /* 0x0044500001087983 */ /* 0x000ea40000300a00 */
[C---:B--2---:R-:W-:Y:S11]  /*21b40*/  HMMA.1688.F32.TF32 R8, R24.reuse, R6, R8 ;  /* 0x000000061808723c */ /* 0x044ff60000081008 */
[----:B------:R-:W-:Y:S11]  /*21b50*/  @!UPT UIADD3 URZ, URZ, URZ, URZ ;  /* 0x0000003f3f3ff290 */ /* 0x000ff6000fffe03f */
[----:B------:R-:W-:Y:S01]  /*21b60*/  @!UPT UIADD3 URZ, URZ, URZ, URZ ;  /* 0x0000003f3f3ff290 */ /* 0x000fe2000fffe03f */
[----:B------:R-:W-:Y:S01]  /*21b70*/  STL.64 [R1+0x480], R8 ;  /* 0x0004800801007387 */ /* 0x000fe20000100a00 */
[----:B------:R1:W-:Y:S03]  /*21b80*/  STL.64 [R1+0x488], R10 ;  /* 0x0004880a01007387 */ /* 0x0003e60000100a00 */
[----:B-1----:R-:W2:Y:S01]  /*21b90*/  LDL.LU.64 R10, [R1+0x4448] ;  /* 0x00444800010a7983 */ /* 0x002ea20000300a00 */
[----:B------:R-:W2:Y:S02]  /*21ba0*/  LDL.LU.64 R8, [R1+0x4440] ;  /* 0x0044400001087983 */ /* 0x000ea40000300a00 */
[----:B------:R-:W-:Y:S02]  /*21bb0*/  IMAD.MOV.U32 R17, RZ, RZ, R6 ;  /* 0x000000ffff117224 */ /* 0x000fe400078e0006 */
[----:B------:R-:W-:Y:S02]  /*21bc0*/  IMAD.MOV.U32 R16, RZ, RZ, R7 ;  /* 0x000000ffff107224 */ /* 0x000fe400078e0007 */
[----:B------:R-:W3:Y:S01]  /*21bd0*/  LDL.LU.64 R6, [R1+0x4438] ;  /* 0x0044380001067983 */ /* 0x000ee20000300a00 */
[----:B------:R-:W3:Y:S02]  /*21be0*/  LDL.LU.64 R4, [R1+0x4430] ;  /* 0x0044300001047983 */ /* 0x000ee40000300a00 */
[----:B------:R-:W-:Y:S01]  /*21bf0*/  STL.64 [R1+0x43f8], R18 ;  /* 0x0043f81201007387 */ /* 0x000fe20000100a00 */
[C---:B--2---:R-:W-:Y:S11]  /*21c00*/  HMMA.1688.F32.TF32 R8, R24.reuse, R18, R8 ;  /* 0x000000121808723c */ /* 0x044ff60000081008 */
[----:B------:R-:W-:Y:S11]  /*21c10*/  @!UPT UIADD3 URZ, URZ, URZ, URZ ;  /* 0x0000003f3f3ff290 */ /* 0x000ff6000fffe03f */
[----:B------:R-:W-:Y:S01]  /*21c20*/  @!UPT UIADD3 URZ, URZ, URZ, URZ ;  /* 0x0000003f3f3ff290 */ /* 0x000fe2000fffe03f */
[----:B------:R-:W-:Y:S01]  /*21c30*/  STL.64 [R1+0x470], R8 ;  /* 0x0004700801007387 */ /* 0x000fe20000100a00 */
[----:B------:R3:W-:Y:S02]  /*21c40*/  STL.64 [R1+0x478], R10 ;  /* 0x0004780a01007387 */ /* 0x0007e40000100a00 */
[----:B---3--:R-:W-:Y:S01]  /*21c50*/  HMMA.1688.F32.TF32 R8, R24, R22, R4 ;  /* 0x000000161808723c */ /* 0x008fe20000081004 */
[----:B------:R-:W-:Y:S04]  /*21c60*/  STL.64 [R1+0x43d8], R22 ;  /* 0x0043d81601007387 */ /* 0x000fe80000100a00 */
[----:B------:R-:W-:Y:S04]  /*21c70*/  LDS R4, [R0+0xc300] ;  /* 0x00c3000000047984 */ /* 0x000fe80000000800 */
[----:B------:R-:W-:Y:S04]  /*21c80*/  LDS R6, [R0+0xe300] ;  /* 0x00e3000000067984 */ /* 0x000fe80000000800 */
[----:B------:R-:W-:Y:S04]  /*21c90*/  LDS R5, [R2+0xc300] ;  /* 0x00c3000002057984 */ /* 0x000fe80000000800 */
[----:B------:R-:W-:Y:S04]  /*21ca0*/  LDS R7, [R2+0xe300] ;  /* 0x00e3000002077984 */ /* 0x000fe80000000800 */
[----:B------:R-:W-:Y:S04]  /*21cb0*/  LDS R26, [R0+0xe600] ;  /* 0x00e60000001a7984 */ /* 0x000fe80000000800 */
[----:B------:R-:W-:Y:S04]  /*21cc0*/  LDS R27, [R2+0xe600] ;  /* 0x00e60000021b7984 */ /* 0x000fe80000000800 */
[----:B------:R-:W-:Y:S04]  /*21cd0*/  LDS R24, [R0+0xc600] ;  /* 0x00c6000000187984 */ /* 0x000fe80000000800 */
[----:B------:R-:W-:Y:S04]  /*21ce0*/  LDS R25, [R2+0xc600] ;  /* 0x00c6000002197984 */ /* 0x000fe80000000800 */
[----:B------:R-:W-:Y:S01]  /*21cf0*/  STL.64 [R1+0x430], R8 ;  /* 0x0004300801007387 */ /* 0x000fe20000100a00 */
[----:B------:R-:W-:Y:S02]  /*21d00*/  STL.64 [R1+0x438], R10 ;  /* 0x0004380a01007387 */ /* 0x000fe40000100a00 */
[----:B------:R-:W-:Y:S04]  /*21d10*/  LDS R10, [R0+0xe400] ;  /* 0x00e40000000a7984 */ /* 0x000fe80000000800 */
[----:B------:R-:W1:Y:S01]  /*21d20*/  LDS R11, [R2+0xe400] ;  /* 0x00e40000020b7984 */ /* 0x000e620000000800 */
[----:B------:R-:W-:Y:S04]  /*21d30*/  LDS R8, [R0+0xc400] ;  /* 0x00c4000000087984 */ /* 0x000fe80000000800 */
[----:B------:R-:W2:Y:S04]  /*21d40*/  LDS R9, [R2+0xc400] ;  /* 0x00c4000002097984 */ /* 0x000ea80000000800 */
[----:B-1----:R-:W-:Y:S01]  /*21d50*/  STL.64 [R1+0x4398], R10 ;  /* 0x0043980a01007387 */ /* 0x002fe20000100a00 */
[----:B--2---:R1:W-:Y:S03]  /*21d60*/  STL.64 [R1+0x4390], R8 ;  /* 0x0043900801007387 */ /* 0x0043e60000100a00 */
[----:B-1----:R-:W2:Y:S01]  /*21d70*/  LDL.LU R8, [R1+0x380] ;  /* 0x0003800001087983 */ /* 0x002ea20000300800 */
[----:B------:R-:W2:Y:S02]  /*21d80*/  LDL.LU R9, [R1+0x384] ;  /* 0x0003840001097983 */ /* 0x000ea40000300800 */
[----:B------:R-:W3:Y:S02]  /*21d90*/  LDL.LU R10, [R1+0x388] ;  /* 0x00038800010a7983 */ /* 0x000ee40000300800 */
[----:B------:R-:W3:Y:S02]  /*21da0*/  LDL.LU R11, [R1+0x38c] ;  /* 0x00038c00010b7983 */ /* 0x000ee40000300800 */
[----:B---3--:R1:W-:Y:S01]  /*21db0*/  STL.64 [R1+0x43a8], R10 ;  /* 0x0043a80a01007387 */ /* 0x0083e20000100a00 */
[----:B--2---:R2:W-:Y:S02]  /*21dc0*/  STL.64 [R1+0x43a0], R8 ;  /* 0x0043a00801007387 */ /* 0x0045e40000100a00 */
[----:B-1----:R-:W-:-:S02]  /*21dd0*/  IMAD.MOV.U32 R10, RZ, RZ, R17 ;  /* 0x000000ffff0a7224 */ /* 0x002fc400078e0011 */
[----:B------:R-:W-:-:S05]  /*21de0*/  IMAD.MOV.U32 R11, RZ, RZ, R16 ;  /* 0x000000ffff0b7224 */ /* 0x000fca00078e0010 */
[----:B------:R1:W-:Y:S01]  /*21df0*/  STL.64 [R1+0x43c0], R10 ;  /* 0x0043c00a01007387 */ /* 0x0003e20000100a00 */
[----:B--2---:R-:W2:Y:S02]  /*21e00*/  LDL.LU R8, [R1+0x3a0] ;  /* 0x0003a00001087983 */ /* 0x004ea40000300800 */
[----:B------:R-:W2:Y:S01]  /*21e10*/  LDL.LU R9, [R1+0x3a4] ;  /* 0x0003a40001097983 */ /* 0x000ea20000300800 */
[----:B-1----:R-:W3:Y:S01]  /*21e20*/  LDL.LU R10, [R1+0x3a8] ;  /* 0x0003a800010a7983 */ /* 0x002ee20000300800 */
[----:B------:R-:W3:Y:S02]  /*21e30*/  LDL.LU R11, [R1+0x3ac] ;  /* 0x0003ac00010b7983 */ /* 0x000ee40000300800 */
[----:B------:R-:W-:Y:S02]  /*21e40*/  IMAD.MOV.U32 R22, RZ, RZ, R15 ;  /* 0x000000ffff167224 */ /* 0x000fe400078e000f */
[----:B------:R-:W-:Y:S01]  /*21e50*/  IMAD.MOV.U32 R23, RZ, RZ, R14 ;  /* 0x000000ffff177224 */ /* 0x000fe200078e000e */
[----:B------:R-:W-:Y:S04]  /*21e60*/  LDS R15, [R2+0xe500] ;  /* 0x00e50000020f7984 */ /* 0x000fe80000000800 */
[----:B------:R-:W1:Y:S04]  /*21e70*/  LDS R14, [R0+0xe500] ;  /* 0x00e50000000e7984 */ /* 0x000e680000000800 */
[----:B---3--:R-:W-:Y:S01]  /*21e80*/  STL.64 [R1+0x43e8], R10 ;  /* 0x0043e80a01007387 */ /* 0x008fe20000100a00 */
[----:B--2---:R2:W-:Y:S02]  /*21e90*/  STL.64 [R1+0x43e0], R8 ;  /* 0x0043e00801007387 */ /* 0x0045e40000100a00 */
[----:B------:R-:W-:Y:S01]  /*21ea0*/  STL.64 [R1+0x43f0], R22 ;  /* 0x0043f01601007387 */ /* 0x000fe20000100a00 */
[----:B--2---:R-:W2:Y:S01]  /*21eb0*/  LDL.LU R8, [R1+0x3b0] ;  /* 0x0003b00001087983 */ /* 0x004ea20000300800 */
[----:B------:R-:W2:Y:S02]  /*21ec0*/  LDL.LU R9, [R1+0x3b4] ;  /* 0x0003b40001097983 */ /* 0x000ea40000300800 */
[----:B------:R-:W3:Y:S02]  /*21ed0*/  LDL.LU R10, [R1+0x3b8] ;  /* 0x0003b800010a7983 */ /* 0x000ee40000300800 */
[----:B------:R-:W3:Y:S02]  /*21ee0*/  LDL.LU R11, [R1+0x3bc] ;  /* 0x0003bc00010b7983 */ /* 0x000ee40000300800 */
[----:B---3--:R-:W-:Y:S01]  /*21ef0*/  STL.64 [R1+0x4408], R10 ;  /* 0x0044080a01007387 */ /* 0x008fe20000100a00 */
[----:B--2---:R2:W-:Y:S03]  /*21f00*/  STL.64 [R1+0x4400], R8 ;  /* 0x0044000801007387 */ /* 0x0045e60000100a00 */
[----:B--2---:R-:W2:Y:S01]  /*21f10*/  LDL.LU R8, [R1+0x3d0] ;  /* 0x0003d00001087983 */ /* 0x004ea20000300800 */
[----:B------:R-:W2:Y:S02]  /*21f20*/  LDL.LU R9, [R1+0x3d4] ;  /* 0x0003d40001097983 */ /* 0x000ea40000300800 */
[----:B------:R-:W3:Y:S02]  /*21f30*/  LDL.LU R10, [R1+0x3d8] ;  /* 0x0003d800010a7983 */ /* 0x000ee40000300800 */
[----:B------:R-:W3:Y:S02]  /*21f40*/  LDL.LU R11, [R1+0x3dc] ;  /* 0x0003dc00010b7983 */ /* 0x000ee40000300800 */
[----:B---3--:R3:W-:Y:S01]  /*21f50*/  STL.64 [R1+0x4418], R10 ;  /* 0x0044180a01007387 */ /* 0x0087e20000100a00 */
[----:B--2---:R-:W-:Y:S02]  /*21f60*/  STL.64 [R1+0x4410], R8 ;  /* 0x0044100801007387 */ /* 0x004fe40000100a00 */
[----:B------:R-:W2:Y:S02]  /*21f70*/  LDL.64 R18, [R1+0xc8] ;  /* 0x0000c80001127983 */ /* 0x000ea40000100a00 */
[----:B---3--:R-:W-:-:S02]  /*21f80*/  IMAD.MOV.U32 R10, RZ, RZ, R13 ;  /* 0x000000ffff0a7224 */ /* 0x008fc400078e000d */
[----:B------:R-:W-:Y:S01]  /*21f90*/  IMAD.MOV.U32 R11, RZ, RZ, R12 ;  /* 0x000000ffff0b7224 */ /* 0x000fe200078e000c */
[----:B------:R-:W-:Y:S04]  /*21fa0*/  LDS R13, [R2+0xc500] ;  /* 0x00c50000020d7984 */ /* 0x000fe80000000800 */
[----:B------:R-:W3:Y:S04]  /*21fb0*/  LDS R12, [R0+0xc500] ;  /* 0x00c50000000c7984 */ /* 0x000ee80000000800 */
[----:B--2---:R2:W-:Y:S01]  /*21fc0*/  STL.64 [R1+0x4420], R18 ;  /* 0x0044201201007387 */ /* 0x0045e20000100a00 */
[----:B------:R-:W4:Y:S02]  /*21fd0*/  LDL.LU R16, [R1+0x3e0] ;  /* 0x0003e00001107983 */ /* 0x000f240000300800 */
[----:B------:R-:W4:Y:S01]  /*21fe0*/  LDL.LU R17, [R1+0x3e4] ;  /* 0x0003e40001117983 */ /* 0x000f220000300800 */
[----:B--2---:R-:W4:Y:S01]  /*21ff0*/  LDL.LU R18, [R1+0x3e8] ;  /* 0x0003e80001127983 */ /* 0x004f220000300800 */
[----:B------:R-:W4:Y:S02]  /*22000*/  LDL.LU R19, [R1+0x3ec] ;  /* 0x0003ec0001137983 */ /* 0x000f240000300800 */
[----:B------:R-:W2:Y:S02]  /*22010*/  LDL.LU R20, [R1+0x3c0] ;  /* 0x0003c00001147983 */ /* 0x000ea40000300800 */
[----:B------:R-:W2:Y:S01]  /*22020*/  LDL.LU R21, [R1+0x3c4] ;  /* 0x0003c40001157983 */ /* 0x000ea20000300800 */
[----:B------:R-:W2:Y:S01]  /*22030*/  LDL.LU R22, [R1+0x3c8] ;  /* 0x0003c80001167983 */ /* 0x000ea20000300800 */
[----:B------:R-:W2:Y:S02]  /*22040*/  LDL.LU R23, [R1+0x3cc] ;  /* 0x0003cc0001177983 */ /* 0x000ea40000300800 */
[----:B-1----:R-:W-:Y:S02]  /*22050*/  STL.64 [R1+0x4308], R14 ;  /* 0x0043080e01007387 */ /* 0x002fe40000100a00 */
[----:B---3--:R1:W-:Y:S02]  /*22060*/  STL.64 [R1+0x4300], R12 ;  /* 0x0043000c01007387 */ /* 0x0083e40000100a00 */
[----:B-1----:R-:W3:Y:S01]  /*22070*/  LDL.LU R12, [R1+0x2f0] ;  /* 0x0002f000010c7983 */ /* 0x002ee20000300800 */
[----:B------:R-:W3:Y:S02]  /*22080*/  LDL.LU R13, [R1+0x2f4] ;  /* 0x0002f400010d7983 */ /* 0x000ee40000300800 */
[----:B------:R-:W5:Y:S02]  /*22090*/  LDL.LU R14, [R1+0x2f8] ;  /* 0x0002f800010e7983 */ /* 0x000f640000300800 */
[----:B------:R-:W5:Y:S02]  /*220a0*/  LDL.LU R15, [R1+0x2fc] ;  /* 0x0002fc00010f7983 */ /* 0x000f640000300800 */
[----:B-----5:R-:W-:Y:S01]  /*220b0*/  STL.64 [R1+0x43b8], R14 ;  /* 0x0043b80e01007387 */ /* 0x020fe20000100a00 */
[----:B---3--:R1:W-:Y:S03]  /*220c0*/  STL.64 [R1+0x43b0], R12 ;  /* 0x0043b00c01007387 */ /* 0x0083e60000100a00 */
[----:B-1----:R-:W3:Y:S01]  /*220d0*/  LDL.LU R12, [R1+0x390] ;  /* 0x00039000010c7983 */ /* 0x002ee20000300800 */
[----:B------:R-:W3:Y:S02]  /*220e0*/  LDL.LU R13, [R1+0x394] ;  /* 0x00039400010d7983 */ /* 0x000ee40000300800 */
[----:B------:R-:W5:Y:S02]  /*220f0*/  LDL.LU R14, [R1+0x398] ;  /* 0x00039800010e7983 */ /* 0x000f640000300800 */
[----:B------:R-:W5:Y:S01]  /*22100*/  LDL.LU R15, [R1+0x39c] ;  /* 0x00039c00010f7983 */ /* 0x000f620000300800 */
[----:B----4-:R-:W-:Y:S01]  /*22110*/  HMMA.1688.F32.TF32 R8, R4, R10, R16 ;  /* 0x0000000a0408723c */ /* 0x010fe20000081010 */
[----:B-----5:R1:W-:Y:S01]  /*22120*/  STL.64 [R1+0x43d0], R14 ;  /* 0x0043d00e01007387 */ /* 0x0203e20000100a00 */
[----:B---3--:R-:W-:Y:S03]  /*22130*/  STL.64 [R1+0x43c8], R12 ;  /* 0x0043c80c01007387 */ /* 0x008fe60000100a00 */
[----:B-1----:R-:W3:Y:S01]  /*22140*/  LDL.64 R14, [R1+0x98] ;  /* 0x00009800010e7983 */ /* 0x002ee20000100a00 */
[----:B------:R1:W-:Y:S02]  /*22150*/  STL.64 [R1+0x4278], R26 ;  /* 0x0042781a01007387 */ /* 0x0003e40000100a00 */
[----:B------:R-:W-:Y:S02]  /*22160*/  STL.64 [R1+0x4270], R24 ;  /* 0x0042701801007387 */ /* 0x000fe40000100a00 */
[----:B-1----:R-:W-:-:S02]  /*22170*/  IMAD.MOV.U32 R26, RZ, RZ, R29 ;  /* 0x000000ffff1a7224 */ /* 0x002fc400078e001d */
[----:B------:R-:W-:Y:S01]  /*22180*/  IMAD.MOV.U32 R27, RZ, RZ, R28 ;  /* 0x000000ffff1b7224 */ /* 0x000fe200078e001c */
[----:B------:R-:W4:Y:S01]  /*22190*/  LDL.LU R29, [R1+0x442c] ;  /* 0x00442c00011d7983 */ /* 0x000f220000300800 */
[----:B------:R-:W5:Y:S02]  /*221a0*/  LDL.LU R28, [R1+0x4428] ;  /* 0x00442800011c7983 */ /* 0x000f640000300800 */
[----:B------:R-:W3:Y:S07]  /*221b0*/  LDL.LU.64 R18, [R1+0x4420] ;  /* 0x0044200001127983 */ /* 0x000eee0000300a00 */
[----:B------:R-:W-:Y:S01]  /*221c0*/  STL.64 [R1+0x3e0], R8 ;  /* 0x0003e00801007387 */ /* 0x000fe20000100a00 */
[----:B------:R1:W-:Y:S04]  /*221d0*/  STL.64 [R1+0x3e8], R10 ;  /* 0x0003e80a01007387 */ /* 0x0003e80000100a00 */
[----:B-1----:R-:W3:Y:S01]  /*221e0*/  LDL.LU.64 R10, [R1+0x4418] ;  /* 0x00441800010a7983 */ /* 0x002ee20000300a00 */
[----:B------:R-:W3:Y:S01]  /*221f0*/  LDL.LU.64 R8, [R1+0x4410] ;  /* 0x0044100001087983 */ /* 0x000ee20000300a00 */
[C---:B--2---:R-:W-:Y:S11]  /*22200*/  HMMA.1688.F32.TF32 R20, R4.reuse, R26, R20 ;  /* 0x0000001a0414723c */ /* 0x044ff60000081014 */
[----:B------:R-:W-:Y:S11]  /*22210*/  @!UPT UIADD3 URZ, URZ, URZ, URZ ;  /* 0x0000003f3f3ff290 */ /* 0x000ff6000fffe03f */
[----:B------:R-:W-:Y:S02]  /*22220*/  @!UPT UIADD3 URZ, URZ, URZ, URZ ;  /* 0x0000003f3f3ff290 */ /* 0x000fe4000fffe03f */
[----:B------:R-:W-:Y:S02]  /*22230*/  IMAD.MOV.U32 R17, RZ, RZ, R22 ;  /* 0x000000ffff117224 */ /* 0x000fe400078e0016 */
[----:B------:R-:W-:Y:S01]  /*22240*/  IMAD.MOV.U32 R16, RZ, RZ, R23 ;  /* 0x000000ffff107224 */ /* 0x000fe200078e0017 */
[C---:B---3--:R-:W-:Y:S01]  /*22250*/  HMMA.1688.F32.TF32 R8, R4.reuse, R18, R8 ;  /* 0x000000120408723c */ /* 0x048fe20000081008 */
[----:B------:R-:W-:Y:S02]  /*22260*/  IMAD.MOV.U32 R25, RZ, RZ, R18 ;  /* 0x000000ffff197224 */ /* 0x000fe400078e0012 */
[----:B------:R-:W-:Y:S11]  /*22270*/  IMAD.MOV.U32 R24, RZ, RZ, R19 ;  /* 0x000000ffff187224 */ /* 0x000ff600078e0013 */
[----:B------:R-:W-:Y:S09]  /*22280*/  @!UPT UIADD3 URZ, URZ, URZ, URZ ;  /* 0x0000003f3f3ff290 */ /* 0x000ff2000fffe03f */
[----:B------:R-:W-:Y:S01]  /*22290*/  STL.64 [R1+0x3d0], R8 ;  /* 0x0003d00801007387 */ /* 0x000fe20000100a00 */
[----:B------:R1:W-:Y:S03]  /*222a0*/  STL.64 [R1+0x3d8], R10 ;  /* 0x0003d80a01007387 */ /* 0x0003e60000100a00 */
[----:B-1----:R-:W2:Y:S01]  /*222b0*/  LDL.LU.64 R10, [R1+0x4408] ;  /* 0x00440800010a7983 */ /* 0x002ea20000300a00 */
[----:B------:R-:W2:Y:S02]  /*222c0*/  LDL.LU.64 R8, [R1+0x4400] ;  /* 0x0044000001087983 */ /* 0x000ea40000300a00 */
[----:B------:R-:W3:Y:S02]  /*222d0*/  LDL.LU.64 R18, [R1+0x43f8] ;  /* 0x0043f80001127983 */ /* 0x000ee40000300a00 */
[----:B------:R2:W-:Y:S01]  /*222e0*/  STL.64 [R1+0x3c0], R20 ;  /* 0x0003c01401007387 */ /* 0x0005e20000100a00 */
[----:B------:R-:W2:Y:S01]  /*222f0*/  LDL.LU.64 R22, [R1+0x43f0] ;  /* 0x0043f00001167983 */ /* 0x000ea20000300a00 */
[----:B------:R-:W-:Y:S02]  /*22300*/  STL.64 [R1+0x4370], R26 ;  /* 0x0043701a01007387 */ /* 0x000fe40000100a00 */
[----:B------:R-:W-:Y:S02]  /*22310*/  STL [R1+0x3f84], R16 ;  /* 0x003f841001007387 */ /* 0x000fe40000100800 */
[----:B------:R-:W-:Y:S01]  /*22320*/  STL [R1+0x3f80], R17 ;  /* 0x003f801101007387 */ /* 0x000fe20000100800 */
[C---:B--2---:R-:W-:Y:S01]  /*22330*/  HMMA.1688.F32.TF32 R20, R4.reuse, R22, R8 ;  /* 0x000000160414723c */ /* 0x044fe20000081008 */
[----:B------:R-:W2:Y:S01]  /*22340*/  LDL.LU.64 R10, [R1+0x43e8] ;  /* 0x0043e800010a7983 */ /* 0x000ea20000300a00 */
[----:B------:R-:W2:Y:S11]  /*22350*/  LDL.LU.64 R8, [R1+0x43e0] ;  /* 0x0043e00001087983 */ /* 0x000eb60000300a00 */
[----:B------:R-:W-:Y:S10]  /*22360*/  @!UPT UIADD3 URZ, URZ, URZ, URZ ;  /* 0x0000003f3f3ff290 */ /* 0x000ff4000fffe03f */
[----:B------:R1:W-:Y:S01]  /*22370*/  STL.64 [R1+0x3b0], R20 ;  /* 0x0003b01401007387 */ /* 0x0003e20000100a00 */
[----:B------:R3:W-:Y:S02]  /*22380*/  STL.64 [R1+0x3b8], R22 ;  /* 0x0003b81601007387 */ /* 0x0007e40000100a00 */
[----:B-1----:R-:W-:Y:S01]  /*22390*/  IMAD.MOV.U32 R21, RZ, RZ, R14 ;  /* 0x000000ffff157224 */ /* 0x002fe200078e000e */
[----:B---3--:R-:W3:Y:S01]  /*223a0*/  LDL.LU.64 R22, [R1+0x43d8] ;  /* 0x0043d80001167983 */ /* 0x008ee20000300a00 */
[----:B------:R-:W-:Y:S01]  /*223b0*/  IMAD.MOV.U32 R20, RZ, RZ, R15 ;  /* 0x000000ffff147224 */ /* 0x000fe200078e000f */
[C---:B--2---:R-:W-:Y:S02]  /*223c0*/  HMMA.1688.F32.TF32 R8, R4.reuse, R14, R8 ;  /* 0x0000000e0408723c */ /* 0x044fe40000081008 */
[----:B------:R-:W2:Y:S01]  /*223d0*/  LDL.LU.64 R14, [R1+0x43d0] ;  /* 0x0043d000010e7983 */ /* 0x000ea20000300a00 */
[----:B------:R-:W2:Y:S11]  /*223e0*/  LDL.LU.64 R12, [R1+0x43c8] ;  /* 0x0043c800010c7983 */ /* 0x000eb60000300a00 */
[----:B------:R-:W-:Y:S09]  /*223f0*/  @!UPT UIADD3 URZ, URZ, URZ, URZ ;  /* 0x0000003f3f3ff290 */ /* 0x000ff2000fffe03f */
[----:B------:R2:W-:Y:S01]  /*22400*/  STL.64 [R1+0x3a0], R8 ;  /* 0x0003a00801007387 */ /* 0x0005e20000100a00 */
[----:B------:R-:W-:Y:S02]  /*22410*/  IMAD.MOV.U32 R16, RZ, RZ, R10 ;  /* 0x000000ffff107224 */ /* 0x000fe400078e000a */
[----:B------:R-:W-:Y:S02]  /*22420*/  IMAD.MOV.U32 R17, RZ, RZ, R11 ;  /* 0x000000ffff117224 */ /* 0x000fe400078e000b */
[----:B------:R-:W2:Y:S03]  /*22430*/  LDL.LU.64 R10, [R1+0x43c0] ;  /* 0x0043c000010a7983 */ /* 0x000ea60000300a00 */
[----:B------:R-:W-:Y:S02]  /*22440*/  STL [R1+0x3f8c], R17 ;  /* 0x003f8c1101007387 */ /* 0x000fe40000100800 */
[----:B------:R-:W-:Y:S01]  /*22450*/  STL [R1+0x3f88], R16 ;  /* 0x003f881001007387 */ /* 0x000fe20000100800 */
[C---:B--2---:R-:W-:Y:S01]  /*22460*/  HMMA.1688.F32.TF32 R8, R4.reuse, R10, R12 ;  /* 0x0000000a0408723c */ /* 0x044fe2000008100c */
[----:B------:R-:W3:Y:S01]  /*22470*/  LDL.LU.64 R14, [R1+0x43b8] ;  /* 0x0043b800010e7983 */ /* 0x000ee20000300a00 */
[----:B------:R-:W3:Y:S11]  /*22480*/  LDL.LU.64 R12, [R1+0x43b0] ;  /* 0x0043b000010c7983 */ /* 0x000ef60000300a00 */
[----:B------:R-:W-:Y:S10]  /*22490*/  @!UPT UIADD3 URZ, URZ, URZ, URZ ;  /* 0x0000003f3f3ff290 */ /* 0x000ff4000fffe03f */
[----:B------:R-:W-:Y:S01]  /*224a0*/  STL.64 [R1+0x390], R8 ;  /* 0x0003900801007387 */ /* 0x000fe20000100a00 */
[----:B------:R1:W-:Y:S03]  /*224b0*/  STL.64 [R1+0x398], R10 ;  /* 0x0003980a01007387 */ /* 0x0003e60000100a00 */
[----:B-1----:R-:W2:Y:S01]  /*224c0*/  LDL.LU.64 R10, [R1+0x43a8] ;  /* 0x0043a800010a7983 */ /* 0x002ea20000300a00 */
[----:B------:R-:W2:Y:S02]  /*224d0*/  LDL.LU.64 R8, [R1+0x43a0] ;  /* 0x0043a00001087983 */ /* 0x000ea40000300a00 */
[C---:B--2---:R-:W-:Y:S08]  /*224e0*/  HMMA.1688.F32.TF32 R8, R4.reuse, R18, R8 ;  /* 0x000000120408723c */ /* 0x044ff00000081008 */
[----:B---3--:R-:W-:Y:S11]  /*224f0*/  HMMA.1688.F32.TF32 R4, R4, R22, R12 ;  /* 0x000000160404723c */ /* 0x008ff6000008100c */
[----:B------:R-:W-:Y:S05]  /*22500*/  @!UPT UIADD3 URZ, URZ, URZ, URZ ;  /* 0x0000003f3f3ff290 */ /* 0x000fea000fffe03f */
[----:B------:R-:W-:Y:S02]  /*22510*/  IMAD.MOV.U32 R16, RZ, RZ, R11 ;  /* 0x000000ffff107224 */ /* 0x000fe400078e000b */
[----:B------:R-:W-:Y:S01]  /*22520*/  IMAD.MOV.U32 R17, RZ, RZ, R10 ;  /* 0x000000ffff117224 */ /* 0x000fe200078e000a */
[----:B------:R1:W-:Y:S01]  /*22530*/  STL.64 [R1+0x380], R8 ;  /* 0x0003800801007387 */ /* 0x0003e20000100a00 */
[----:B------:R-:W2:Y:S03]  /*22540*/  LDL.LU.64 R10, [R1+0x4398] ;  /* 0x00439800010a7983 */ /* 0x000ea60000300a00 */
[----:B-1----:R-:W2:Y:S01]  /*22550*/  LDL.LU.64 R8, [R1+0x4390] ;  /* 0x0043900001087983 */ /* 0x002ea20000300a00 */
[----:B------:R1:W-:Y:S02]  /*22560*/  STL [R1+0x3f94], R16 ;  /* 0x003f941001007387 */ /* 0x0003e40000100800 */
[----:B------:R3:W-:Y:S02]  /*22570*/  STL [R1+0x3f90], R17 ;  /* 0x003f901101007387 */ /* 0x0007e40000100800 */
[----:B------:R4:W-:Y:S01]  /*22580*/  STL.64 [R1+0x4330], R18 ;  /* 0x0043301201007387 */ /* 0x0009e20000100a00 */
[----:B------:R-:W-:Y:S01]  /*22590*/  STL.64 [R1+0x4358], R22 ;  /* 0x0043581601007387 */ /* 0x000fe20000100a00 */
[----:B------:R-:W2:Y:S02]  /*225a0*/  LDL.LU R12, [R1+0x1f0] ;  /* 0x0001f000010c7983 */ /* 0x000ea40000300800 */
[----:B------:R-:W-:Y:S02]  /*225b0*/  STL.64 [R1+0x2f0], R4 ;  /* 0x0002f00401007387 */ /* 0x000fe40000100a00 */
[----:B------:R-:W-:Y:S01]  /*225c0*/  STL.64 [R1+0x2f8], R6 ;  /* 0x0002f80601007387 */ /* 0x000fe20000100a00 */
[----:B------:R-:W2:Y:S01]  /*225d0*/  LDL.LU R13, [R1+0x1f4] ;  /* 0x0001f400010d7983 */ /* 0x000ea20000300800 */
[----:B------:R-:W2:Y:S02]  /*225e0*/  LDL.LU R14, [R1+0x1f8] ;  /* 0x0001f800010e7983 */ /* 0x000ea40000300800 */
[----:B------:R-:W2:Y:S02]  /*225f0*/  LDL.LU R15, [R1+0x1fc] ;  /* 0x0001fc00010f7983 */ /* 0x000ea40000300800 */
[----:B-1----:R-:W2:Y:S01]  /*22600*/  LDL.LU R16, [R1+0x290] ;  /* 0x0002900001107983 */ /* 0x002ea20000300800 */
[----:B---3--:R-:W2:Y:S01]  /*22610*/  LDL.LU R17, [R1+0x294] ;  /* 0x0002940001117983 */ /* 0x008ea20000300800 */
[----:B----4-:R-:W3:Y:S02]  /*22620*/  LDL.LU R18, [R1+0x298] ;  /* 0x0002980001127983 */ /* 0x010ee40000300800 */
[----:B------:R-:W3:Y:S02]  /*22630*/  LDL.LU R19, [R1+0x29c] ;  /* 0x00029c0001137983 */ /* 0x000ee40000300800 */
[----:B---3--:R1:W-:Y:S01]  /*22640*/  STL.64 [R1+0x4340], R18 ;  /* 0x0043401201007387 */ /* 0x0083e20000100a00 */
[----:B--2---:R-:W-:Y:S02]  /*22650*/  STL.64 [R1+0x4338], R16 ;  /* 0x0043381001007387 */ /* 0x004fe40000100a00 */
[----:B-1----:R-:W-:-:S02]  /*22660*/  IMAD.MOV.U32 R19, RZ, RZ, R20 ;  /* 0x000000ffff137224 */ /* 0x002fc400078e0014 */
[----:B------:R-:W-:Y:S01]  /*22670*/  IMAD.MOV.U32 R18, RZ, RZ, R21 ;  /* 0x000000ffff127224 */ /* 0x000fe200078e0015 */
[----:B------:R-:W2:Y:S01]  /*22680*/  LDL.LU R20, [R1+0x2b0] ;  /* 0x0002b00001147983 */ /* 0x000ea20000300800 */
[----:B------:R-:W2:Y:S02]  /*22690*/  LDL.LU R21, [R1+0x2b4] ;  /* 0x0002b40001157983 */ /* 0x000ea40000300800 */
[----:B------:R-:W3:Y:S02]  /*226a0*/  LDL.LU R22, [R1+0x2b8] ;  /* 0x0002b80001167983 */ /* 0x000ee40000300800 */
[----:B------:R-:W3:Y:S02]  /*226b0*/  LDL.LU R23, [R1+0x2bc] ;  /* 0x0002bc0001177983 */ /* 0x000ee40000300800 */
[----:B---3--:R-:W-:Y:S01]  /*226c0*/  STL.64 [R1+0x4368], R22 ;  /* 0x0043681601007387 */ /* 0x008fe20000100a00 */
[----:B--2---:R1:W-:Y:S03]  /*226d0*/  STL.64 [R1+0x4360], R20 ;  /* 0x0043601401007387 */ /* 0x0043e60000100a00 */
[----:B-1----:R-:W2:Y:S01]  /*226e0*/  LDL.LU R20, [R1+0x2c0] ;  /* 0x0002c00001147983 */ /* 0x002ea20000300800 */
[----:B------:R-:W2:Y:S02]  /*226f0*/  LDL.LU R21, [R1+0x2c4] ;  /* 0x0002c40001157983 */ /* 0x000ea40000300800 */
[----:B------:R-:W3:Y:S02]  /*22700*/  LDL.LU R22, [R1+0x2c8] ;  /* 0x0002c80001167983 */ /* 0x000ee40000300800 */
[----:B------:R-:W3:Y:S02]  /*22710*/  LDL.LU R23, [R1+0x2cc] ;  /* 0x0002cc0001177983 */ /* 0x000ee40000300800 */
[----:B------:R-:W-:-:S02]  /*22720*/  IMAD.MOV.U32 R26, RZ, RZ, R25 ;  /* 0x000000ffff1a7224 */ /* 0x000fc400078e0019 */
[----:B------:R-:W-:Y:S01]  /*22730*/  IMAD.MOV.U32 R27, RZ, RZ, R24 ;  /* 0x000000ffff1b7224 */ /* 0x000fe200078e0018 */
[----:B---3--:R-:W-:Y:S01]  /*22740*/  STL.64 [R1+0x4380], R22 ;  /* 0x0043801601007387 */ /* 0x008fe20000100a00 */
[----:B--2---:R-:W-:Y:S03]  /*22750*/  STL.64 [R1+0x4378], R20 ;  /* 0x0043781401007387 */ /* 0x004fe60000100a00 */
[----:B------:R1:W-:Y:S02]  /*22760*/  STL.64 [R1+0x4388], R26 ;  /* 0x0043881a01007387 */ /* 0x0003e40000100a00 */
[----:B------:R-:W2:Y:S01]  /*22770*/  LDL.LU R24, [R1+0x2e0] ;  /* 0x0002e00001187983 */ /* 0x000ea20000300800 */
[----:B------:R-:W2:Y:S04]  /*22780*/  LDL.LU R25, [R1+0x2e4] ;  /* 0x0002e40001197983 */ /* 0x000ea80000300800 */
[----:B-1----:R-:W2:Y:S01]  /*22790*/  LDL.LU R26, [R1+0x2e8] ;  /* 0x0002e800011a7983 */ /* 0x002ea20000300800 */
[----:B------:R-:W2:Y:S02]  /*227a0*/  LDL.LU R27, [R1+0x2ec] ;  /* 0x0002ec00011b7983 */ /* 0x000ea40000300800 */
[----:B------:R-:W3:Y:S02]  /*227b0*/  LDL.LU R20, [R1+0x2d0] ;  /* 0x0002d00001147983 */ /* 0x000ee40000300800 */
[----:B------:R-:W3:Y:S01]  /*227c0*/  LDL.LU R21, [R1+0x2d4] ;  /* 0x0002d40001157983 */ /* 0x000ee20000300800 */
[----:B------:R-:W3:Y:S01]  /*227d0*/  LDL.LU R22, [R1+0x2d8] ;  /* 0x0002d80001167983 */ /* 0x000ee20000300800 */
[----:B------:R-:W3:Y:S02]  /*227e0*/  LDL.LU R23, [R1+0x2dc] ;  /* 0x0002dc0001177983 */ /* 0x000ee40000300800 */
[----:B------:R1:W-:Y:S02]  /*227f0*/  STL.64 [R1+0x4350], R18 ;  /* 0x0043501201007387 */ /* 0x0003e40000100a00 */
[----:B-1----:R-:W4:Y:S01]  /*22800*/  LDL.64 R18, [R1+0xa8] ;  /* 0x0000a80001127983 */ /* 0x002f220000100a00 */
[----:B------:R-:W-:Y:S02]  /*22810*/  STL.64 [R1+0x4318], R14 ;  /* 0x0043180e01007387 */ /* 0x000fe40000100a00 */
[----:B------:R1:W-:Y:S02]  /*22820*/  STL.64 [R1+0x4310], R12 ;  /* 0x0043100c01007387 */ /* 0x0003e40000100a00 */
[----:B-1----:R-:W2:Y:S01]  /*22830*/  LDL.LU R12, [R1+0x280] ;  /* 0x00028000010c7983 */ /* 0x002ea20000300800 */
[----:B------:R-:W2:Y:S02]  /*22840*/  LDL.LU R13, [R1+0x284] ;  /* 0x00028400010d7983 */ /* 0x000ea40000300800 */
[----:B------:R-:W2:Y:S02]  /*22850*/  LDL.LU R14, [R1+0x288] ;  /* 0x00028800010e7983 */ /* 0x000ea40000300800 */
[----:B------:R-:W2:Y:S02]  /*22860*/  LDL.LU R15, [R1+0x28c] ;  /* 0x00028c00010f7983 */ /* 0x000ea40000300800 */
[----:B--2---:R1:W-:Y:S01]  /*22870*/  STL.64 [R1+0x4328], R14 ;  /* 0x0043280e01007387 */ /* 0x0043e20000100a00 */
[----:B------:R2:W-:Y:S03]  /*22880*/  STL.64 [R1+0x4320], R12 ;  /* 0x0043200c01007387 */ /* 0x0005e60000100a00 */
[----:B-1----:R-:W2:Y:S04]  /*22890*/  LDL.64 R14, [R1+0x88] ;  /* 0x00008800010e7983 */ /* 0x002ea80000100a00 */
[----:B--2---:R1:W-:Y:S01]  /*228a0*/  STL.64 [R1+0x4348], R14 ;  /* 0x0043480e01007387 */ /* 0x0043e20000100a00 */
[----:B------:R-:W2:Y:S02]  /*228b0*/  LDL.LU R12, [R1+0x2a0] ;  /* 0x0002a000010c7983 */ /* 0x000ea40000300800 */
[----:B------:R-:W2:Y:S01]  /*228c0*/  LDL.LU R13, [R1+0x2a4] ;  /* 0x0002a400010d7983 */ /* 0x000ea20000300800 */
[----:B-1----:R-:W2:Y:S01]  /*228d0*/  LDL.LU R14, [R1+0x2a8] ;  /* 0x0002a800010e7983 */ /* 0x002ea20000300800 */
[----:B------:R-:W2:Y:S02]  /*228e0*/  LDL.LU R15, [R1+0x2ac] ;  /* 0x0002ac00010f7983 */ /* 0x000ea40000300800 */
[----:B------:R-:W2:Y:S02]  /*228f0*/  LDL.LU R4, [R1+0x1c0] ;  /* 0x0001c00001047983 */ /* 0x000ea40000300800 */
[----:B------:R-:W2:Y:S01]  /*22900*/  LDL.LU R5, [R1+0x1c4] ;  /* 0x0001c40001057983 */ /* 0x000ea20000300800 */
[----:B------:R-:W2:Y:S01]  /*22910*/  LDL.LU R6, [R1+0x1c8] ;  /* 0x0001c80001067983 */ /* 0x000ea20000300800 */
[----:B------:R-:W2:Y:S03]  /*22920*/  LDL.LU R7, [R1+0x1cc] ;  /* 0x0001cc0001077983 */ /* 0x000ea60000300800 */
[----:B--2---:R-:W-:Y:S01]  /*22930*/  STL.64 [R1+0x42e0], R6 ;  /* 0x0042e00601007387 */ /* 0x004fe20000100a00 */
[----:B------:R1:W-:Y:S03]  /*22940*/  STL.64 [R1+0x42d8], R4 ;  /* 0x0042d80401007387 */ /* 0x0003e60000100a00 */
[----:B-1----:R-:W2:Y:S01]  /*22950*/  LDL.LU R4, [R1+0x1d0] ;  /* 0x0001d00001047983 */ /* 0x002ea20000300800 */
[----:B------:R-:W2:Y:S02]  /*22960*/  LDL.LU R5, [R1+0x1d4] ;  /* 0x0001d40001057983 */ /* 0x000ea40000300800 */
[----:B------:R-:W2:Y:S02]  /*22970*/  LDL.LU R6, [R1+0x1d8] ;  /* 0x0001d80001067983 */ /* 0x000ea40000300800 */
[----:B------:R-:W2:Y:S02]  /*22980*/  LDL.LU R7, [R1+0x1dc] ;  /* 0x0001dc0001077983 */ /* 0x000ea40000300800 */
[----:B--2---:R1:W-:Y:S01]  /*22990*/  STL.64 [R1+0x42f0], R6 ;  /* 0x0042f00601007387 */ /* 0x0043e20000100a00 */
[----:B------:R-:W-:Y:S03]  /*229a0*/  STL.64 [R1+0x42e8], R4 ;  /* 0x0042e80401007387 */ /* 0x000fe60000100a00 */
[----:B-1----:R-:W2:Y:S02]  /*229b0*/  LDL.64 R6, [R1+0xd8] ;  /* 0x0000d80001067983 */ /* 0x002ea40000100a00 */
[C---:B--2---:R-:W-:Y:S11]  /*229c0*/  HMMA.1688.F32.TF32 R24, R8.reuse, R6, R24 ;  /* 0x000000060818723c */ /* 0x044ff60000081018 */
[----:B------:R-:W-:Y:S11]  /*229d0*/  @!UPT UIADD3 URZ, URZ, URZ, URZ ;  /* 0x0000003f3f3ff290 */ /* 0x000ff6000fffe03f */
[----:B------:R-:W-:Y:S01]  /*229e0*/  @!UPT UIADD3 URZ, URZ, URZ, URZ ;  /* 0x0000003f3f3ff290 */ /* 0x000fe2000fffe03f */
[----:B------:R-:W-:Y:S01]  /*229f0*/  STL.64 [R1+0x2e0], R24 ;  /* 0x0002e01801007387 */ /* 0x000fe20000100a00 */
[----:B------:R1:W-:Y:S03]  /*22a00*/  STL.64 [R1+0x2e8], R26 ;  /* 0x0002e81a01007387 */ /* 0x0003e60000100a00 */
[----:B-1----:R-:W3:Y:S02]  /*22a10*/  LDL.LU.64 R26, [R1+0x4388] ;  /* 0x00438800011a7983 */ /* 0x002ee40000300a00 */
[C---:B---3--:R-:W-:Y:S02]  /*22a20*/  HMMA.1688.F32.TF32 R24, R8.reuse, R26, R20 ;  /* 0x0000001a0818723c */ /* 0x048fe40000081014 */
[----:B------:R-:W2:Y:S01]  /*22a30*/  LDL.LU.64 R22, [R1+0x4380] ;  /* 0x0043800001167983 */ /* 0x000ea20000300a00 */
[----:B------:R-:W2:Y:S11]  /*22a40*/  LDL.LU.64 R20, [R1+0x4378] ;  /* 0x0043780001147983 */ /* 0x000eb60000300a00 */
[----:B------:R-:W-:Y:S09]  /*22a50*/  @!UPT UIADD3 URZ, URZ, URZ, URZ ;  /* 0x0000003f3f3ff290 */ /* 0x000ff2000fffe03f */
[----:B------:R-:W-:Y:S01]  /*22a60*/  STL.64 [R1+0x2d0], R24 ;  /* 0x0002d01801007387 */ /* 0x000fe20000100a00 */
[----:B------:R1:W-:Y:S03]  /*22a70*/  STL.64 [R1+0x2d8], R26 ;  /* 0x0002d81a01007387 */ /* 0x0003e60000100a00 */
[----:B-1----:R-:W2:Y:S02]  /*22a80*/  LDL.LU.64 R26, [R1+0x4370] ;  /* 0x00437000011a7983 */ /* 0x002ea40000300a00 */
[C---:B--2---:R-:W-:Y:S11]  /*22a90*/  HMMA.1688.F32.TF32 R20, R8.reuse, R26, R20 ;  /* 0x0000001a0814723c */ /* 0x044ff60000081014 */
[----:B------:R-:W-:Y:S11]  /*22aa0*/  @!UPT UIADD3 URZ, URZ, URZ, URZ ;  /* 0x0000003f3f3ff290 */ /* 0x000ff6000fffe03f */
[----:B------:R-:W-:Y:S01]  /*22ab0*/  @!UPT UIADD3 URZ, URZ, URZ, URZ ;  /* 0x0000003f3f3ff290 */ /* 0x000fe2000fffe03f */
[----:B------:R-:W-:Y:S01]  /*22ac0*/  STL.64 [R1+0x2c0], R20 ;  /* 0x0002c01401007387 */ /* 0x000fe20000100a00 */
[----:B------:R1:W-:Y:S03]  /*22ad0*/  STL.64 [R1+0x2c8], R22 ;  /* 0x0002c81601007387 */ /* 0x0003e60000100a00 */
[----:B-1----:R-:W4:Y:S01]  /*22ae0*/  LDL.LU.64 R22, [R1+0x4368] ;  /* 0x0043680001167983 */ /* 0x002f220000300a00 */
[----:B------:R-:W4:Y:S02]  /*22af0*/  LDL.LU.64 R20, [R1+0x4360] ;  /* 0x0043600001147983 */ /* 0x000f240000300a00 */
[----:B------:R1:W-:Y:S02]  /*22b00*/  STL.64 [R1+0x42f8], R26 ;  /* 0x0042f81a01007387 */ /* 0x0003e40000100a00 */
[----:B------:R-:W2:Y:S01]  /*22b10*/  LDL.LU R24, [R1+0x1e0] ;  /* 0x0001e00001187983 */ /* 0x000ea20000300800 */
[----:B------:R-:W2:Y:S04]  /*22b20*/  LDL.LU R25, [R1+0x1e4] ;  /* 0x0001e40001197983 */ /* 0x000ea80000300800 */
[----:B-1----:R-:W2:Y:S01]  /*22b30*/  LDL.LU R26, [R1+0x1e8] ;  /* 0x0001e800011a7983 */ /* 0x002ea20000300800 */
[----:B------:R-:W2:Y:S01]  /*22b40*/  LDL.LU R27, [R1+0x1ec] ;  /* 0x0001ec00011b7983 */ /* 0x000ea20000300800 */
[C---:B----4-:R-:W-:Y:S11]  /*22b50*/  HMMA.1688.F32.TF32 R20, R8.reuse, R18, R20 ;  /* 0x000000120814723c */ /* 0x050ff60000081014 */
[----:B------:R-:W-:Y:S11]  /*22b60*/  @!UPT UIADD3 URZ, URZ, URZ, URZ ;  /* 0x0000003f3f3ff290 */ /* 0x000ff6000fffe03f */
[----:B------:R-:W-:Y:S01]  /*22b70*/  @!UPT UIADD3 URZ, URZ, URZ, URZ ;  /* 0x0000003f3f3ff290 */ /* 0x000fe2000fffe03f */
[----:B------:R1:W-:Y:S01]  /*22b80*/  STL.64 [R1+0x2b0], R20 ;  /* 0x0002b01401007387 */ /* 0x0003e20000100a00 */
[----:B------:R3:W-:Y:S02]  /*22b90*/  STL.64 [R1+0x2b8], R22 ;  /* 0x0002b81601007387 */ /* 0x0007e40000100a00 */
[----:B-1----:R-:W-:Y:S01]  /*22ba0*/  IMAD.MOV.U32 R21, RZ, RZ, R18 ;  /* 0x000000ffff157224 */ /* 0x002fe200078e0012 */
[----:B---3--:R-:W3:Y:S01]  /*22bb0*/  LDL.LU.64 R22, [R1+0x4358] ;  /* 0x0043580001167983 */ /* 0x008ee20000300a00 */
[----:B------:R-:W-:Y:S02]  /*22bc0*/  IMAD.MOV.U32 R20, RZ, RZ, R19 ;  /* 0x000000ffff147224 */ /* 0x000fe400078e0013 */
[----:B------:R-:W4:Y:S02]  /*22bd0*/  LDL.LU.64 R18, [R1+0x4350] ;  /* 0x0043500001127983 */ /* 0x000f240000300a00 */
[C---:B----4-:R-:W-:Y:S01]  /*22be0*/  HMMA.1688.F32.TF32 R16, R8.reuse, R18, R12 ;  /* 0x000000120810723c */ /* 0x050fe2000008100c */
[----:B------:R-:W4:Y:S11]  /*22bf0*/  LDL.LU.64 R14, [R1+0x4348] ;  /* 0x00434800010e7983 */ /* 0x000f360000300a00 */
[----:B------:R-:W-:Y:S11]  /*22c00*/  @!UPT UIADD3 URZ, URZ, URZ, URZ ;  /* 0x0000003f3f3ff290 */ /* 0x000ff6000fffe03f */
[----:B------:R-:W-:Y:S01]  /*22c10*/  STL.64 [R1+0x2a0], R16 ;  /* 0x0002a01001007387 */ /* 0x000fe20000100a00 */
[----:B------:R1:W-:Y:S03]  /*22c20*/  STL.64 [R1+0x2a8], R18 ;  /* 0x0002a81201007387 */ /* 0x0003e60000100a00 */
[----:B-1----:R-:W4:Y:S01]  /*22c30*/  LDL.LU.64 R18, [R1+0x4340] ;  /* 0x0043400001127983 */ /* 0x002f220000300a00 */
[----:B------:R-:W4:Y:S02]  /*22c40*/  LDL.LU.64 R16, [R1+0x4338] ;  /* 0x0043380001107983 */ /* 0x000f240000300a00 */
[C---:B----4-:R-:W-:Y:S11]  /*22c50*/  HMMA.1688.F32.TF32 R16, R8.reuse, R14, R16 ;  /* 0x0000000e0810723c */ /* 0x050ff60000081010 */
[----:B------:R-:W-:Y:S11]  /*22c60*/  @!UPT UIADD3 URZ, URZ, URZ, URZ ;  /* 0x0000003f3f3ff290 */ /* 0x000ff6000fffe03f */
[----:B------:R-:W-:Y:S01]  /*22c70*/  @!UPT UIADD3 URZ, URZ, URZ, URZ ;  /* 0x0000003f3f3ff290 */ /* 0x000fe2000fffe03f */
[----:B------:R1:W-:Y:S01]  /*22c80*/  STL.64 [R1+0x290], R16 ;  /* 0x0002901001007387 */ /* 0x0003e20000100a00 */
[----:B------:R4:W-:Y:S02]  /*22c90*/  STL.64 [R1+0x298], R18 ;  /* 0x0002981201007387 */ /* 0x0009e40000100a00 */
[----:B-1----:R-:W-:Y:S01]  /*22ca0*/  IMAD.MOV.U32 R17, RZ, RZ, R14 ;  /* 0x000000ffff117224 */ /* 0x002fe200078e000e */
[----:B----4-:R-:W4:Y:S01]  /*22cb0*/  LDL.LU.64 R18, [R1+0x4330] ;  /* 0x0043300001127983 */ /* 0x010f220000300a00 */
[----:B------:R-:W-:Y:S02]  /*22cc0*/  IMAD.MOV.U32 R16, RZ, RZ, R15 ;  /* 0x000000ffff107224 */ /* 0x000fe400078e000f */
[----:B------:R-:W4:Y:S02]  /*22cd0*/  LDL.LU.64 R14, [R1+0x4328] ;  /* 0x00432800010e7983 */ /* 0x000f240000300a00 */
[----:B------:R-:W4:Y:S02]  /*22ce0*/  LDL.LU.64 R12, [R1+0x4320] ;  /* 0x00432000010c7983 */ /* 0x000f240000300a00 */
[C---:B----4-:R-:W-:Y:S11]  /*22cf0*/  HMMA.1688.F32.TF32 R12, R8.reuse, R18, R12 ;  /* 0x00000012080c723c */ /* 0x050ff6000008100c */
[----:B------:R-:W-:Y:S11]  /*22d00*/  @!UPT UIADD3 URZ, URZ, URZ, URZ ;  /* 0x0000003f3f3ff290 */ /* 0x000ff6000fffe03f */
[----:B------:R-:W-:Y:S01]  /*22d10*/  @!UPT UIADD3 URZ, URZ, URZ, URZ ;  /* 0x0000003f3f3ff290 */ /* 0x000fe2000fffe03f */
[----:B------:R-:W-:Y:S01]  /*22d20*/  STL.64 [R1+0x280], R12 ;  /* 0x0002800c01007387 */ /* 0x000fe20000100a00 */
[----:B------:R1:W-:Y:S03]  /*22d30*/  STL.64 [R1+0x288], R14 ;  /* 0x0002880e01007387 */ /* 0x0003e60000100a00 */
[----:B-1----:R-:W3:Y:S01]  /*22d40*/  LDL.LU.64 R14, [R1+0x4318] ;  /* 0x00431800010e7983 */ /* 0x002ee20000300a00 */
[----:B------:R-:W3:Y:S02]  /*22d50*/  LDL.LU.64 R12, [R1+0x4310] ;  /* 0x00431000010c7983 */ /* 0x000ee40000300a00 */
[----:B------:R1:W-:Y:S01]  /*22d60*/  STL.64 [R1+0x4288], R18 ;  /* 0x0042881201007387 */ /* 0x0003e20000100a00 */
[----:B---3--:R-:W-:Y:S01]  /*22d70*/  HMMA.1688.F32.TF32 R8, R8, R22, R12 ;  /* 0x000000160808723c */ /* 0x008fe2000008100c */
[----:B------:R-:W2:Y:S01]  /*22d80*/  LDL.LU.64 R14, [R1+0x4308] ;  /* 0x00430800010e7983 */ /* 0x000ea20000300a00 */
[----:B------:R-:W2:Y:S02]  /*22d90*/  LDL.LU.64 R12, [R1+0x4300] ;  /* 0x00430000010c7983 */ /* 0x000ea40000300a00 */
[----:B-1----:R-:W-:-:S02]  /*22da0*/  IMAD.MOV.U32 R19, RZ, RZ, R6 ;  /* 0x000000ffff137224 */ /* 0x002fc400078e0006 */
[----:B------:R-:W-:Y:S11]  /*22db0*/  IMAD.MOV.U32 R18, RZ, RZ, R7 ;  /* 0x000000ffff127224 */ /* 0x000ff600078e0007 */
[----:B------:R-:W-:Y:S06]  /*22dc0*/  @!UPT UIADD3 URZ, URZ, URZ, URZ ;  /* 0x0000003f3f3ff290 */ /* 0x000fec000fffe03f */
[----:B------:R-:W-:Y:S01]  /*22dd0*/  STL.64 [R1+0x1f0], R8 ;  /* 0x0001f00801007387 */ /* 0x000fe20000100a00 */
[----:B------:R1:W-:Y:S03]  /*22de0*/  STL.64 [R1+0x1f8], R10 ;  /* 0x0001f80a01007387 */ /* 0x0003e60000100a00 */
[----:B-1----:R-:W3:Y:S01]  /*22df0*/  LDL.64 R10, [R1+0xc8] ;  /* 0x0000c800010a7983 */ /* 0x002ee20000100a00 */
[----:B------:R-:W-:Y:S01]  /*22e00*/  STL.64 [R1+0x4280], R22 ;  /* 0x0042801601007387 */ /* 0x000fe20000100a00 */
[C---:B--2---:R-:W-:Y:S11]  /*22e10*/  HMMA.1688.F32.TF32 R24, R12.reuse, R6, R24 ;  /* 0x000000060c18723c */ /* 0x044ff60000081018 */
[----:B------:R-:W-:Y:S11]  /*22e20*/  @!UPT UIADD3 URZ, URZ, URZ, URZ ;  /* 0x0000003f3f3ff290 */ /* 0x000ff6000fffe03f */
[----:B------:R-:W-:Y:S01]  /*22e30*/  @!UPT UIADD3 URZ, URZ, URZ, URZ ;  /* 0x0000003f3f3ff290 */ /* 0x000fe2000fffe03f */
[----:B------:R-:W-:Y:S01]  /*22e40*/  STL.64 [R1+0x1e0], R24 ;  /* 0x0001e01801007387 */ /* 0x000fe20000100a00 */
[----:B------:R1:W-:Y:S03]  /*22e50*/  STL.64 [R1+0x1e8], R26 ;  /* 0x0001e81a01007387 */ /* 0x0003e60000100a00 */
[----:B-1----:R-:W2:Y:S01]  /*22e60*/  LDL.LU.64 R26, [R1+0x42f8] ;  /* 0x0042f800011a7983 */ /* 0x002ea20000300a00 */
[----:B------:R-:W3:Y:S02]  /*22e70*/  LDL.LU.64 R6, [R1+0x42f0] ;  /* 0x0042f00001067983 */ /* 0x000ee40000300a00 */
[----:B------:R-:W3:Y:S02]  /*22e80*/  LDL.LU.64 R4, [R1+0x42e8] ;  /* 0x0042e80001047983 */ /* 0x000ee40000300a00 */
[C---:B---3--:R-:W-:Y:S11]  /*22e90*/  HMMA.1688.F32.TF32 R4, R12.reuse, R10, R4 ;  /* 0x0000000a0c04723c */ /* 0x048ff60000081004 */
[----:B------:R-:W-:Y:S11]  /*22ea0*/  @!UPT UIADD3 URZ, URZ, URZ, URZ ;  /* 0x0000003f3f3ff290 */ /* 0x000ff6000fffe03f */
[----:B------:R-:W-:Y:S01]  /*22eb0*/  @!UPT UIADD3 URZ, URZ, URZ, URZ ;  /* 0x0000003f3f3ff290 */ /* 0x000fe2000fffe03f */
[----:B------:R-:W-:Y:S01]  /*22ec0*/  STL.64 [R1+0x1d0], R4 ;  /* 0x0001d00401007387 */ /* 0x000fe20000100a00 */
[----:B------:R1:W-:Y:S03]  /*22ed0*/  STL.64 [R1+0x1d8], R6 ;  /* 0x0001d80601007387 */ /* 0x0003e60000100a00 */
[----:B-1----:R-:W2:Y:S01]  /*22ee0*/  LDL.LU.64 R6, [R1+0x42e0] ;  /* 0x0042e00001067983 */ /* 0x002ea20000300a00 */
[----:B------:R-:W2:Y:S02]  /*22ef0*/  LDL.LU.64 R4, [R1+0x42d8] ;  /* 0x0042d80001047983 */ /* 0x000ea40000300a00 */
[----:B------:R-:W3:Y:S02]  /*22f00*/  LDL.LU R8, [R1] ;  /* 0x0000000001087983 */ /* 0x000ee40000300800 */
[----:B------:R-:W-:Y:S02]  /*22f10*/  IMAD.MOV.U32 R23, RZ, RZ, R10 ;  /* 0x000000ffff177224 */ /* 0x000fe400078e000a */
[----:B------:R-:W-:Y:S01]  /*22f20*/  IMAD.MOV.U32 R22, RZ, RZ, R11 ;  /* 0x000000ffff167224 */ /* 0x000fe200078e000b */
[----:B--2---:R-:W-:Y:S11]  /*22f30*/  HMMA.1688.F32.TF32 R4, R12, R26, R4 ;  /* 0x0000001a0c04723c */ /* 0x004ff60000081004 */
[----:B------:R-:W-:Y:S11]  /*22f40*/  @!UPT UIADD3 URZ, URZ, URZ, URZ ;  /* 0x0000003f3f3ff290 */ /* 0x000ff6000fffe03f */
[----:B------:R-:W-:Y:S01]  /*22f50*/  @!UPT UIADD3 URZ, URZ, URZ, URZ ;  /* 0x0000003f3f3ff290 */ /* 0x000fe2000fffe03f */
[----:B------:R-:W-:Y:S01]  /*22f60*/  STL.64 [R1+0x1c0], R4 ;  /* 0x0001c00401007387 */ /* 0x000fe20000100a00 */
[----:B------:R-:W-:Y:S02]  /*22f70*/  STL.64 [R1+0x1c8], R6 ;  /* 0x0001c80601007387 */ /* 0x000fe40000100a00 */
[----:B------:R-:W3:Y:S02]  /*22f80*/  LDL.LU R9, [R1+0x4] ;  /* 0x0000040001097983 */ /* 0x000ee40000300800 */
[----:B------:R-:W2:Y:S01]  /*22f90*/  LDL.LU R10, [R1+0x8] ;  /* 0x00000800010a7983 */ /* 0x000ea20000300800 */
[----:B------:R-:W2:Y:S04]  /*22fa0*/  LDL.LU R11, [R1+0xc] ;  /* 0x00000c00010b7983 */ /* 0x000ea80000300800 */
[----:B--2---:R1:W-:Y:S01]  /*22fb0*/  STL.64 [R1+0x41e8], R10 ;  /* 0x0041e80a01007387 */ /* 0x0043e20000100a00 */
[----:B---3--:R2:W-:Y:S02]  /*22fc0*/  STL.64 [R1+0x41e0], R8 ;  /* 0x0041e00801007387 */ /* 0x0085e40000100a00 */
[----:B-1----:R-:W-:Y:S01]  /*22fd0*/  IMAD.MOV.U32 R10, RZ, RZ, R29 ;  /* 0x000000ffff0a7224 */ /* 0x002fe200078e001d */
[----:B--2---:R-:W2:Y:S01]  /*22fe0*/  LDL.LU R8, [R1+0x20] ;  /* 0x0000200001087983 */ /* 0x004ea20000300800 */
[----:B-----5:R-:W-:-:S02]  /*22ff0*/  IMAD.MOV.U32 R9, RZ, RZ, R28 ;  /* 0x000000ffff097224 */ /* 0x020fc400078e001c */
[----:B------:R-:W3:Y:S02]  /*23000*/  LDL.LU R28, [R1+0x42d0] ;  /* 0x0042d000011c7983 */ /* 0x000ee40000300800 */
[----:B------:R-:W4:Y:S02]  /*23010*/  LDL.LU R29, [R1+0x42cc] ;  /* 0x0042cc00011d7983 */ /* 0x000f240000300800 */
[----:B------:R-:W-:Y:S02]  /*23020*/  IMAD.MOV.U32 R11, RZ, RZ, R3 ;  /* 0x000000ffff0b7224 */ /* 0x000fe400078e0003 */
[----:B------:R-:W5:Y:S01]  /*23030*/  LDL.LU R3, [R1+0x42c8] ;  /* 0x0042c80001037983 */ /* 0x000f620000300800 */
[----:B------:R-:W2:Y:S02]  /*23040*/  LDL.LU R4, [R1+0x60] ;  /* 0x0000600001047983 */ /* 0x000ea40000300800 */
[----:B------:R-:W2:Y:S02]  /*23050*/  LDL.LU R5, [R1+0x64] ;  /* 0x0000640001057983 */ /* 0x000ea40000300800 */
[----:B------:R-:W2:Y:S01]  /*23060*/  LDL.LU R6, [R1+0x68] ;  /* 0x0000680001067983 */ /* 0x000ea20000300800 */
[----:B------:R-:W2:Y:S04]  /*23070*/  LDL.LU R7, [R1+0x6c] ;  /* 0x00006c0001077983 */ /* 0x000ea80000300800 */
[----:B--2---:R1:W-:Y:S01]  /*23080*/  STL.64 [R1+0x4240], R6 ;  /* 0x0042400601007387 */ /* 0x0043e20000100a00 */
[----:B------:R-:W-:Y:S02]  /*23090*/  STL.64 [R1+0x4238], R4 ;  /* 0x0042380401007387 */ /* 0x000fe40000100a00 */
[----:B-1----:R-:W-:-:S02]  /*230a0*/  IMAD.MOV.U32 R6, RZ, RZ, R23 ;  /* 0x000000ffff067224 */ /* 0x002fc400078e0017 */
[----:B------:R-:W-:-:S05]  /*230b0*/  IMAD.MOV.U32 R7, RZ, RZ, R22 ;  /* 0x000000ffff077224 */ /* 0x000fca00078e0016 */
[----:B------:R1:W-:Y:S02]  /*230c0*/  STL.64 [R1+0x4250], R6 ;  /* 0x0042500601007387 */ /* 0x0003e40000100a00 */
[----:B-1----:R-:W-:Y:S02]  /*230d0*/  IMAD.MOV.U32 R6, RZ, RZ, R19 ;  /* 0x000000ffff067224 */ /* 0x002fe400078e0013 */
[----:B------:R-:W-:-:S05]  /*230e0*/  IMAD.MOV.U32 R7, RZ, RZ, R18 ;  /* 0x000000ffff077224 */ /* 0x000fca00078e0012 */
[----:B------:R-:W-:Y:S01]  /*230f0*/  STL.64 [R1+0x4290], R6 ;  /* 0x0042900601007387 */ /* 0x000fe20000100a00 */
[----:B------:R-:W2:Y:S02]  /*23100*/  LDL.LU R24, [R1+0xf0] ;  /* 0x0000f00001187983 */ /* 0x000ea40000300800 */
[----:B------:R-:W2:Y:S02]  /*23110*/  LDL.LU R25, [R1+0xf4] ;  /* 0x0000f40001197983 */ /* 0x000ea40000300800 */
[----:B------:R-:W2:Y:S01]  /*23120*/  LDL.LU R26, [R1+0xf8] ;  /* 0x0000f800011a7983 */ /* 0x000ea20000300800 */
[----:B------:R-:W2:Y:S04]  /*23130*/  LDL.LU R27, [R1+0xfc] ;  /* 0x0000fc00011b7983 */ /* 0x000ea80000300800 */
[----:B--2---:R-:W-:Y:S01]  /*23140*/  STL.64 [R1+0x42a0], R26 ;  /* 0x0042a01a01007387 */ /* 0x004fe20000100a00 */
[----:B------:R1:W-:Y:S03]  /*23150*/  STL.64 [R1+0x4298], R24 ;  /* 0x0042981801007387 */ /* 0x0003e60000100a00 */
[----:B-1----:R-:W2:Y:S01]  /*23160*/  LDL.LU R24, [R1+0x1a0] ;  /* 0x0001a00001187983 */ /* 0x002ea20000300800 */
[----:B------:R-:W2:Y:S02]  /*23170*/  LDL.LU R25, [R1+0x1a4] ;  /* 0x0001a40001197983 */ /* 0x000ea40000300800 */
[----:B------:R-:W2:Y:S02]  /*23180*/  LDL.LU R26, [R1+0x1a8] ;  /* 0x0001a800011a7983 */ /* 0x000ea40000300800 */
[----:B------:R-:W2:Y:S02]  /*23190*/  LDL.LU R27, [R1+0x1ac] ;  /* 0x0001ac00011b7983 */ /* 0x000ea40000300800 */
[----:B--2---:R1:W-:Y:S01]  /*231a0*/  STL.64 [R1+0x42b0], R26 ;  /* 0x0042b01a01007387 */ /* 0x0043e20000100a00 */
[----:B------:R-:W-:Y:S02]  /*231b0*/  STL.64 [R1+0x42a8], R24 ;  /* 0x0042a81801007387 */ /* 0x000fe40000100a00 */
[----:B-1----:R-:W-:-:S02]  /*231c0*/  IMAD.MOV.U32 R27, RZ, RZ, R20 ;  /* 0x000000ffff1b7224 */ /* 0x002fc400078e0014 */
[----:B------:R-:W-:Y:S01]  /*231d0*/  IMAD.MOV.U32 R26, RZ, RZ, R21 ;  /* 0x000000ffff1a7224 */ /* 0x000fe200078e0015 */
[----:B------:R-:W2:Y:S01]  /*231e0*/  LDL.LU R20, [R1+0x180] ;  /* 0x0001800001147983 */ /* 0x000ea20000300800 */
[----:B------:R-:W2:Y:S02]  /*231f0*/  LDL.LU R21, [R1+0x184] ;  /* 0x0001840001157983 */ /* 0x000ea40000300800 */
[----:B------:R-:W2:Y:S02]  /*23200*/  LDL.LU R22, [R1+0x188] ;  /* 0x0001880001167983 */ /* 0x000ea40000300800 */
[----:B------:R-:W2:Y:S02]  /*23210*/  LDL.LU R23, [R1+0x18c] ;  /* 0x00018c0001177983 */ /* 0x000ea40000300800 */
[----:B--2---:R-:W-:Y:S01]  /*23220*/  STL.64 [R1+0x42c0], R22 ;  /* 0x0042c01601007387 */ /* 0x004fe20000100a00 */
[----:B------:R1:W-:Y:S03]  /*23230*/  STL.64 [R1+0x42b8], R20 ;  /* 0x0042b81401007387 */ /* 0x0003e60000100a00 */
[----:B-1----:R-:W2:Y:S01]  /*23240*/  LDL.LU R20, [R1+0x1b0] ;  /* 0x0001b00001147983 */ /* 0x002ea20000300800 */
[----:B------:R-:W2:Y:S02]  /*23250*/  LDL.LU R21, [R1+0x1b4] ;  /* 0x0001b40001157983 */ /* 0x000ea40000300800 */
[----:B------:R-:W2:Y:S02]  /*23260*/  LDL.LU R22, [R1+0x1b8] ;  /* 0x0001b80001167983 */ /* 0x000ea40000300800 */
[----:B------:R-:W2:Y:S01]  /*23270*/  LDL.LU R23, [R1+0x1bc] ;  /* 0x0001bc0001177983 */ /* 0x000ea20000300800 */
[----:B------:R-:W3:Y:S01]  /*23280*/  LDL.LU R4, [R1+0x190] ;  /* 0x0001900001047983 */ /* 0x000ee20000300800 */
[----:B------:R-:W3:Y:S02]  /*23290*/  LDL.LU R5, [R1+0x194] ;  /* 0x0001940001057983 */ /* 0x000ee40000300800 */
[----:B------:R-:W3:Y:S02]  /*232a0*/  LDL.LU R6, [R1+0x198] ;  /* 0x0001980001067983 */ /* 0x000ee40000300800 */
[----:B------:R-:W3:Y:S01]  /*232b0*/  LDL.LU R7, [R1+0x19c] ;  /* 0x00019c0001077983 */ /* 0x000ee20000300800 */
[----:B------:R-:W-:Y:S01]  /*232c0*/  STL.64 [R1+0x41f8], R10 ;  /* 0x0041f80a01007387 */ /* 0x000fe20000100a00 */
[----:B------:R1:W-:Y:S03]  /*232d0*/  STL.64 [R1+0x41f0], R8 ;  /* 0x0041f00801007387 */ /* 0x0003e60000100a00 */
[----:B-1----:R-:W3:Y:S01]  /*232e0*/  LDL.LU R8, [R1+0x30] ;  /* 0x0000300001087983 */ /* 0x002ee20000300800 */
[----:B------:R-:W3:Y:S02]  /*232f0*/  LDL.LU R9, [R1+0x34] ;  /* 0x0000340001097983 */ /* 0x000ee40000300800 */
[----:B------:R-:W3:Y:S02]  /*23300*/  LDL.LU R10, [R1+0x38] ;  /* 0x00003800010a7983 */ /* 0x000ee40000300800 */
[----:B------:R-:W3:Y:S01]  /*23310*/  LDL.LU R11, [R1+0x3c] ;  /* 0x00003c00010b7983 */ /* 0x000ee20000300800 */
[C---:B--2---:R-:W-:Y:S01]  /*23320*/  HMMA.1688.F32.TF32 R24, R12.reuse, R26, R20 ;  /* 0x0000001a0c18723c */ /* 0x044fe20000081014 */
[----:B---3--:R1:W-:Y:S01]  /*23330*/  STL.64 [R1+0x4210], R10 ;  /* 0x0042100a01007387 */ /* 0x0083e20000100a00 */
[----:B------:R-:W-:Y:S03]  /*23340*/  STL.64 [R1+0x4208], R8 ;  /* 0x0042080801007387 */ /* 0x000fe60000100a00 */
[----:B-1----:R-:W2:Y:S01]  /*23350*/  LDL.LU.64 R10, [R1+0x98] ;  /* 0x00009800010a7983 */ /* 0x002ea20000300a00 */
[----:B------:R-:W3:Y:S02]  /*23360*/  LDL.LU.64 R22, [R1+0x42c0] ;  /* 0x0042c00001167983 */ /* 0x000ee40000300a00 */
[----:B------:R-:W3:Y:S11]  /*23370*/  LDL.LU.64 R20, [R1+0x42b8] ;  /* 0x0042b80001147983 */ /* 0x000ef60000300a00 */
[----:B------:R-:W-:Y:S04]  /*23380*/  @!UPT UIADD3 URZ, URZ, URZ, URZ ;  /* 0x0000003f3f3ff290 */ /* 0x000fe8000fffe03f */
[----:B------:R-:W-:Y:S01]  /*23390*/  STL.64 [R1+0x1b0], R24 ;  /* 0x0001b01801007387 */ /* 0x000fe20000100a00 */
[----:B------:R1:W-:Y:S04]  /*233a0*/  STL.64 [R1+0x1b8], R26 ;  /* 0x0001b81a01007387 */ /* 0x0003e80000100a00 */
[----:B-1----:R-:W2:Y:S01]  /*233b0*/  LDL.LU.64 R26, [R1+0x42b0] ;  /* 0x0042b000011a7983 */ /* 0x002ea20000300a00 */
[----:B------:R-:W2:Y:S02]  /*233c0*/  LDL.LU.64 R24, [R1+0x42a8] ;  /* 0x0042a80001187983 */ /* 0x000ea40000300a00 */
[----:B--2---:R-:W-:Y:S11]  /*233d0*/  HMMA.1688.F32.TF32 R24, R12, R10, R24 ;  /* 0x0000000a0c18723c */ /* 0x004ff60000081018 */
[----:B------:R-:W-:Y:S11]  /*233e0*/  @!UPT UIADD3 URZ, URZ, URZ, URZ ;  /* 0x0000003f3f3ff290 */ /* 0x000ff6000fffe03f */
[----:B------:R-:W-:Y:S01]  /*233f0*/  @!UPT UIADD3 URZ, URZ, URZ, URZ ;  /* 0x0000003f3f3ff290 */ /* 0x000fe2000fffe03f */
[----:B------:R-:W-:Y:S01]  /*23400*/  STL.64 [R1+0x1a0], R24 ;  /* 0x0001a01801007387 */ /* 0x000fe20000100a00 */
[----:B------:R1:W-:Y:S03]  /*23410*/  STL.64 [R1+0x1a8], R26 ;  /* 0x0001a81a01007387 */ /* 0x0003e60000100a00 */
[----:B-1----:R-:W2:Y:S01]  /*23420*/  LDL.LU.64 R26, [R1+0x42a0] ;  /* 0x0042a000011a7983 */ /* 0x002ea20000300a00 */
[----:B------:R-:W2:Y:S02]  /*23430*/  LDL.LU.64 R24, [R1+0x4298] ;  /* 0x0042980001187983 */ /* 0x000ea40000300a00 */
[----:B------:R1:W-:Y:S02]  /*23440*/  STL.64 [R1+0x4218], R10 ;  /* 0x0042180a01007387 */ /* 0x0003e40000100a00 */
[----:B------:R-:W2:Y:S01]  /*23450*/  LDL.LU R8, [R1+0x50] ;  /* 0x0000500001087983 */ /* 0x000ea20000300800 */
[----:B------:R-:W2:Y:S04]  /*23460*/  LDL.LU R9, [R1+0x54] ;  /* 0x0000540001097983 */ /* 0x000ea80000300800 */
[----:B-1----:R-:W2:Y:S01]  /*23470*/  LDL.LU R10, [R1+0x58] ;  /* 0x00005800010a7983 */ /* 0x002ea20000300800 */
[----:B------:R-:W2:Y:S03]  /*23480*/  LDL.LU R11, [R1+0x5c] ;  /* 0x00005c00010b7983 */ /* 0x000ea60000300800 */
[----:B--2---:R1:W-:Y:S01]  /*23490*/  STL.64 [R1+0x4230], R10 ;  /* 0x0042300a01007387 */ /* 0x0043e20000100a00 */
[----:B------:R2:W-:Y:S03]  /*234a0*/  STL.64 [R1+0x4228], R8 ;  /* 0x0042280801007387 */ /* 0x0005e60000100a00 */
[----:B-1----:R-:W2:Y:S01]  /*234b0*/  LDL.LU.64 R10, [R1+0xb8] ;  /* 0x0000b800010a7983 */ /* 0x002ea20000300a00 */
[----:B------:R-:W-:-:S02]  /*234c0*/  IMAD.MOV.U32 R18, RZ, RZ, R17 ;  /* 0x000000ffff127224 */ /* 0x000fc400078e0011 */
[----:B------:R-:W-:-:S07]  /*234d0*/  IMAD.MOV.U32 R19, RZ, RZ, R16 ;  /* 0x000000ffff137224 */ /* 0x000fce00078e0010 */
[C---:B------:R-:W-:Y:S01]  /*234e0*/  HMMA.1688.F32.TF32 R16, R12.reuse, R18, R4 ;  /* 0x000000120c10723c */ /* 0x040fe20000081004 */
[----:B--2---:R1:W-:Y:S01]  /*234f0*/  STL.64 [R1+0x4248], R10 ;  /* 0x0042480a01007387 */ /* 0x0043e20000100a00 */
[----:B------:R-:W2:Y:S02]  /*23500*/  LDL.LU R8, [R1+0x70] ;  /* 0x0000700001087983 */ /* 0x000ea40000300800 */
[----:B------:R-:W2:Y:S01]  /*23510*/  LDL.LU R9, [R1+0x74] ;  /* 0x0000740001097983 */ /* 0x000ea20000300800 */
[----:B-1----:R-:W2:Y:S01]  /*23520*/  LDL.LU R10, [R1+0x78] ;  /* 0x00007800010a7983 */ /* 0x002ea20000300800 */
[----:B------:R-:W2:Y:S03]  /*23530*/  LDL.LU R11, [R1+0x7c] ;  /* 0x00007c00010b7983 */ /* 0x000ea60000300800 */
[----:B--2---:R-:W-:Y:S01]  /*23540*/  STL.64 [R1+0x4260], R10 ;  /* 0x0042600a01007387 */ /* 0x004fe20000100a00 */
[----:B------:R1:W-:Y:S03]  /*23550*/  STL.64 [R1+0x4258], R8 ;  /* 0x0042580801007387 */ /* 0x0003e60000100a00 */
[----:B-1----:R-:W2:Y:S01]  /*23560*/  LDL.LU R8, [R1+0xe0] ;  /* 0x0000e00001087983 */ /* 0x002ea20000300800 */
[----:B------:R-:W2:Y:S02]  /*23570*/  LDL.LU R9, [R1+0xe4] ;  /* 0x0000e40001097983 */ /* 0x000ea40000300800 */
[----:B------:R-:W2:Y:S02]  /*23580*/  LDL.LU R10, [R1+0xe8] ;  /* 0x0000e800010a7983 */ /* 0x000ea40000300800 */
[----:B------:R-:W2:Y:S01]  /*23590*/  LDL.LU R11, [R1+0xec] ;  /* 0x0000ec00010b7983 */ /* 0x000ea20000300800 */
[----:B------:R-:W2:Y:S04]  /*235a0*/  LDL.LU.64 R6, [R1+0x4290] ;  /* 0x0042900001067983 */ /* 0x000ea80000300a00 */
[----:B------:R-:W-:Y:S02]  /*235b0*/  STL.64 [R1+0x190], R16 ;  /* 0x0001901001007387 */ /* 0x000fe40000100a00 */
[----:B------:R1:W-:Y:S02]  /*235c0*/  STL.64 [R1+0x198], R18 ;  /* 0x0001981201007387 */ /* 0x0003e40000100a00 */
[----:B-1----:R-:W3:Y:S02]  /*235d0*/  LDL.LU.64 R18, [R1+0x4288] ;  /* 0x0042880001127983 */ /* 0x002ee40000300a00 */
[C---:B---3--:R-:W-:Y:S11]  /*235e0*/  HMMA.1688.F32.TF32 R20, R12.reuse, R18, R20 ;  /* 0x000000120c14723c */ /* 0x048ff60000081014 */
[----:B------:R-:W-:Y:S11]  /*235f0*/  @!UPT UIADD3 URZ, URZ, URZ, URZ ;  /* 0x0000003f3f3ff290 */ /* 0x000ff6000fffe03f */
[----:B------:R-:W-:Y:S01]  /*23600*/  @!UPT UIADD3 URZ, URZ, URZ, URZ ;  /* 0x0000003f3f3ff290 */ /* 0x000fe2000fffe03f */
[----:B------:R-:W-:Y:S01]  /*23610*/  STL.64 [R1+0x180], R20 ;  /* 0x0001801401007387 */ /* 0x000fe20000100a00 */
[----:B------:R1:W-:Y:S03]  /*23620*/  STL.64 [R1+0x188], R22 ;  /* 0x0001881601007387 */ /* 0x0003e60000100a00 */
[----:B-1----:R-:W3:Y:S01]  /*23630*/  LDL.LU.64 R22, [R1+0x4280] ;  /* 0x0042800001167983 */ /* 0x002ee20000300a00 */
[----:B------:R1:W-:Y:S03]  /*23640*/  STL.64 [R1+0x4220], R18 ;  /* 0x0042201201007387 */ /* 0x0003e60000100a00 */
[----:B-1----:R-:W2:Y:S01]  /*23650*/  LDL.LU.64 R18, [R1+0xa8] ;  /* 0x0000a80001127983 */ /* 0x002ea20000300a00 */
[----:B---3--:R-:W-:Y:S03]  /*23660*/  HMMA.1688.F32.TF32 R12, R12, R22, R24 ;  /* 0x000000160c0c723c */ /* 0x008fe60000081018 */
[----:B------:R-:W2:Y:S01]  /*23670*/  LDL.LU.64 R26, [R1+0x4278] ;  /* 0x00427800011a7983 */ /* 0x000ea20000300a00 */
[----:B------:R-:W2:Y:S11]  /*23680*/  LDL.LU.64 R24, [R1+0x4270] ;  /* 0x0042700001187983 */ /* 0x000eb60000300a00 */
[----:B------:R-:W-:Y:S08]  /*23690*/  @!UPT UIADD3 URZ, URZ, URZ, URZ ;  /* 0x0000003f3f3ff290 */ /* 0x000ff0000fffe03f */
[----:B------:R1:W-:Y:S01]  /*236a0*/  STL.64 [R1+0x460], R12 ;  /* 0x0004600c01007387 */ /* 0x0003e20000100a00 */
[----:B------:R-:W-:Y:S03]  /*236b0*/  STL.64 [R1+0x468], R14 ;  /* 0x0004680e01007387 */ /* 0x000fe60000100a00 */
[----:B-1----:R-:W3:Y:S01]  /*236c0*/  LDL.LU R12, [R1+0x40] ;  /* 0x00004000010c7983 */ /* 0x002ee20000300800 */
[----:B-----5:R-:W-:Y:S02]  /*236d0*/  IMAD.MOV.U32 R13, RZ, RZ, R3 ;  /* 0x000000ffff0d7224 */ /* 0x020fe400078e0003 */
[----:B------:R-:W5:Y:S02]  /*236e0*/  LDL.LU R3, [R1+0x4268] ;  /* 0x0042680001037983 */ /* 0x000f640000300800 */
[----:B------:R1:W-:Y:S02]  /*236f0*/  STL.64 [R1+0x4200], R22 ;  /* 0x0042001601007387 */ /* 0x0003e40000100a00 */
[----:B-1----:R-:W3:Y:S01]  /*23700*/  LDL.LU.64 R22, [R1+0x88] ;  /* 0x0000880001167983 */ /* 0x002ee20000300a00 */
[C---:B--2---:R-:W-:Y:S03]  /*23710*/  HMMA.1688.F32.TF32 R4, R24.reuse, R6, R8 ;  /* 0x000000061804723c */ /* 0x044fe60000081008 */
[----:B------:R-:W2:Y:S01]  /*23720*/  LDL.LU.64 R10, [R1+0x4260] ;  /* 0x00426000010a7983 */ /* 0x000ea20000300a00 */
[----:B------:R-:W2:Y:S11]  /*23730*/  LDL.LU.64 R8, [R1+0x4258] ;  /* 0x0042580001087983 */ /* 0x000eb60000300a00 */
[----:B------:R-:W-:Y:S08]  /*23740*/  @!UPT UIADD3 URZ, URZ, URZ, URZ ;  /* 0x0000003f3f3ff290 */ /* 0x000ff0000fffe03f */
[----:B------:R-:W-:Y:S01]  /*23750*/  STL.64 [R1+0x450], R4 ;  /* 0x0004500401007387 */ /* 0x000fe20000100a00 */
[----:B------:R1:W-:Y:S03]  /*23760*/  STL.64 [R1+0x458], R6 ;  /* 0x0004580601007387 */ /* 0x0003e60000100a00 */
[----:B-1----:R-:W2:Y:S02]  /*23770*/  LDL.LU.64 R6, [R1+0x4250] ;  /* 0x0042500001067983 */ /* 0x002ea40000300a00 */
[C---:B--2---:R-:W-:Y:S02]  /*23780*/  HMMA.1688.F32.TF32 R4, R24.reuse, R6, R8 ;  /* 0x000000061804723c */ /* 0x044fe40000081008 */
[----:B------:R-:W2:Y:S11]  /*23790*/  LDL.LU.64 R10, [R1+0x4248] ;  /* 0x00424800010a7983 */ /* 0x000eb60000300a00 */
[----:B------:R-:W-:Y:S10]  /*237a0*/  @!UPT UIADD3 URZ, URZ, URZ, URZ ;  /* 0x0000003f3f3ff290 */ /* 0x000ff4000fffe03f */
[----:B------:R-:W-:Y:S01]  /*237b0*/  STL.64 [R1+0x70], R4 ;  /* 0x0000700401007387 */ /* 0x000fe20000100a00 */
[----:B------:R1:W-:Y:S03]  /*237c0*/  STL.64 [R1+0x78], R6 ;  /* 0x0000780601007387 */ /* 0x0003e60000100a00 */
[----:B-1----:R-:W2:Y:S01]  /*237d0*/  LDL.LU.64 R6, [R1+0x4240] ;  /* 0x0042400001067983 */ /* 0x002ea20000300a00 */
[----:B------:R-:W2:Y:S02]  /*237e0*/  LDL.LU.64 R4, [R1+0x4238] ;  /* 0x0042380001047983 */ /* 0x000ea40000300a00 */
[----:B--2---:R-:W-:Y:S11]  /*237f0*/  HMMA.1688.F32.TF32 R4, R24, R10, R4 ;  /* 0x0000000a1804723c */ /* 0x004ff60000081004 */
[----:B------:R-:W-:Y:S11]  /*23800*/  @!UPT UIADD3 URZ, URZ, URZ, URZ ;  /* 0x0000003f3f3ff290 */ /* 0x000ff6000fffe03f */
[----:B------:R-:W-:Y:S01]  /*23810*/  @!UPT UIADD3 URZ, URZ, URZ, URZ ;  /* 0x0000003f3f3ff290 */ /* 0x000fe2000fffe03f */
[----:B------:R-:W-:Y:S01]  /*23820*/  STL.64 [R1+0x60], R4 ;  /* 0x0000600401007387 */ /* 0x000fe20000100a00 */
[----:B------:R1:W-:Y:S02]  /*23830*/  STL.64 [R1+0x68], R6 ;  /* 0x0000680601007387 */ /* 0x0003e40000100a00 */
[----:B-1----:R-:W-:Y:S02]  /*23840*/  IMAD.MOV.U32 R7, RZ, RZ, R10 ;  /* 0x000000ffff077224 */ /* 0x002fe400078e000a */
[----:B------:R-:W-:Y:S02]  /*23850*/  IMAD.MOV.U32 R6, RZ, RZ, R11 ;  /* 0x000000ffff067224 */ /* 0x000fe400078e000b */
[----:B------:R-:W2:Y:S01]  /*23860*/  LDL.LU.64 R10, [R1+0x4230] ;  /* 0x00423000010a7983 */ /* 0x000ea20000300a00 */
[----:B------:R-:W2:Y:S02]  /*23870*/  LDL.LU.64 R8, [R1+0x4228] ;  /* 0x0042280001087983 */ /* 0x000ea40000300a00 */
[----:B------:R-:W-:-:S02]  /*23880*/  IMAD.MOV.U32 R5, RZ, RZ, R19 ;  /* 0x000000ffff057224 */ /* 0x000fc400078e0013 */
[----:B------:R-:W-:Y:S02]  /*23890*/  IMAD.MOV.U32 R4, RZ, RZ, R18 ;  /* 0x000000ffff047224 */ /* 0x000fe400078e0012 */
[----:B----4-:R-:W-:Y:S02]  /*238a0*/  IMAD.MOV.U32 R14, RZ, RZ, R29 ;  /* 0x000000ffff0e7224 */ /* 0x010fe400078e001d */
[----:B------:R-:W-:Y:S01]  /*238b0*/  IMAD.MOV.U32 R15, RZ, RZ, R28 ;  /* 0x000000ffff0f7224 */ /* 0x000fe200078e001c */
[C---:B--2---:R-:W-:Y:S01]  /*238c0*/  HMMA.1688.F32.TF32 R8, R24.reuse, R18, R8 ;  /* 0x000000121808723c */ /* 0x044fe20000081008 */
[----:B------:R-:W2:Y:S11]  /*238d0*/  LDL.LU.64 R18, [R1+0x4220] ;  /* 0x0042200001127983 */ /* 0x000eb60000300a00 */
[----:B------:R-:W-:Y:S11]  /*238e0*/  @!UPT UIADD3 URZ, URZ, URZ, URZ ;  /* 0x0000003f3f3ff290 */ /* 0x000ff6000fffe03f */
[----:B------:R-:W-:Y:S01]  /*238f0*/  STL.64 [R1+0x50], R8 ;  /* 0x0000500801007387 */ /* 0x000fe20000100a00 */
[----:B------:R-:W-:Y:S02]  /*23900*/  IMAD.MOV.U32 R29, RZ, RZ, R10 ;  /* 0x000000ffff1d7224 */ /* 0x000fe400078e000a */
[----:B------:R-:W-:Y:S02]  /*23910*/  IMAD.MOV.U32 R28, RZ, RZ, R11 ;  /* 0x000000ffff1c7224 */ /* 0x000fe400078e000b */
[----:B------:R-:W3:Y:S03]  /*23920*/  LDL.LU.64 R10, [R1+0x4218] ;  /* 0x00421800010a7983 */ /* 0x000ee60000300a00 */
[----:B------:R-:W-:Y:S02]  /*23930*/  STL [R1+0x3e04], R28 ;  /* 0x003e041c01007387 */ /* 0x000fe40000100800 */
[----:B------:R-:W-:Y:S01]  /*23940*/  STL [R1+0x3e00], R29 ;  /* 0x003e001d01007387 */ /* 0x000fe20000100800 */
[----:B---3--:R-:W-:Y:S11]  /*23950*/  HMMA.1688.F32.TF32 R12, R24, R10, R12 ;  /* 0x0000000a180c723c */ /* 0x008ff6000008100c */
[----:B------:R-:W-:Y:S11]  /*23960*/  @!UPT UIADD3 URZ, URZ, URZ, URZ ;  /* 0x0000003f3f3ff290 */ /* 0x000ff6000fffe03f */
[----:B------:R-:W-:Y:S01]  /*23970*/  @!UPT UIADD3 URZ, URZ, URZ, URZ ;  /* 0x0000003f3f3ff290 */ /* 0x000fe2000fffe03f */
[----:B------:R1:W-:Y:S01]  /*23980*/  STL.64 [R1+0x40], R12 ;  /* 0x0000400c01007387 */ /* 0x0003e20000100a00 */
[----:B------:R-:W-:Y:S02]  /*23990*/  STL.64 [R1+0x48], R14 ;  /* 0x0000480e01007387 */ /* 0x000fe40000100a00 */
[----:B------:R-:W-:Y:S02]  /*239a0*/  IMAD.MOV.U32 R17, RZ, RZ, R22 ;  /* 0x000000ffff117224 */ /* 0x000fe400078e0016 */
[----:B------:R-:W-:Y:S01]  /*239b0*/  IMAD.MOV.U32 R16, RZ, RZ, R23 ;  /* 0x000000ffff107224 */ /* 0x000fe200078e0017 */
[----:B------:R-:W-:Y:S04]  /*239c0*/  LDS R14, [R0+0xe700] ;  /* 0x00e70000000e7984 */ /* 0x000fe80000000800 */
[----:B------:R-:W-:Y:S01]  /*239d0*/  LDS R15, [R2+0xe700] ;  /* 0x00e70000020f7984 */ /* 0x000fe20000000800 */
[----:B-1----:R-:W-:-:S02]  /*239e0*/  IMAD.MOV.U32 R13, RZ, RZ, R10 ;  /* 0x000000ffff0d7224 */ /* 0x002fc400078e000a */
[----:B------:R-:W-:Y:S02]  /*239f0*/  IMAD.MOV.U32 R12, RZ, RZ, R11 ;  /* 0x000000ffff0c7224 */ /* 0x000fe400078e000b */
[----:B------:R-:W3:Y:S01]  /*23a00*/  LDL.LU.64 R10, [R1+0x4210] ;  /* 0x00421000010a7983 */ /* 0x000ee20000300a00 */
[----:B------:R-:W3:Y:S02]  /*23a10*/  LDL.LU.64 R8, [R1+0x4208] ;  /* 0x0042080001087983 */ /* 0x000ee40000300a00 */
[C---:B---3--:R-:W-:Y:S01]  /*23a20*/  HMMA.1688.F32.TF32 R8, R24.reuse, R22, R8 ;  /* 0x000000161808723c */ /* 0x048fe20000081008 */
[----:B------:R-:W3:Y:S11]  /*23a30*/  LDL.LU.64 R22, [R1+0x4200] ;  /* 0x0042000001167983 */ /* 0x000ef60000300a00 */
[----:B------:R-:W-:Y:S11]  /*23a40*/  @!UPT UIADD3 URZ, URZ, URZ, URZ ;  /* 0x0000003f3f3ff290 */ /* 0x000ff6000fffe03f */
[----:B------:R1:W-:Y:S01]  /*23a50*/  STL.64 [R1+0x30], R8 ;  /* 0x0000300801007387 */ /* 0x0003e20000100a00 */
[----:B------:R-:W-:Y:S02]  /*23a60*/  IMAD.MOV.U32 R28, RZ, RZ, R10 ;  /* 0x000000ffff1c7224 */ /* 0x000fe400078e000a */
[----:B------:R-:W-:Y:S02]  /*23a70*/  IMAD.MOV.U32 R29, RZ, RZ, R11 ;  /* 0x000000ffff1d7224 */ /* 0x000fe400078e000b */
[----:B------:R-:W2:Y:S04]  /*23a80*/  LDL.LU.64 R10, [R1+0x41f8] ;  /* 0x0041f800010a7983 */ /* 0x000ea80000300a00 */
[----:B-1----:R-:W2:Y:S01]  /*23a90*/  LDL.LU.64 R8, [R1+0x41f0] ;  /* 0x0041f00001087983 */ /* 0x002ea20000300a00 */
[----:B------:R-:W-:Y:S02]  /*23aa0*/  STL [R1+0x3e0c], R29 ;  /* 0x003e0c1d01007387 */ /* 0x000fe40000100800 */
[----:B------:R-:W-:Y:S01]  /*23ab0*/  STL [R1+0x3e08], R28 ;  /* 0x003e081c01007387 */ /* 0x000fe20000100800 */
[----:B--2---:R-:W-:Y:S11]  /*23ac0*/  HMMA.1688.F32.TF32 R8, R24, R18, R8 ;  /* 0x000000121808723c */ /* 0x004ff60000081008 */
[----:B------:R-:W-:Y:S11]  /*23ad0*/  @!UPT UIADD3 URZ, URZ, URZ, URZ ;  /* 0x0000003f3f3ff290 */ /* 0x000ff6000fffe03f */
[----:B------:R-:W-:Y:S01]  /*23ae0*/  @!UPT UIADD3 URZ, URZ, URZ, URZ ;  /* 0x0000003f3f3ff290 */ /* 0x000fe2000fffe03f */
[----:B------:R-:W-:Y:S01]  /*23af0*/  STL.64 [R1+0x20], R8 ;  /* 0x0000200801007387 */ /* 0x000fe20000100a00 */
[----:B------:R1:W-:Y:S03]  /*23b00*/  STL.64 [R1+0x28], R10 ;  /* 0x0000280a01007387 */ /* 0x0003e60000100a00 */
[----:B-1----:R-:W3:Y:S01]  /*23b10*/  LDL.LU.64 R10, [R1+0x41e8] ;  /* 0x0041e800010a7983 */ /* 0x002ee20000300a00 */
[----:B------:R-:W3:Y:S02]  /*23b20*/  LDL.LU.64 R8, [R1+0x41e0] ;  /* 0x0041e00001087983 */ /* 0x000ee40000300a00 */
[----:B------:R1:W-:Y:S02]  /*23b30*/  STL.64 [R1+0x41d0], R18 ;  /* 0x0041d01201007387 */ /* 0x0003e40000100a00 */
[----:B------:R2:W-:Y:S02]  /*23b40*/  STL.64 [R1+0x41c8], R16 ;  /* 0x0041c81001007387 */ /* 0x0005e40000100a00 */
[----:B-1----:R-:W-:-:S02]  /*23b50*/  IMAD.MOV.U32 R19, RZ, RZ, R5 ;  /* 0x000000ffff137224 */ /* 0x002fc400078e0005 */
[----:B------:R-:W-:Y:S01]  /*23b60*/  IMAD.MOV.U32 R18, RZ, RZ, R4 ;  /* 0x000000ffff127224 */ /* 0x000fe200078e0004 */
[----:B------:R-:W-:Y:S04]  /*23b70*/  LDS R5, [R2+0x10100] ;  /* 0x0101000002057984 */ /* 0x000fe80000000800 */
[----:B------:R-:W-:Y:S01]  /*23b80*/  LDS R4, [R0+0x10100] ;  /* 0x0101000000047984 */ /* 0x000fe20000000800 */
[----:B--2---:R-:W-:Y:S02]  /*23b90*/  IMAD.MOV.U32 R17, RZ, RZ, R13 ;  /* 0x000000ffff117224 */ /* 0x004fe400078e000d */
[----:B------:R-:W-:Y:S02]  /*23ba0*/  IMAD.MOV.U32 R16, RZ, RZ, R12 ;  /* 0x000000ffff107224 */ /* 0x000fe400078e000c */
[----:B------:R-:W-:Y:S01]  /*23bb0*/  LDS R13, [R2+0xc700] ;  /* 0x00c70000020d7984 */ /* 0x000fe20000000800 */
[----:B------:R-:W-:Y:S01]  /*23bc0*/  LDS R12, [R0+0xc700] ;  /* 0x00c70000000c7984 */ /* 0x000fe20000000800 */
[----:B---3--:R-:W-:Y:S11]  /*23bd0*/  HMMA.1688.F32.TF32 R8, R24, R22, R8 ;  /* 0x000000161808723c */ /* 0x008ff60000081008 */
[----:B------:R-:W-:Y:S11]  /*23be0*/  @!UPT UIADD3 URZ, URZ, URZ, URZ ;  /* 0x0000003f3f3ff290 */ /* 0x000ff6000fffe03f */
[----:B------:R-:W-:Y:S02]  /*23bf0*/  @!UPT UIADD3 URZ, URZ, URZ, URZ ;  /* 0x0000003f3f3ff290 */ /* 0x000fe4000fffe03f */
[----:B------:R-:W-:Y:S02]  /*23c00*/  IMAD.MOV.U32 R20, RZ, RZ, R8 ;  /* 0x000000ffff147224 */ /* 0x000fe400078e0008 */
[----:B------:R-:W-:Y:S01]  /*23c10*/  IMAD.MOV.U32 R29, RZ, RZ, R10 ;  /* 0x000000ffff1d7224 */ /* 0x000fe200078e000a */
[----:B------:R-:W1:Y:S01]  /*23c20*/  LDS R8, [R0+0x10000] ;  /* 0x0100000000087984 */ /* 0x000e620000000800 */
[----:B------:R-:W-:-:S03]  /*23c30*/  IMAD.MOV.U32 R21, RZ, RZ, R9 ;  /* 0x000000ffff157224 */ /* 0x000fc600078e0009 */
[----:B------:R-:W2:Y:S01]  /*23c40*/  LDS R10, [R0+0x12000] ;  /* 0x01200000000a7984 */ /* 0x000ea20000000800 */
[----:B------:R-:W-:Y:S02]  /*23c50*/  IMAD.MOV.U32 R28, RZ, RZ, R11 ;  /* 0x000000ffff1c7224 */ /* 0x000fe400078e000b */
[----:B------:R-:W3:Y:S04]  /*23c60*/  LDS R9, [R2+0x10000] ;  /* 0x0100000002097984 */ /* 0x000ee80000000800 */
[----:B------:R-:W4:Y:S04]  /*23c70*/  LDS R11, [R2+0x12000] ;  /* 0x01200000020b7984 */ /* 0x000f280000000800 */
[----:B------:R-:W-:-:S02]  /*23c80*/  IMAD.MOV.U32 R26, RZ, RZ, R7 ;  /* 0x000000ffff1a7224 */ /* 0x000fc400078e0007 */
[----:B------:R-:W-:Y:S01]  /*23c90*/  IMAD.MOV.U32 R27, RZ, RZ, R6 ;  /* 0x000000ffff1b7224 */ /* 0x000fe200078e0006 */
[----:B------:R-:W-:Y:S04]  /*23ca0*/  LDS R7, [R2+0x12100] ;  /* 0x0121000002077984 */ /* 0x000fe80000000800 */
[----:B------:R-:W4:Y:S04]  /*23cb0*/  LDS R6, [R0+0x12100] ;  /* 0x0121000000067984 */ /* 0x000f280000000800 */
[----:B------:R-:W-:Y:S01]  /*23cc0*/  STL.64 [R1+0x41d8], R26 ;  /* 0x0041d81a01007387 */ /* 0x000fe20000100a00 */
[----:B------:R-:W-:Y:S02]  /*23cd0*/  STL [R1+0x4124], R21 ;  /* 0x0041241501007387 */ /* 0x000fe40000100800 */
[----:B------:R-:W-:Y:S02]  /*23ce0*/  STL [R1+0x4120], R20 ;  /* 0x0041201401007387 */ /* 0x000fe40000100800 */
[----:B------:R-:W-:Y:S01]  /*23cf0*/  STL [R1+0x410c], R28 ;  /* 0x00410c1c01007387 */ /* 0x000fe20000100800 */
[----:B------:R-:W-:Y:S04]  /*23d00*/  STL [R1+0x4108], R29 ;  /* 0x0041081d01007387 */ /* 0x000fe80000100800 */
[----:B-----5:R-:W-:Y:S04]  /*23d10*/  LDSM.16.M88.4 R24, [R3+0x88080] ;  /* 0x088080000318783b */ /* 0x020fe80000000200 */
[----:B-1----:R-:W-:Y:S01]  /*23d20*/  STL [R1+0x4110], R8 ;  /* 0x0041100801007387 */ /* 0x002fe20000100800 */
[----:B--2---:R-:W-:Y:S03]  /*23d30*/  STL [R1+0x4114], R10 ;  /* 0x0041140a01007387 */ /* 0x004fe60000100800 */
[----:B---3--:R-:W-:Y:S01]  /*23d40*/  STL [R1+0x4118], R9 ;  /* 0x0041180901007387 */ /* 0x008fe20000100800 */
[----:B----4-:R-:W-:Y:S02]  /*23d50*/  STL [R1+0x411c], R11 ;  /* 0x00411c0b01007387 */ /* 0x010fe40000100800 */
[----:B------:R-:W1:Y:S01]  /*23d60*/  LDSM.16.M88.4 R8, [R3+0x80080] ;  /* 0x080080000308783b */ /* 0x000e620000000200 */
[----:B------:R2:W-:Y:S03]  /*23d70*/  STL.64 [R1+0x4098], R6 ;  /* 0x0040980601007387 */ /* 0x0005e60000100a00 */
[----:B------:R-:W-:Y:S01]  /*23d80*/  STL.64 [R1+0x4090], R4 ;  /* 0x0040900401007387 */ /* 0x000fe20000100a00 */
[----:B-1----:R-:W-:Y:S01]  /*23d90*/  STL.64 [R1+0x130], R8 ;  /* 0x0001300801007387 */ /* 0x002fe20000100a00 */
[----:B------:R-:W-:Y:S02]  /*23da0*/  STL.64 [R1+0x138], R10 ;  /* 0x0001380a01007387 */ /* 0x000fe40000100a00 */
[----:B------:R-:W1:Y:S04]  /*23db0*/  LDSM.16.M88.4 R8, [R3+0x84080] ;  /* 0x084080000308783b */ /* 0x000e680000000200 */
[----:B--2---:R-:W-:-:S02]  /*23dc0*/  IMAD.MOV.U32 R7, RZ, RZ, R16 ;  /* 0x000000ffff077224 */ /* 0x004fc400078e0010 */
[----:B------:R-:W-:Y:S02]  /*23dd0*/  IMAD.MOV.U32 R6, RZ, RZ, R17 ;  /* 0x000000ffff067224 */ /* 0x000fe400078e0011 */
[----:B-1----:R-:W-:Y:S02]  /*23de0*/  IMAD.MOV.U32 R20, RZ, RZ, R9 ;  /* 0x000000ffff147224 */ /* 0x002fe400078e0009 */
[----:B------:R-:W-:Y:S01]  /*23df0*/  IMAD.MOV.U32 R21, RZ, RZ, R8 ;  /* 0x000000ffff157224 */ /* 0x000fe200078e0008 */
[----:B------:R1:W-:Y:S01]  /*23e00*/  STL.64 [R1+0x120], R8 ;  /* 0x0001200801007387 */ /* 0x0003e20000100a00 */
[----:B------:R2:W-:Y:S02]  /*23e10*/  STL.64 [R1+0x128], R10 ;  /* 0x0001280a01007387 */ /* 0x0005e40000100a00 */
[----:B------:R-:W-:Y:S01]  /*23e20*/  STL [R1+0x412c], R20 ;  /* 0x00412c1401007387 */ /* 0x000fe20000100800 */
[----:B------:R-:W-:Y:S01]  /*23e30*/  STL [R1+0x4128], R21 ;  /* 0x0041281501007387 */ /* 0x000fe20000100800 */
[----:B------:R3:W-:Y:S02]  /*23e40*/  STL.64 [R1+0x110], R24 ;  /* 0x0001101801007387 */ /* 0x0007e40000100a00 */
[----:B-1----:R-:W-:-:S02]  /*23e50*/  IMAD.MOV.U32 R8, RZ, RZ, R25 ;  /* 0x000000ffff087224 */ /* 0x002fc400078e0019 */
[----:B--2---:R-:W-:Y:S02]  /*23e60*/  IMAD.MOV.U32 R10, RZ, RZ, R24 ;  /* 0x000000ffff0a7224 */ /* 0x004fe400078e0018 */
[----:B---3--:R-:W-:Y:S02]  /*23e70*/  IMAD.MOV.U32 R24, RZ, RZ, R18 ;  /* 0x000000ffff187224 */ /* 0x008fe400078e0012 */
[----:B------:R-:W-:Y:S02]  /*23e80*/  IMAD.MOV.U32 R25, RZ, RZ, R19 ;  /* 0x000000ffff197224 */ /* 0x000fe400078e0013 */
[----:B------:R-:W1:Y:S04]  /*23e90*/  LDSM.16.M88.4 R16, [R3+0x8c080] ;  /* 0x08c080000310783b */ /* 0x000e680000000200 */
[----:B------:R2:W-:Y:S04]  /*23ea0*/  STL.64 [R1+0x118], R26 ;  /* 0x0001181a01007387 */ /* 0x0005e80000100a00 */
[----:B--2---:R-:W2:Y:S04]  /*23eb0*/  LDL.LU.64 R26, [R1+0x41d8] ;  /* 0x0041d800011a7983 */ /* 0x004ea80000300a00 */
[----:B-1----:R-:W-:Y:S01]  /*23ec0*/  STL.64 [R1+0x100], R16 ;  /* 0x0001001001007387 */ /* 0x002fe20000100a00 */
[----:B------:R1:W-:Y:S02]  /*23ed0*/  STL.64 [R1+0x108], R18 ;  /* 0x0001081201007387 */ /* 0x0003e40000100a00 */
[----:B------:R-:W-:-:S02]  /*23ee0*/  IMAD.MOV.U32 R11, RZ, RZ, R16 ;  /* 0x000000ffff0b7224 */ /* 0x000fc400078e0010 */
[----:B------:R-:W-:Y:S01]  /*23ef0*/  IMAD.MOV.U32 R9, RZ, RZ, R17 ;  /* 0x000000ffff097224 */ /* 0x000fe200078e0011 */
[----:B-1----:R-:W3:Y:S01]  /*23f00*/  LDL.LU.64 R18, [R1+0x41d0] ;  /* 0x0041d00001127983 */ /* 0x002ee20000300a00 */
[----:B------:R-:W4:Y:S02]  /*23f10*/  LDL.LU.64 R16, [R1+0x41c8] ;  /* 0x0041c80001107983 */ /* 0x000f240000300a00 */
[----:B------:R-:W-:Y:S02]  /*23f20*/  STL.64 [R1+0x4138], R10 ;  /* 0x0041380a01007387 */ /* 0x000fe40000100a00 */
[----:B------:R-:W-:Y:S02]  /*23f30*/  STL.64 [R1+0x4130], R8 ;  /* 0x0041300801007387 */ /* 0x000fe40000100a00 */
[----:B------:R-:W1:Y:S04]  /*23f40*/  LDSM.16.M88.4 R8, [R3+0x90080] ;  /* 0x090080000308783b */ /* 0x000e680000000200 */
[----:B-1----:R-:W-:Y:S01]  /*23f50*/  STL.64 [R1+0xf0], R8 ;  /* 0x0000f00801007387 */ /* 0x002fe20000100a00 */
[----:B------:R4:W-:Y:S02]  /*23f60*/  STL.64 [R1+0xf8], R10 ;  /* 0x0000f80a01007387 */ /* 0x0009e40000100a00 */
[----:B------:R-:W-:-:S02]  /*23f70*/  IMAD.MOV.U32 R28, RZ, RZ, R8 ;  /* 0x000000ffff1c7224 */ /* 0x000fc400078e0008 */
[----:B------:R-:W-:Y:S02]  /*23f80*/  IMAD.MOV.U32 R29, RZ, RZ, R9 ;  /* 0x000000ffff1d7224 */ /* 0x000fe400078e0009 */
[----:B----4-:R-:W-:Y:S02]  /*23f90*/  IMAD.MOV.U32 R10, RZ, RZ, R17 ;  /* 0x000000ffff0a7224 */ /* 0x010fe400078e0011 */
[----:B------:R-:W-:-:S05]  /*23fa0*/  IMAD.MOV.U32 R11, RZ, RZ, R16 ;  /* 0x000000ffff0b7224 */ /* 0x000fca00078e0010 */
[----:B------:R-:W-:Y:S02]  /*23fb0*/  STL.64 [R1+0x4150], R10 ;  /* 0x0041500a01007387 */ /* 0x000fe40000100a00 */
[----:B------:R-:W1:Y:S02]  /*23fc0*/  LDSM.16.M88.4 R8, [R3+0x94080] ;  /* 0x094080000308783b */ /* 0x000e640000000200 */
[----:B-1----:R-:W-:Y:S02]  /*23fd0*/  STL.64 [R1+0xe0], R8 ;  /* 0x0000e00801007387 */ /* 0x002fe40000100a00 */
[----:B------:R-:W-:Y:S02]  /*23fe0*/  IMAD.MOV.U32 R16, RZ, RZ, R10 ;  /* 0x000000ffff107224 */ /* 0x000fe400078e000a */
[----:B------:R1:W-:Y:S02]  /*23ff0*/  STL.64 [R1+0xe8], R10 ;  /* 0x0000e80a01007387 */ /* 0x0003e40000100a00 */
[----:B------:R-:W-:Y:S01]  /*24000*/  IMAD.MOV.U32 R17, RZ, RZ, R11 ;  /* 0x000000ffff117224 */ /* 0x000fe200078e000b */
[----:B---3--:R-:W-:Y:S04]  /*24010*/  STL.64 [R1+0x4160], R18 ;  /* 0x0041601201007387 */ /* 0x008fe80000100a00 */
[----:B------:R3:W-:Y:S01]  /*24020*/  STL.64 [R1+0x4158], R16 ;  /* 0x0041581001007387 */ /* 0x0007e20000100a00 */
[----:B-1----:R-:W-:-:S02]  /*24030*/  IMAD.MOV.U32 R10, RZ, RZ, R6 ;  /* 0x000000ffff0a7224 */ /* 0x002fc400078e0006 */
[----:B------:R-:W-:Y:S02]  /*24040*/  IMAD.MOV.U32 R11, RZ, RZ, R7 ;  /* 0x000000ffff0b7224 */ /* 0x000fe400078e0007 */
[----:B------:R-:W-:Y:S02]  /*24050*/  IMAD.MOV.U32 R20, RZ, RZ, R8 ;  /* 0x000000ffff147224 */ /* 0x000fe400078e0008 */
[----:B------:R-:W-:Y:S01]  /*24060*/  IMAD.MOV.U32 R21, RZ, RZ, R9 ;  /* 0x000000ffff157224 */ /* 0x000fe200078e0009 */
[----:B------:R-:W-:Y:S04]  /*24070*/  LDSM.16.M88.4 R4, [R3+0x9c080] ;  /* 0x09c080000304783b */ /* 0x000fe80000000200 */
[----:B------:R1:W-:Y:S01]  /*24080*/  STL.64 [R1+0x4168], R10 ;  /* 0x0041680a01007387 */ /* 0x0003e20000100a00 */
[----:B---3--:R-:W3:Y:S02]  /*24090*/  LDL.LU R16, [R1+0x410] ;  /* 0x0004100001107983 */ /* 0x008ee40000300800 */
[----:B------:R-:W3:Y:S02]  /*240a0*/  LDL.LU R17, [R1+0x414] ;  /* 0x0004140001117983 */ /* 0x000ee40000300800 */
[----:B------:R-:W4:Y:S01]  /*240b0*/  LDL.LU R18, [R1+0x418] ;  /* 0x0004180001127983 */ /* 0x000f220000300800 */
[----:B------:R-:W4:Y:S01]  /*240c0*/  LDL.LU R19, [R1+0x41c] ;  /* 0x00041c0001137983 */ /* 0x000f220000300800 */
[----:B-1----:R-:W-:-:S02]  /*240d0*/  IMAD.MOV.U32 R10, RZ, RZ, R24 ;  /* 0x000000ffff0a7224 */ /* 0x002fc400078e0018 */
[----:B------:R-:W-:Y:S01]  /*240e0*/  IMAD.MOV.U32 R11, RZ, RZ, R25 ;  /* 0x000000ffff0b7224 */ /* 0x000fe200078e0019 */
[----:B----4-:R-:W-:Y:S01]  /*240f0*/  STL.64 [R1+0x4178], R18 ;  /* 0x0041781201007387 */ /* 0x010fe20000100a00 */
[----:B---3--:R1:W-:Y:S03]  /*24100*/  STL.64 [R1+0x4170], R16 ;  /* 0x0041701001007387 */ /* 0x0083e60000100a00 */
[----:B------:R2:W-:Y:S01]  /*24110*/  STL.64 [R1+0x4180], R10 ;  /* 0x0041800a01007387 */ /* 0x0005e20000100a00 */
[----:B-1----:R-:W3:Y:S01]  /*24120*/  LDL.LU R16, [R1+0x440] ;  /* 0x0004400001107983 */ /* 0x002ee20000300800 */
[----:B------:R-:W3:Y:S02]  /*24130*/  LDL.LU R17, [R1+0x444] ;  /* 0x0004440001117983 */ /* 0x000ee40000300800 */
[----:B------:R-:W4:Y:S02]  /*24140*/  LDL.LU R18, [R1+0x448] ;  /* 0x0004480001127983 */ /* 0x000f240000300800 */
[----:B------:R-:W4:Y:S02]  /*24150*/  LDL.LU R19, [R1+0x44c] ;  /* 0x00044c0001137983 */ /* 0x000f240000300800 */
[----:B--2---:R-:W-:-:S02]  /*24160*/  IMAD.MOV.U32 R10, RZ, RZ, R26 ;  /* 0x000000ffff0a7224 */ /* 0x004fc400078e001a */
[----:B------:R-:W-:Y:S02]  /*24170*/  IMAD.MOV.U32 R11, RZ, RZ, R27 ;  /* 0x000000ffff0b7224 */ /* 0x000fe400078e001b */
[----:B------:R-:W1:Y:S04]  /*24180*/  LDSM.16.M88.4 R24, [R3+0x98080] ;  /* 0x098080000318783b */ /* 0x000e680000000200 */
[----:B----4-:R-:W-:Y:S01]  /*24190*/  STL.64 [R1+0x4190], R18 ;  /* 0x0041901201007387 */ /* 0x010fe20000100a00 */
[----:B---3--:R-:W-:Y:S02]  /*241a0*/  STL.64 [R1+0x4188], R16 ;  /* 0x0041881001007387 */ /* 0x008fe40000100a00 */
[----:B------:R2:W-:Y:S02]  /*241b0*/  STL.64 [R1+0x4198], R10 ;  /* 0x0041980a01007387 */ /* 0x0005e40000100a00 */
[----:B--2---:R-:W2:Y:S01]  /*241c0*/  LDL.LU R10, [R1+0xc8] ;  /* 0x0000c800010a7983 */ /* 0x004ea20000300800 */
[----:B------:R-:W2:Y:S03]  /*241d0*/  LDL.LU R11, [R1+0xcc] ;  /* 0x0000cc00010b7983 */ /* 0x000ea60000300800 */
[----:B--2---:R2:W-:Y:S01]  /*241e0*/  STL.64 [R1+0x41b0], R10 ;  /* 0x0041b00a01007387 */ /* 0x0045e20000100a00 */
[----:B------:R-:W3:Y:S02]  /*241f0*/  LDL.LU R16, [R1+0x4b0] ;  /* 0x0004b00001107983 */ /* 0x000ee40000300800 */
[----:B------:R-:W3:Y:S02]  /*24200*/  LDL.LU R17, [R1+0x4b4] ;  /* 0x0004b40001117983 */ /* 0x000ee40000300800 */
[----:B------:R-:W4:Y:S01]  /*24210*/  LDL.LU R18, [R1+0x4b8] ;  /* 0x0004b80001127983 */ /* 0x000f220000300800 */
[----:B------:R-:W4:Y:S04]  /*24220*/  LDL.LU R19, [R1+0x4bc] ;  /* 0x0004bc0001137983 */ /* 0x000f280000300800 */
[----:B--2---:R-:W2:Y:S01]  /*24230*/  LDL.LU R10, [R1+0xd8] ;  /* 0x0000d800010a7983 */ /* 0x004ea20000300800 */
[----:B------:R-:W2:Y:S03]  /*24240*/  LDL.LU R11, [R1+0xdc] ;  /* 0x0000dc00010b7983 */ /* 0x000ea60000300800 */
[----:B----4-:R-:W-:Y:S01]  /*24250*/  STL.64 [R1+0x41a8], R18 ;  /* 0x0041a81201007387 */ /* 0x010fe20000100a00 */
[----:B---3--:R3:W-:Y:S03]  /*24260*/  STL.64 [R1+0x41a0], R16 ;  /* 0x0041a01001007387 */ /* 0x0087e60000100a00 */
[----:B---3--:R-:W3:Y:S01]  /*24270*/  LDL.LU R16, [R1+0x4c0] ;  /* 0x0004c00001107983 */ /* 0x008ee20000300800 */
[----:B------:R-:W3:Y:S02]  /*24280*/  LDL.LU R17, [R1+0x4c4] ;  /* 0x0004c40001117983 */ /* 0x000ee40000300800 */
[----:B------:R-:W4:Y:S02]  /*24290*/  LDL.LU R18, [R1+0x4c8] ;  /* 0x0004c80001127983 */ /* 0x000f240000300800 */
[----:B------:R-:W4:Y:S02]  /*242a0*/  LDL.LU R19, [R1+0x4cc] ;  /* 0x0004cc0001137983 */ /* 0x000f240000300800 */
[----:B----4-:R-:W-:Y:S01]  /*242b0*/  STL.64 [R1+0x41c0], R18 ;  /* 0x0041c01201007387 */ /* 0x010fe20000100a00 */
[----:B---3--:R3:W-:Y:S03]  /*242c0*/  STL.64 [R1+0x41b8], R16 ;  /* 0x0041b81001007387 */ /* 0x0087e60000100a00 */
[----:B---3--:R-:W2:Y:S01]  /*242d0*/  LDL.LU R16, [R1+0x4d0] ;  /* 0x0004d00001107983 */ /* 0x008ea20000300800 */
[----:B------:R-:W2:Y:S02]  /*242e0*/  LDL.LU R17, [R1+0x4d4] ;  /* 0x0004d40001117983 */ /* 0x000ea40000300800 */
[----:B------:R-:W2:Y:S02]  /*242f0*/  LDL.LU R18, [R1+0x4d8] ;  /* 0x0004d80001127983 */ /* 0x000ea40000300800 */
[----:B------:R-:W2:Y:S01]  /*24300*/  LDL.LU R19, [R1+0x4dc] ;  /* 0x0004dc0001137983 */ /* 0x000ea20000300800 */
[----:B------:R-:W-:Y:S01]  /*24310*/  STL.64 [R1+0x4148], R22 ;  /* 0x0041481601007387 */ /* 0x000fe20000100a00 */
[----:B------:R3:W-:Y:S03]  /*24320*/  STL.64 [R1+0x4140], R20 ;  /* 0x0041401401007387 */ /* 0x0007e60000100a00 */
[----:B---3--:R-:W3:Y:S01]  /*24330*/  LDL.LU R20, [R1+0x400] ;  /* 0x0004000001147983 */ /* 0x008ee20000300800 */
[----:B------:R-:W3:Y:S02]  /*24340*/  LDL.LU R21, [R1+0x404] ;  /* 0x0004040001157983 */ /* 0x000ee40000300800 */
[----:B------:R-:W3:Y:S02]  /*24350*/  LDL.LU R22, [R1+0x408] ;  /* 0x0004080001167983 */ /* 0x000ee40000300800 */
[----:B------:R-:W3:Y:S01]  /*24360*/  LDL.LU R23, [R1+0x40c] ;  /* 0x00040c0001177983 */ /* 0x000ee20000300800 */
[----:B------:R-:W-:Y:S01]  /*24370*/  STL [R1+0x3168], R3 ;  /* 0x0031680301007387 */ /* 0x000fe20000100800 */
[----:B-1----:R-:W-:Y:S02]  /*24380*/  STL.64 [R1+0x10], R24 ;  /* 0x0000101801007387 */ /* 0x002fe40000100a00 */
[----:B------:R-:W-:Y:S02]  /*24390*/  STL.64 [R1+0x18], R26 ;  /* 0x0000181a01007387 */ /* 0x000fe40000100a00 */
[----:B------:R-:W-:Y:S04]  /*243a0*/  LDS R26, [R0+0x12200] ;  /* 0x01220000001a7984 */ /* 0x000fe80000000800 */
[----:B------:R-:W1:Y:S04]  /*243b0*/  LDS R27, [R2+0x12200] ;  /* 0x01220000021b7984 */ /* 0x000e680000000800 */
[----:B------:R-:W-:Y:S04]  /*243c0*/  LDS R24, [R0+0x10200] ;  /* 0x0102000000187984 */ /* 0x000fe80000000800 */
[----:B------:R-:W4:Y:S04]  /*243d0*/  LDS R25, [R2+0x10200] ;  /* 0x0102000002197984 */ /* 0x000f280000000800 */
[----:B------:R-:W-:Y:S01]  /*243e0*/  STL.64 [R1], R4 ;  /* 0x0000000401007387 */ /* 0x000fe20000100a00 */
[----:B------:R-:W-:Y:S02]  /*243f0*/  STL.64 [R1+0x8], R6 ;  /* 0x0000080601007387 */ /* 0x000fe40000100a00 */
[----:B------:R5:W-:Y:S02]  /*24400*/  STL.64 [R1+0x40a8], R4 ;  /* 0x0040a80401007387 */ /* 0x000be40000100a00 */
[----:B-----5:R-:W5:Y:S01]  /*24410*/  LDL.LU R4, [R1+0x370] ;  /* 0x0003700001047983 */ /* 0x020f620000300800 */
[----:B------:R-:W5:Y:S02]  /*24420*/  LDL.LU R5, [R1+0x374] ;  /* 0x0003740001057983 */ /* 0x000f640000300800 */
[----:B------:R-:W5:Y:S02]  /*24430*/  LDL.LU R6, [R1+0x378] ;  /* 0x0003780001067983 */ /* 0x000f640000300800 */
[----:B------:R-:W5:Y:S01]  /*24440*/  LDL.LU R7, [R1+0x37c] ;  /* 0x00037c0001077983 */ /* 0x000f620000300800 */
[----:B-1----:R-:W-:Y:S01]  /*24450*/  STL.64 [R1+0x4018], R26 ;  /* 0x0040181a01007387 */ /* 0x002fe20000100a00 */
[----:B----4-:R1:W-:Y:S03]  /*24460*/  STL.64 [R1+0x4010], R24 ;  /* 0x0040101801007387 */ /* 0x0103e60000100a00 */
[----:B-1----:R-:W4:Y:S01]  /*24470*/  LDL.64 R24, [R1+0x10] ;  /* 0x0000100001187983 */ /* 0x002f220000100a00 */
[C---:B--2---:R-:W-:Y:S03]  /*24480*/  HMMA.1688.F32.TF32 R8, R12.reuse, R10, R16 ;  /* 0x0000000a0c08723c */ /* 0x044fe60000081010 */
[----:B----4-:R1:W-:Y:S04]  /*24490*/  STL.64 [R1+0x40b0], R24 ;  /* 0x0040b01801007387 */ /* 0x0103e80000100a00 */
[----:B-1----:R-:W2:Y:S01]  /*244a0*/  LDL.LU R24, [R1+0x3f0] ;  /* 0x0003f00001187983 */ /* 0x002ea20000300800 */
[----:B------:R-:W2:Y:S02]  /*244b0*/  LDL.LU R25, [R1+0x3f4] ;  /* 0x0003f40001197983 */ /* 0x000ea40000300800 */
[----:B------:R-:W2:Y:S02]  /*244c0*/  LDL.LU R26, [R1+0x3f8] ;  /* 0x0003f800011a7983 */ /* 0x000ea40000300800 */
[----:B------:R-:W2:Y:S01]  /*244d0*/  LDL.LU R27, [R1+0x3fc] ;  /* 0x0003fc00011b7983 */ /* 0x000ea20000300800 */
[----:B------:R-:W4:Y:S01]  /*244e0*/  LDL.LU.64 R18, [R1+0x41c0] ;  /* 0x0041c00001127983 */ /* 0x000f220000300a00 */
[----:B------:R-:W4:Y:S09]  /*244f0*/  LDL.LU.64 R16, [R1+0x41b8] ;  /* 0x0041b80001107983 */ /* 0x000f320000300a00 */
[----:B------:R-:W-:Y:S02]  /*24500*/  STL.64 [R1+0x4d0], R8 ;  /* 0x0004d00801007387 */ /* 0x000fe40000100a00 */
[----:B------:R1:W-:Y:S02]  /*24510*/  STL.64 [R1+0x4d8], R10 ;  /* 0x0004d80a01007387 */ /* 0x0003e40000100a00 */
[----:B-1----:R-:W4:Y:S02]  /*24520*/  LDL.LU.64 R10, [R1+0x41b0] ;  /* 0x0041b000010a7983 */ /* 0x002f240000300a00 */
[C---:B----4-:R-:W-:Y:S02]  /*24530*/  HMMA.1688.F32.TF32 R8, R12.reuse, R10, R16 ;  /* 0x0000000a0c08723c */ /* 0x050fe40000081010 */
[----:B------:R-:W4:Y:S01]  /*24540*/  LDL.LU.64 R18, [R1+0x41a8] ;  /* 0x0041a80001127983 */ /* 0x000f220000300a00 */
[----:B------:R-:W4:Y:S11]  /*24550*/  LDL.LU.64 R16, [R1+0x41a0] ;  /* 0x0041a00001107983 */ /* 0x000f360000300a00 */
[----:B------:R-:W-:Y:S09]  /*24560*/  @!UPT UIADD3 URZ, URZ, URZ, URZ ;  /* 0x0000003f3f3ff290 */ /* 0x000ff2000fffe03f */
[----:B------:R-:W-:Y:S01]  /*24570*/  STL.64 [R1+0x4c0], R8 ;  /* 0x0004c00801007387 */ /* 0x000fe20000100a00 */
[----:B------:R1:W-:Y:S03]  /*24580*/  STL.64 [R1+0x4c8], R10 ;  /* 0x0004c80a01007387 */ /* 0x0003e60000100a00 */
        /* <DEDUP_REMOVED lines=16> */
[----:B------:R-:W2:Y:S01]  /*24690*/  LDL.LU.64 R18, [R1+0x4160] ;  /* 0x0041600001127983 */ /* 0x000ea20000300a00 */
[----:B------:R-:W4:Y:S11]  /*246a0*/  LDL.LU.64 R16, [R1+0x4158] ;  /* 0x0041580001107983 */ /* 0x000f360000300a00 */
[----:B------:R-:W-:Y:S09]  /*246b0*/  @!UPT UIADD3 URZ, URZ, URZ, URZ ;  /* 0x0000003f3f3ff290 */ /* 0x000ff2000fffe03f */
[----:B------:R-:W-:Y:S01]  /*246c0*/  STL.64 [R1+0x410], R8 ;  /* 0x0004100801007387 */ /* 0x000fe20000100a00 */
[----:B------:R1:W-:Y:S03]  /*246d0*/  STL.64 [R1+0x418], R10 ;  /* 0x0004180a01007387 */ /* 0x0003e60000100a00 */
[----:B-1----:R-:W3:Y:S01]  /*246e0*/  LDL.LU.64 R10, [R1+0x4150] ;  /* 0x00415000010a7983 */ /* 0x002ee20000300a00 */
[C---:B--2---:R-:W-:Y:S08]  /*246f0*/  HMMA.1688.F32.TF32 R24, R12.reuse, R18, R24 ;  /* 0x000000120c18723c */ /* 0x044ff00000081018 */
[C---:B---3--:R-:W-:Y:S01]  /*24700*/  HMMA.1688.F32.TF32 R8, R12.reuse, R10, R20 ;  /* 0x0000000a0c08723c */ /* 0x048fe20000081014 */
[----:B------:R-:W5:Y:S01]  /*24710*/  LDL.LU.64 R22, [R1+0x4148] ;  /* 0x0041480001167983 */ /* 0x000f620000300a00 */
[----:B------:R-:W2:Y:S11]  /*24720*/  LDL.LU.64 R20, [R1+0x4140] ;  /* 0x0041400001147983 */ /* 0x000eb60000300a00 */
[----:B------:R-:W-:Y:S10]  /*24730*/  @!UPT UIADD3 URZ, URZ, URZ, URZ ;  /* 0x0000003f3f3ff290 */ /* 0x000ff4000fffe03f */
[----:B------:R-:W-:Y:S01]  /*24740*/  STL.64 [R1+0x400], R8 ;  /* 0x0004000801007387 */ /* 0x000fe20000100a00 */
[----:B------:R1:W-:Y:S03]  /*24750*/  STL.64 [R1+0x408], R10 ;  /* 0x0004080a01007387 */ /* 0x0003e60000100a00 */
[----:B-1----:R-:W3:Y:S01]  /*24760*/  LDL.LU.64 R10, [R1+0x4138] ;  /* 0x00413800010a7983 */ /* 0x002ee20000300a00 */
[----:B------:R-:W2:Y:S02]  /*24770*/  LDL.LU.64 R8, [R1+0x4130] ;  /* 0x0041300001087983 */ /* 0x000ea40000300a00 */
[----:B----4-:R1:W-:Y:S02]  /*24780*/  STL.64 [R1+0x3ff8], R16 ;  /* 0x003ff81001007387 */ /* 0x0103e40000100a00 */
[----:B-1----:R-:W4:Y:S01]  /*24790*/  LDL.LU R16, [R1+0x170] ;  /* 0x0001700001107983 */ /* 0x002f220000300800 */
[----:B------:R-:W-:Y:S02]  /*247a0*/  STL.64 [R1+0x3f0], R24 ;  /* 0x0003f01801007387 */ /* 0x000fe40000100a00 */
[----:B------:R-:W-:Y:S02]  /*247b0*/  STL.64 [R1+0x3f8], R26 ;  /* 0x0003f81a01007387 */ /* 0x000fe40000100a00 */
[----:B------:R-:W4:Y:S01]  /*247c0*/  LDL.LU R17, [R1+0x174] ;  /* 0x0001740001117983 */ /* 0x000f220000300800 */
[----:B------:R-:W2:Y:S01]  /*247d0*/  LDL.LU R18, [R1+0x178] ;  /* 0x0001780001127983 */ /* 0x000ea20000300800 */
[----:B------:R-:W2:Y:S03]  /*247e0*/  LDL.LU R19, [R1+0x17c] ;  /* 0x00017c0001137983 */ /* 0x000ea60000300800 */
[----:B--2---:R-:W-:Y:S01]  /*247f0*/  STL.64 [R1+0x4028], R18 ;  /* 0x0040281201007387 */ /* 0x004fe20000100a00 */
[----:B----4-:R1:W-:Y:S03]  /*24800*/  STL.64 [R1+0x4020], R16 ;  /* 0x0040201001007387 */ /* 0x0103e60000100a00 */
[----:B-1----:R-:W2:Y:S01]  /*24810*/  LDL.LU R16, [R1+0x200] ;  /* 0x0002000001107983 */ /* 0x002ea20000300800 */
[----:B------:R-:W2:Y:S02]  /*24820*/  LDL.LU R17, [R1+0x204] ;  /* 0x0002040001117983 */ /* 0x000ea40000300800 */
[----:B------:R-:W4:Y:S02]  /*24830*/  LDL.LU R18, [R1+0x208] ;  /* 0x0002080001127983 */ /* 0x000f240000300800 */
[----:B------:R-:W4:Y:S01]  /*24840*/  LDL.LU R19, [R1+0x20c] ;  /* 0x00020c0001137983 */ /* 0x000f220000300800 */
[----:B-----5:R-:W-:Y:S01]  /*24850*/  HMMA.1688.F32.TF32 R4, R12, R22, R4 ;  /* 0x000000160c04723c */ /* 0x020fe20000081004 */
[----:B----4-:R-:W-:Y:S01]  /*24860*/  STL.64 [R1+0x4038], R18 ;  /* 0x0040381201007387 */ /* 0x010fe20000100a00 */
[----:B--2---:R1:W-:Y:S02]  /*24870*/  STL.64 [R1+0x4030], R16 ;  /* 0x0040301001007387 */ /* 0x0043e40000100a00 */
[----:B-1----:R-:W-:-:S02]  /*24880*/  IMAD.MOV.U32 R16, RZ, RZ, R20 ;  /* 0x000000ffff107224 */ /* 0x002fc400078e0014 */
[----:B------:R-:W-:Y:S01]  /*24890*/  IMAD.MOV.U32 R17, RZ, RZ, R21 ;  /* 0x000000ffff117224 */ /* 0x000fe200078e0015 */
[----:B------:R-:W2:Y:S01]  /*248a0*/  LDL.LU R20, [R1+0x412c] ;  /* 0x00412c0001147983 */ /* 0x000ea20000300800 */
[----:B------:R-:W4:Y:S03]  /*248b0*/  LDL.LU R21, [R1+0x4128] ;  /* 0x0041280001157983 */ /* 0x000f260000300800 */
[----:B------:R-:W-:Y:S01]  /*248c0*/  STL.64 [R1+0x40b8], R16 ;  /* 0x0040b81001007387 */ /* 0x000fe20000100a00 */
[----:B------:R-:W5:Y:S11]  /*248d0*/  LDL.LU R12, [R1+0x240] ;  /* 0x00024000010c7983 */ /* 0x000f760000300800 */
[----:B------:R-:W-:Y:S02]  /*248e0*/  STL.64 [R1+0x370], R4 ;  /* 0x0003700401007387 */ /* 0x000fe40000100a00 */
[----:B------:R-:W-:Y:S01]  /*248f0*/  STL.64 [R1+0x378], R6 ;  /* 0x0003780601007387 */ /* 0x000fe20000100a00 */
[----:B------:R-:W5:Y:S01]  /*24900*/  LDL.LU R13, [R1+0x244] ;  /* 0x00024400010d7983 */ /* 0x000f620000300800 */
[----:B------:R-:W2:Y:S02]  /*24910*/  LDL.LU R14, [R1+0x248] ;  /* 0x00024800010e7983 */ /* 0x000ea40000300800 */
[----:B------:R-:W2:Y:S02]  /*24920*/  LDL.LU R15, [R1+0x24c] ;  /* 0x00024c00010f7983 */ /* 0x000ea40000300800 */
[----:B--2---:R-:W-:Y:S01]  /*24930*/  STL.64 [R1+0x4068], R14 ;  /* 0x0040680e01007387 */ /* 0x004fe20000100a00 */
[----:B-----5:R4:W-:Y:S02]  /*24940*/  STL.64 [R1+0x4060], R12 ;  /* 0x0040600c01007387 */ /* 0x0209e40000100a00 */
[----:B----4-:R-:W-:-:S02]  /*24950*/  IMAD.MOV.U32 R12, RZ, RZ, R21 ;  /* 0x000000ffff0c7224 */ /* 0x010fc400078e0015 */
[----:B------:R-:W-:Y:S01]  /*24960*/  IMAD.MOV.U32 R13, RZ, RZ, R20 ;  /* 0x000000ffff0d7224 */ /* 0x000fe200078e0014 */
[----:B------:R-:W2:Y:S01]  /*24970*/  LDL.LU R21, [R1+0x4124] ;  /* 0x0041240001157983 */ /* 0x000ea20000300800 */
[----:B------:R-:W2:Y:S03]  /*24980*/  LDL.LU R20, [R1+0x4120] ;  /* 0x0041200001147983 */ /* 0x000ea60000300800 */
[----:B------:R1:W-:Y:S01]  /*24990*/  STL.64 [R1+0x4100], R12 ;  /* 0x0041000c01007387 */ /* 0x0003e20000100a00 */
[----:B------:R-:W4:Y:S02]  /*249a0*/  LDL.LU R4, [R1+0x350] ;  /* 0x0003500001047983 */ /* 0x000f240000300800 */
[----:B------:R-:W4:Y:S02]  /*249b0*/  LDL.LU R5, [R1+0x354] ;  /* 0x0003540001057983 */ /* 0x000f240000300800 */
[----:B------:R-:W5:Y:S01]  /*249c0*/  LDL.LU R6, [R1+0x358] ;  /* 0x0003580001067983 */ /* 0x000f620000300800 */
[----:B------:R-:W5:Y:S04]  /*249d0*/  LDL.LU R7, [R1+0x35c] ;  /* 0x00035c0001077983 */ /* 0x000f680000300800 */
[----:B-1----:R-:W2:Y:S01]  /*249e0*/  LDL.LU R12, [R1+0x360] ;  /* 0x00036000010c7983 */ /* 0x002ea20000300800 */
[----:B------:R-:W2:Y:S02]  /*249f0*/  LDL.LU R13, [R1+0x364] ;  /* 0x00036400010d7983 */ /* 0x000ea40000300800 */
[----:B------:R-:W2:Y:S02]  /*24a00*/  LDL.LU R14, [R1+0x368] ;  /* 0x00036800010e7983 */ /* 0x000ea40000300800 */
[----:B------:R-:W2:Y:S02]  /*24a10*/  LDL.LU R15, [R1+0x36c] ;  /* 0x00036c00010f7983 */ /* 0x000ea40000300800 */
[----:B------:R-:W-:-:S02]  /*24a20*/  IMAD.MOV.U32 R16, RZ, RZ, R28 ;  /* 0x000000ffff107224 */ /* 0x000fc400078e001c */
[----:B------:R-:W-:Y:S01]  /*24a30*/  IMAD.MOV.U32 R17, RZ, RZ, R29 ;  /* 0x000000ffff117224 */ /* 0x000fe200078e001d */
[----:B-----5:R-:W-:Y:S01]  /*24a40*/  STL.64 [R1+0x40f8], R6 ;  /* 0x0040f80601007387 */ /* 0x020fe20000100a00 */
[----:B----4-:R1:W-:Y:S03]  /*24a50*/  STL.64 [R1+0x40f0], R4 ;  /* 0x0040f00401007387 */ /* 0x0103e60000100a00 */
[----:B-1----:R-:W4:Y:S01]  /*24a60*/  LDL.64 R4, [R1+0x130] ;  /* 0x0001300001047983 */ /* 0x002f220000100a00 */
[----:B--2---:R3:W-:Y:S02]  /*24a70*/  STL.64 [R1+0x3e10], R20 ;  /* 0x003e101401007387 */ /* 0x0047e40000100a00 */
[----:B---3--:R-:W-:Y:S02]  /*24a80*/  IMAD.MOV.U32 R20, RZ, RZ, R11 ;  /* 0x000000ffff147224 */ /* 0x008fe400078e000b */
[----:B------:R-:W-:Y:S01]  /*24a90*/  IMAD.MOV.U32 R21, RZ, RZ, R9 ;  /* 0x000000ffff157224 */ /* 0x000fe200078e0009 */
[----:B------:R-:W4:Y:S01]  /*24aa0*/  LDL.LU R11, [R1+0x411c] ;  /* 0x00411c00010b7983 */ /* 0x000f220000300800 */
[----:B------:R-:W4:Y:S03]  /*24ab0*/  LDL.LU R9, [R1+0x4118] ;  /* 0x0041180001097983 */ /* 0x000f260000300800 */
[----:B------:R1:W-:Y:S02]  /*24ac0*/  STL.64 [R1+0x40d8], R20 ;  /* 0x0040d81401007387 */ /* 0x0003e40000100a00 */
[----:B-1----:R-:W-:-:S02]  /*24ad0*/  IMAD.MOV.U32 R20, RZ, RZ, R10 ;  /* 0x000000ffff147224 */ /* 0x002fc400078e000a */
[----:B------:R-:W-:Y:S01]  /*24ae0*/  IMAD.MOV.U32 R21, RZ, RZ, R8 ;  /* 0x000000ffff157224 */ /* 0x000fe200078e0008 */
[----:B------:R-:W4:Y:S01]  /*24af0*/  LDL.LU R10, [R1+0x4114] ;  /* 0x00411400010a7983 */ /* 0x000f220000300800 */
[----:B------:R-:W4:Y:S02]  /*24b00*/  LDL.LU R8, [R1+0x4110] ;  /* 0x0041100001087983 */ /* 0x000f240000300800 */
[----:B------:R-:W2:Y:S02]  /*24b10*/  LDL.LU R28, [R1+0x410c] ;  /* 0x00410c00011c7983 */ /* 0x000ea40000300800 */
[----:B------:R-:W3:Y:S01]  /*24b20*/  LDL.LU R29, [R1+0x4108] ;  /* 0x00410800011d7983 */ /* 0x000ee20000300800 */
[----:B------:R1:W-:Y:S04]  /*24b30*/  STL.64 [R1+0x40d0], R16 ;  /* 0x0040d01001007387 */ /* 0x0003e80000100a00 */
[----:B-1----:R-:W5:Y:S01]  /*24b40*/  LDL.LU R16, [R1+0x330] ;  /* 0x0003300001107983 */ /* 0x002f620000300800 */
[----:B------:R-:W5:Y:S02]  /*24b50*/  LDL.LU R17, [R1+0x334] ;  /* 0x0003340001117983 */ /* 0x000f640000300800 */
[----:B------:R-:W2:Y:S02]  /*24b60*/  LDL.LU R18, [R1+0x338] ;  /* 0x0003380001127983 */ /* 0x000ea40000300800 */
[----:B------:R-:W2:Y:S02]  /*24b70*/  LDL.LU R19, [R1+0x33c] ;  /* 0x00033c0001137983 */ /* 0x000ea40000300800 */
[----:B--2---:R-:W-:Y:S01]  /*24b80*/  STL.64 [R1+0x40e8], R18 ;  /* 0x0040e81201007387 */ /* 0x004fe20000100a00 */
[----:B-----5:R1:W-:Y:S03]  /*24b90*/  STL.64 [R1+0x40e0], R16 ;  /* 0x0040e01001007387 */ /* 0x0203e60000100a00 */
[----:B-1----:R-:W2:Y:S01]  /*24ba0*/  LDL.LU R16, [R1+0x340] ;  /* 0x0003400001107983 */ /* 0x002ea20000300800 */
[----:B------:R-:W2:Y:S02]  /*24bb0*/  LDL.LU R17, [R1+0x344] ;  /* 0x0003440001117983 */ /* 0x000ea40000300800 */
[----:B------:R-:W2:Y:S02]  /*24bc0*/  LDL.LU R18, [R1+0x348] ;  /* 0x0003480001127983 */ /* 0x000ea40000300800 */
[----:B------:R-:W2:Y:S01]  /*24bd0*/  LDL.LU R19, [R1+0x34c] ;  /* 0x00034c0001137983 */ /* 0x000ea20000300800 */
[----:B------:R-:W5:Y:S01]  /*24be0*/  LDL.LU R24, [R1+0x310] ;  /* 0x0003100001187983 */ /* 0x000f620000300800 */
[----:B------:R-:W5:Y:S02]  /*24bf0*/  LDL.LU R25, [R1+0x314] ;  /* 0x0003140001197983 */ /* 0x000f640000300800 */
[----:B------:R-:W2:Y:S02]  /*24c00*/  LDL.LU R26, [R1+0x318] ;  /* 0x00031800011a7983 */ /* 0x000ea40000300800 */
[----:B------:R-:W2:Y:S01]  /*24c10*/  LDL.LU R27, [R1+0x31c] ;  /* 0x00031c00011b7983 */ /* 0x000ea20000300800 */
[C---:B----4-:R-:W-:Y:S01]  /*24c20*/  HMMA.1688.F32.TF32 R12, R8.reuse, R4, R12 ;  /* 0x00000004080c723c */ /* 0x050fe2000008100c */
[----:B------:R-:W-:Y:S01]  /*24c30*/  IMAD.MOV.U32 R3, RZ, RZ, R5 ;  /* 0x000000ffff037224 */ /* 0x000fe200078e0005 */
[----:B--2---:R-:W-:Y:S01]  /*24c40*/  STL.64 [R1+0x40c8], R26 ;  /* 0x0040c81a01007387 */ /* 0x004fe20000100a00 */
[----:B-----5:R1:W-:Y:S03]  /*24c50*/  STL.64 [R1+0x40c0], R24 ;  /* 0x0040c01801007387 */ /* 0x0203e60000100a00 */
[----:B-1----:R-:W2:Y:S01]  /*24c60*/  LDL.LU R24, [R1+0x320] ;  /* 0x0003200001187983 */ /* 0x002ea20000300800 */
[----:B------:R-:W2:Y:S02]  /*24c70*/  LDL.LU R25, [R1+0x324] ;  /* 0x0003240001197983 */ /* 0x000ea40000300800 */
[----:B------:R-:W2:Y:S02]  /*24c80*/  LDL.LU R26, [R1+0x328] ;  /* 0x00032800011a7983 */ /* 0x000ea40000300800 */
[----:B------:R-:W2:Y:S11]  /*24c90*/  LDL.LU R27, [R1+0x32c] ;  /* 0x00032c00011b7983 */ /* 0x000eb60000300800 */
[----:B------:R-:W-:Y:S01]  /*24ca0*/  @!UPT UIADD3 URZ, URZ, URZ, URZ ;  /* 0x0000003f3f3ff290 */ /* 0x000fe2000fffe03f */
[----:B------:R1:W-:Y:S01]  /*24cb0*/  STL.64 [R1+0x360], R12 ;  /* 0x0003600c01007387 */ /* 0x0003e20000100a00 */
[----:B------:R4:W-:Y:S03]  /*24cc0*/  STL.64 [R1+0x368], R14 ;  /* 0x0003680e01007387 */ /* 0x0009e60000100a00 */
[----:B-1----:R-:W5:Y:S01]  /*24cd0*/  LDL.LU.64 R12, [R1+0x4100] ;  /* 0x00410000010c7983 */ /* 0x002f620000300a00 */
[----:B----4-:R-:W-:Y:S02]  /*24ce0*/  IMAD.MOV.U32 R14, RZ, RZ, R4 ;  /* 0x000000ffff0e7224 */ /* 0x010fe400078e0004 */
[----:B------:R-:W5:Y:S02]  /*24cf0*/  LDL.LU.64 R6, [R1+0x40f8] ;  /* 0x0040f80001067983 */ /* 0x000f640000300a00 */
[----:B------:R-:W5:Y:S01]  /*24d00*/  LDL.LU.64 R4, [R1+0x40f0] ;  /* 0x0040f00001047983 */ /* 0x000f620000300a00 */
[C---:B------:R-:W-:Y:S08]  /*24d10*/  HMMA.1688.F32.TF32 R20, R8.reuse, R20, R16 ;  /* 0x000000140814723c */ /* 0x040ff00000081010 */
[----:B-----5:R-:W-:Y:S11]  /*24d20*/  HMMA.1688.F32.TF32 R4, R8, R12, R4 ;  /* 0x0000000c0804723c */ /* 0x020ff60000081004 */
[----:B------:R-:W-:Y:S11]  /*24d30*/  @!UPT UIADD3 URZ, URZ, URZ, URZ ;  /* 0x0000003f3f3ff290 */ /* 0x000ff6000fffe03f */
[----:B------:R-:W-:Y:S01]  /*24d40*/  @!UPT UIADD3 URZ, URZ, URZ, URZ ;  /* 0x0000003f3f3ff290 */ /* 0x000fe2000fffe03f */
[----:B------:R1:W-:Y:S01]  /*24d50*/  STL.64 [R1+0x350], R4 ;  /* 0x0003500401007387 */ /* 0x0003e20000100a00 */
[----:B------:R4:W-:Y:S03]  /*24d60*/  STL.64 [R1+0x358], R6 ;  /* 0x0003580601007387 */ /* 0x0009e60000100a00 */
[----:B-1----:R-:W5:Y:S01]  /*24d70*/  LDL.LU R4, [R1+0x300] ;  /* 0x0003000001047983 */ /* 0x002f620000300800 */
[----:B------:R-:W5:Y:S02]  /*24d80*/  LDL.LU R5, [R1+0x304] ;  /* 0x0003040001057983 */ /* 0x000f640000300800 */
[----:B----4-:R-:W5:Y:S02]  /*24d90*/  LDL.LU R6, [R1+0x308] ;  /* 0x0003080001067983 */ /* 0x010f640000300800 */
[----:B------:R-:W5:Y:S01]  /*24da0*/  LDL.LU R7, [R1+0x30c] ;  /* 0x00030c0001077983 */ /* 0x000f620000300800 */
[----:B------:R1:W-:Y:S02]  /*24db0*/  STL.64 [R1+0x4078], R12 ;  /* 0x0040780c01007387 */ /* 0x0003e40000100a00 */
[----:B-1----:R-:W-:-:S02]  /*24dc0*/  IMAD.MOV.U32 R12, RZ, RZ, R14 ;  /* 0x000000ffff0c7224 */ /* 0x002fc400078e000e */
[----:B------:R-:W-:-:S05]  /*24dd0*/  IMAD.MOV.U32 R13, RZ, RZ, R3 ;  /* 0x000000ffff0d7224 */ /* 0x000fca00078e0003 */
[----:B------:R1:W-:Y:S04]  /*24de0*/  STL.64 [R1+0x40a0], R12 ;  /* 0x0040a00c01007387 */ /* 0x0003e80000100a00 */
[----:B-1----:R-:W4:Y:S01]  /*24df0*/  LDL.LU R12, [R1+0x270] ;  /* 0x00027000010c7983 */ /* 0x002f220000300800 */
[----:B------:R-:W4:Y:S02]  /*24e00*/  LDL.LU R13, [R1+0x274] ;  /* 0x00027400010d7983 */ /* 0x000f240000300800 */
[----:B------:R-:W4:Y:S02]  /*24e10*/  LDL.LU R14, [R1+0x278] ;  /* 0x00027800010e7983 */ /* 0x000f240000300800 */
[----:B------:R-:W4:Y:S01]  /*24e20*/  LDL.LU R15, [R1+0x27c] ;  /* 0x00027c00010f7983 */ /* 0x000f220000300800 */
[----:B------:R-:W2:Y:S01]  /*24e30*/  LDL.LU.64 R18, [R1+0x40e8] ;  /* 0x0040e80001127983 */ /* 0x000ea20000300a00 */
[----:B------:R-:W2:Y:S02]  /*24e40*/  LDL.LU.64 R16, [R1+0x40e0] ;  /* 0x0040e00001107983 */ /* 0x000ea40000300a00 */
[----:B------:R1:W-:Y:S02]  /*24e50*/  STL.64 [R1+0x340], R20 ;  /* 0x0003401401007387 */ /* 0x0003e40000100a00 */
[----:B------:R-:W-:Y:S01]  /*24e60*/  STL.64 [R1+0x348], R22 ;  /* 0x0003481601007387 */ /* 0x000fe20000100a00 */
[----:B-1----:R-:W2:Y:S02]  /*24e70*/  LDL.LU.64 R20, [R1+0x40d8] ;  /* 0x0040d80001147983 */ /* 0x002ea40000300a00 */
[C---:B--2---:R-:W-:Y:S11]  /*24e80*/  HMMA.1688.F32.TF32 R16, R8.reuse, R20, R16 ;  /* 0x000000140810723c */ /* 0x044ff60000081010 */
[----:B------:R-:W-:Y:S11]  /*24e90*/  @!UPT UIADD3 URZ, URZ, URZ, URZ ;  /* 0x0000003f3f3ff290 */ /* 0x000ff6000fffe03f */
[----:B------:R-:W-:Y:S01]  /*24ea0*/  @!UPT UIADD3 URZ, URZ, URZ, URZ ;  /* 0x0000003f3f3ff290 */ /* 0x000fe2000fffe03f */
[----:B------:R1:W-:Y:S01]  /*24eb0*/  STL.64 [R1+0x330], R16 ;  /* 0x0003301001007387 */ /* 0x0003e20000100a00 */
[----:B------:R-:W-:Y:S03]  /*24ec0*/  STL.64 [R1+0x338], R18 ;  /* 0x0003381201007387 */ /* 0x000fe60000100a00 */
[----:B-1----:R-:W2:Y:S01]  /*24ed0*/  LDL.LU.64 R16, [R1+0x40d0] ;  /* 0x0040d00001107983 */ /* 0x002ea20000300a00 */
[----:B------:R1:W-:Y:S03]  /*24ee0*/  STL.64 [R1+0x4058], R20 ;  /* 0x0040581401007387 */ /* 0x0003e60000100a00 */
[----:B-1----:R-:W2:Y:S04]  /*24ef0*/  LDL.64 R20, [R1+0x110] ;  /* 0x0001100001147983 */ /* 0x002ea80000100a00 */
[----:B--2---:R1:W-:Y:S04]  /*24f00*/  STL.64 [R1+0x4070], R20 ;  /* 0x0040701401007387 */ /* 0x0043e80000100a00 */
[----:B-1----:R-:W2:Y:S01]  /*24f10*/  LDL.LU R20, [R1+0x250] ;  /* 0x0002500001147983 */ /* 0x002ea20000300800 */
[----:B------:R-:W2:Y:S02]  /*24f20*/  LDL.LU R21, [R1+0x254] ;  /* 0x0002540001157983 */ /* 0x000ea40000300800 */
[----:B------:R-:W2:Y:S02]  /*24f30*/  LDL.LU R22, [R1+0x258] ;  /* 0x0002580001167983 */ /* 0x000ea40000300800 */
[----:B------:R-:W2:Y:S01]  /*24f40*/  LDL.LU R23, [R1+0x25c] ;  /* 0x00025c0001177983 */ /* 0x000ea20000300800 */
[C---:B------:R-:W-:Y:S01]  /*24f50*/  HMMA.1688.F32.TF32 R16, R8.reuse, R16, R24 ;  /* 0x000000100810723c */ /* 0x040fe20000081018 */
[----:B--2---:R-:W-:Y:S01]  /*24f60*/  STL.64 [R1+0x4088], R22 ;  /* 0x0040881601007387 */ /* 0x004fe20000100a00 */
[----:B------:R1:W-:Y:S03]  /*24f70*/  STL.64 [R1+0x4080], R20 ;  /* 0x0040801401007387 */ /* 0x0003e60000100a00 */
[----:B-1----:R-:W2:Y:S01]  /*24f80*/  LDL.LU R20, [R1+0x260] ;  /* 0x0002600001147983 */ /* 0x002ea20000300800 */
[----:B------:R-:W2:Y:S02]  /*24f90*/  LDL.LU R21, [R1+0x264] ;  /* 0x0002640001157983 */ /* 0x000ea40000300800 */
[----:B------:R-:W2:Y:S02]  /*24fa0*/  LDL.LU R22, [R1+0x268] ;  /* 0x0002680001167983 */ /* 0x000ea40000300800 */
[----:B------:R-:W2:Y:S01]  /*24fb0*/  LDL.LU R23, [R1+0x26c] ;  /* 0x00026c0001177983 */ /* 0x000ea20000300800 */
[----:B------:R-:W2:Y:S01]  /*24fc0*/  LDL.LU.64 R26, [R1+0x40c8] ;  /* 0x0040c800011a7983 */ /* 0x000ea20000300a00 */
[----:B------:R-:W2:Y:S11]  /*24fd0*/  LDL.LU.64 R24, [R1+0x40c0] ;  /* 0x0040c00001187983 */ /* 0x000eb60000300a00 */
        /* <DEDUP_REMOVED lines=8> */
[----:B-1----:R-:W5:Y:S01]  /*25060*/  LDL.LU.64 R24, [R1+0x40b0] ;  /* 0x0040b00001187983 */ /* 0x002f620000300a00 */
[----:B------:R1:W-:Y:S03]  /*25070*/  STL.64 [R1+0x4048], R16 ;  /* 0x0040481001007387 */ /* 0x0003e60000100a00 */
[----:B-1----:R-:W2:Y:S01]  /*25080*/  LDL.64 R16, [R1+0xf0] ;  /* 0x0000f00001107983 */ /* 0x002ea20000100a00 */
[C---:B-----5:R-:W-:Y:S03]  /*25090*/  HMMA.1688.F32.TF32 R4, R8.reuse, R24, R4 ;  /* 0x000000180804723c */ /* 0x060fe60000081004 */
[----:B--2---:R1:W-:Y:S04]  /*250a0*/  STL.64 [R1+0x4050], R16 ;  /* 0x0040501001007387 */ /* 0x0043e80000100a00 */
[----:B-1----:R-:W2:Y:S01]  /*250b0*/  LDL.LU R16, [R1+0x230] ;  /* 0x0002300001107983 */ /* 0x002ea20000300800 */
[----:B------:R-:W2:Y:S02]  /*250c0*/  LDL.LU R17, [R1+0x234] ;  /* 0x0002340001117983 */ /* 0x000ea40000300800 */
[----:B------:R-:W2:Y:S02]  /*250d0*/  LDL.LU R18, [R1+0x238] ;  /* 0x0002380001127983 */ /* 0x000ea40000300800 */
[----:B------:R-:W2:Y:S11]  /*250e0*/  LDL.LU R19, [R1+0x23c] ;  /* 0x00023c0001137983 */ /* 0x000eb60000300800 */
[----:B------:R1:W-:Y:S01]  /*250f0*/  STL.64 [R1+0x300], R4 ;  /* 0x0003000401007387 */ /* 0x0003e20000100a00 */
[----:B------:R-:W-:Y:S03]  /*25100*/  STL.64 [R1+0x308], R6 ;  /* 0x0003080601007387 */ /* 0x000fe60000100a00 */
[----:B-1----:R-:W4:Y:S01]  /*25110*/  LDL.LU.64 R4, [R1+0x40a8] ;  /* 0x0040a80001047983 */ /* 0x002f220000300a00 */
[----:B------:R1:W-:Y:S03]  /*25120*/  STL.64 [R1+0x4040], R24 ;  /* 0x0040401801007387 */ /* 0x0003e60000100a00 */
[----:B-1----:R-:W5:Y:S01]  /*25130*/  LDL.LU R24, [R1+0x210] ;  /* 0x0002100001187983 */ /* 0x002f620000300800 */
[----:B------:R-:W5:Y:S02]  /*25140*/  LDL.LU R25, [R1+0x214] ;  /* 0x0002140001197983 */ /* 0x000f640000300800 */
[----:B------:R-:W5:Y:S02]  /*25150*/  LDL.LU R26, [R1+0x218] ;  /* 0x00021800011a7983 */ /* 0x000f640000300800 */
[----:B------:R-:W5:Y:S01]  /*25160*/  LDL.LU R27, [R1+0x21c] ;  /* 0x00021c00011b7983 */ /* 0x000f620000300800 */
[----:B----4-:R-:W-:Y:S01]  /*25170*/  HMMA.1688.F32.TF32 R8, R8, R4, R12 ;  /* 0x000000040808723c */ /* 0x010fe2000008100c */
[----:B------:R-:W4:Y:S01]  /*25180*/  LDL.LU.64 R12, [R1+0x40a0] ;  /* 0x0040a000010c7983 */ /* 0x000f220000300a00 */
[----:B------:R-:W4:Y:S02]  /*25190*/  LDL.LU.64 R6, [R1+0x4098] ;  /* 0x0040980001067983 */ /* 0x000f240000300a00 */
[----:B------:R-:W4:Y:S11]  /*251a0*/  LDL.LU.64 R4, [R1+0x4090] ;  /* 0x0040900001047983 */ /* 0x000f360000300a00 */
[----:B------:R-:W-:Y:S08]  /*251b0*/  @!UPT UIADD3 URZ, URZ, URZ, URZ ;  /* 0x0000003f3f3ff290 */ /* 0x000ff0000fffe03f */
[----:B------:R1:W-:Y:S01]  /*251c0*/  STL.64 [R1+0x270], R8 ;  /* 0x0002700801007387 */ /* 0x0003e20000100a00 */
[----:B------:R-:W-:Y:S03]  /*251d0*/  STL.64 [R1+0x278], R10 ;  /* 0x0002780a01007387 */ /* 0x000fe60000100a00 */
[----:B-1----:R-:W2:Y:S01]  /*251e0*/  LDL.64 R8, [R1] ;  /* 0x0000000001087983 */ /* 0x002ea20000100a00 */
[C---:B----4-:R-:W-:Y:S03]  /*251f0*/  HMMA.1688.F32.TF32 R12, R4.reuse, R12, R20 ;  /* 0x0000000c040c723c */ /* 0x050fe60000081014 */
[----:B------:R-:W4:Y:S01]  /*25200*/  LDL.LU.64 R22, [R1+0x4088] ;  /* 0x0040880001167983 */ /* 0x000f220000300a00 */
[----:B------:R-:W4:Y:S11]  /*25210*/  LDL.LU.64 R20, [R1+0x4080] ;  /* 0x0040800001147983 */ /* 0x000f360000300a00 */
[----:B------:R-:W-:Y:S08]  /*25220*/  @!UPT UIADD3 URZ, URZ, URZ, URZ ;  /* 0x0000003f3f3ff290 */ /* 0x000ff0000fffe03f */
[----:B------:R1:W-:Y:S01]  /*25230*/  STL.64 [R1+0x260], R12 ;  /* 0x0002600c01007387 */ /* 0x0003e20000100a00 */
[----:B------:R4:W-:Y:S03]  /*25240*/  STL.64 [R1+0x268], R14 ;  /* 0x0002680e01007387 */ /* 0x0009e60000100a00 */
[----:B-1----:R-:W4:Y:S02]  /*25250*/  LDL.LU.64 R12, [R1+0x4078] ;  /* 0x00407800010c7983 */ /* 0x002f240000300a00 */
[C---:B----4-:R-:W-:Y:S02]  /*25260*/  HMMA.1688.F32.TF32 R12, R4.reuse, R12, R20 ;  /* 0x0000000c040c723c */ /* 0x050fe40000081014 */
[----:B------:R-:W4:Y:S11]  /*25270*/  LDL.LU.64 R20, [R1+0x4070] ;  /* 0x0040700001147983 */ /* 0x000f360000300a00 */
[----:B------:R-:W-:Y:S10]  /*25280*/  @!UPT UIADD3 URZ, URZ, URZ, URZ ;  /* 0x0000003f3f3ff290 */ /* 0x000ff4000fffe03f */
        /* <DEDUP_REMOVED lines=8> */
[----:B------:R-:W-:Y:S02]  /*25310*/  STL.64 [R1+0x248], R14 ;  /* 0x0002480e01007387 */ /* 0x000fe40000100a00 */
[----:B-1----:R-:W-:Y:S02]  /*25320*/  IMAD.MOV.U32 R13, RZ, RZ, R20 ;  /* 0x000000ffff0d7224 */ /* 0x002fe400078e0014 */
[----:B------:R-:W-:Y:S02]  /*25330*/  IMAD.MOV.U32 R12, RZ, RZ, R21 ;  /* 0x000000ffff0c7224 */ /* 0x000fe400078e0015 */
[----:B------:R-:W2:Y:S02]  /*25340*/  LDL.LU.64 R20, [R1+0x4058] ;  /* 0x0040580001147983 */ /* 0x000ea40000300a00 */
[C---:B--2---:R-:W-:Y:S11]  /*25350*/  HMMA.1688.F32.TF32 R16, R4.reuse, R20, R16 ;  /* 0x000000140410723c */ /* 0x044ff60000081010 */
[----:B------:R-:W-:Y:S11]  /*25360*/  @!UPT UIADD3 URZ, URZ, URZ, URZ ;  /* 0x0000003f3f3ff290 */ /* 0x000ff6000fffe03f */
[----:B------:R-:W-:Y:S01]  /*25370*/  @!UPT UIADD3 URZ, URZ, URZ, URZ ;  /* 0x0000003f3f3ff290 */ /* 0x000fe2000fffe03f */
[----:B------:R1:W-:Y:S01]  /*25380*/  STL.64 [R1+0x230], R16 ;  /* 0x0002301001007387 */ /* 0x0003e20000100a00 */
[----:B------:R-:W-:Y:S03]  /*25390*/  STL.64 [R1+0x238], R18 ;  /* 0x0002381201007387 */ /* 0x000fe60000100a00 */
[----:B-1----:R-:W2:Y:S01]  /*253a0*/  LDL.LU.64 R16, [R1+0x4050] ;  /* 0x0040500001107983 */ /* 0x002ea20000300a00 */
[----:B------:R1:W-:Y:S03]  /*253b0*/  STL.64 [R1+0x3fd8], R20 ;  /* 0x003fd81401007387 */ /* 0x0003e60000100a00 */
[----:B-1----:R-:W2:Y:S01]  /*253c0*/  LDL.LU R20, [R1+0x220] ;  /* 0x0002200001147983 */ /* 0x002ea20000300800 */
[----:B------:R-:W2:Y:S02]  /*253d0*/  LDL.LU R21, [R1+0x224] ;  /* 0x0002240001157983 */ /* 0x000ea40000300800 */
[----:B------:R-:W2:Y:S02]  /*253e0*/  LDL.LU R22, [R1+0x228] ;  /* 0x0002280001167983 */ /* 0x000ea40000300800 */
[----:B------:R-:W2:Y:S02]  /*253f0*/  LDL.LU R23, [R1+0x22c] ;  /* 0x00022c0001177983 */ /* 0x000ea40000300800 */
[C---:B--2---:R-:W-:Y:S01]  /*25400*/  HMMA.1688.F32.TF32 R20, R4.reuse, R16, R20 ;  /* 0x000000100414723c */ /* 0x044fe20000081014 */
[----:B------:R-:W-:Y:S11]  /*25410*/  IMAD.MOV.U32 R11, RZ, RZ, R17 ;  /* 0x000000ffff0b7224 */ /* 0x000ff600078e0011 */
[----:B------:R-:W-:Y:S11]  /*25420*/  @!UPT UIADD3 URZ, URZ, URZ, URZ ;  /* 0x0000003f3f3ff290 */ /* 0x000ff6000fffe03f */
[----:B------:R-:W-:Y:S01]  /*25430*/  STL.64 [R1+0x220], R20 ;  /* 0x0002201401007387 */ /* 0x000fe20000100a00 */
[----:B------:R1:W-:Y:S02]  /*25440*/  STL.64 [R1+0x228], R22 ;  /* 0x0002281601007387 */ /* 0x0003e40000100a00 */
[----:B-1----:R-:W-:Y:S02]  /*25450*/  IMAD.MOV.U32 R22, RZ, RZ, R16 ;  /* 0x000000ffff167224 */ /* 0x002fe400078e0010 */
[----:B------:R-:W5:Y:S02]  /*25460*/  LDL.LU.64 R16, [R1+0x4048] ;  /* 0x0040480001107983 */ /* 0x000f640000300a00 */
[C---:B-----5:R-:W-:Y:S02]  /*25470*/  HMMA.1688.F32.TF32 R16, R4.reuse, R16, R24 ;  /* 0x000000100410723c */ /* 0x060fe40000081018 */
[----:B------:R-:W2:Y:S11]  /*25480*/  LDL.LU.64 R24, [R1+0x4040] ;  /* 0x0040400001187983 */ /* 0x000eb60000300a00 */
[----:B------:R-:W-:Y:S10]  /*25490*/  @!UPT UIADD3 URZ, URZ, URZ, URZ ;  /* 0x0000003f3f3ff290 */ /* 0x000ff4000fffe03f */
        /* <DEDUP_REMOVED lines=12> */
[----:B------:R-:W-:Y:S01]  /*25560*/  IMAD.MOV.U32 R3, RZ, RZ, R25 ;  /* 0x000000ffff037224 */ /* 0x000fe200078e0019 */
[----:B------:R-:W4:Y:S01]  /*25570*/  LDL.LU.64 R26, [R1+0x4018] ;  /* 0x00401800011a7983 */ /* 0x000f220000300a00 */
[----:B------:R-:W4:Y:S01]  /*25580*/  LDL.LU.64 R24, [R1+0x4010] ;  /* 0x0040100001187983 */ /* 0x000f220000300a00 */
[----:B--2---:R-:W-:Y:S02]  /*25590*/  HMMA.1688.F32.TF32 R16, R4, R8, R16 ;  /* 0x000000080410723c */ /* 0x004fe40000081010 */
[----:B------:R-:W2:Y:S11]  /*255a0*/  LDL.LU R4, [R1+0x480] ;  /* 0x0004800001047983 */ /* 0x000eb60000300800 */
[----:B------:R-:W-:Y:S10]  /*255b0*/  @!UPT UIADD3 URZ, URZ, URZ, URZ ;  /* 0x0000003f3f3ff290 */ /* 0x000ff4000fffe03f */
[----:B------:R1:W-:Y:S01]  /*255c0*/  STL.64 [R1+0x170], R16 ;  /* 0x0001701001007387 */ /* 0x0003e20000100a00 */
[----:B------:R5:W-:Y:S02]  /*255d0*/  STL.64 [R1+0x178], R18 ;  /* 0x0001781201007387 */ /* 0x000be40000100a00 */
[----:B------:R-:W2:Y:S02]  /*255e0*/  LDL.LU R5, [R1+0x484] ;  /* 0x0004840001057983 */ /* 0x000ea40000300800 */
[----:B------:R-:W2:Y:S01]  /*255f0*/  LDL.LU R6, [R1+0x488] ;  /* 0x0004880001067983 */ /* 0x000ea20000300800 */
[----:B------:R-:W2:Y:S04]  /*25600*/  LDL.LU R7, [R1+0x48c] ;  /* 0x00048c0001077983 */ /* 0x000ea80000300800 */
[----:B-1----:R-:W2:Y:S01]  /*25610*/  LDL.LU R16, [R1+0x150] ;  /* 0x0001500001107983 */ /* 0x002ea20000300800 */
[----:B------:R-:W2:Y:S02]  /*25620*/  LDL.LU R17, [R1+0x154] ;  /* 0x0001540001117983 */ /* 0x000ea40000300800 */
[----:B-----5:R-:W5:Y:S02]  /*25630*/  LDL.LU R18, [R1+0x158] ;  /* 0x0001580001127983 */ /* 0x020f640000300800 */
[----:B------:R-:W5:Y:S02]  /*25640*/  LDL.LU R19, [R1+0x15c] ;  /* 0x00015c0001137983 */ /* 0x000f640000300800 */
[----:B------:R-:W-:-:S02]  /*25650*/  IMAD.MOV.U32 R21, RZ, RZ, R12 ;  /* 0x000000ffff157224 */ /* 0x000fc400078e000c */
[----:B------:R-:W-:Y:S01]  /*25660*/  IMAD.MOV.U32 R20, RZ, RZ, R13 ;  /* 0x000000ffff147224 */ /* 0x000fe200078e000d */
[----:B------:R-:W4:Y:S01]  /*25670*/  LDL.LU R12, [R1+0x160] ;  /* 0x00016000010c7983 */ /* 0x000f220000300800 */
[----:B------:R-:W4:Y:S02]  /*25680*/  LDL.LU R13, [R1+0x164] ;  /* 0x00016400010d7983 */ /* 0x000f240000300800 */
[----:B------:R-:W4:Y:S02]  /*25690*/  LDL.LU R14, [R1+0x168] ;  /* 0x00016800010e7983 */ /* 0x000f240000300800 */
[----:B------:R-:W4:Y:S01]  /*256a0*/  LDL.LU R15, [R1+0x16c] ;  /* 0x00016c00010f7983 */ /* 0x000f220000300800 */
[----:B-----5:R-:W-:Y:S01]  /*256b0*/  STL.64 [R1+0x4008], R18 ;  /* 0x0040081201007387 */ /* 0x020fe20000100a00 */
[----:B--2---:R1:W-:Y:S03]  /*256c0*/  STL.64 [R1+0x4000], R16 ;  /* 0x0040001001007387 */ /* 0x0043e60000100a00 */
[----:B-1----:R-:W4:Y:S01]  /*256d0*/  LDL.64 R16, [R1+0x130] ;  /* 0x0001300001107983 */ /* 0x002f220000100a00 */
[----:B------:R1:W-:Y:S03]  /*256e0*/  STL.64 [R1+0x3ff0], R20 ;  /* 0x003ff01401007387 */ /* 0x0003e60000100a00 */
[----:B-1----:R-:W2:Y:S01]  /*256f0*/  LDL.64 R20, [R1+0x120] ;  /* 0x0001200001147983 */ /* 0x002ea20000100a00 */
[----:B------:R-:W-:Y:S02]  /*25700*/  STL.64 [R1+0x3fc0], R6 ;  /* 0x003fc00601007387 */ /* 0x000fe40000100a00 */
[----:B------:R1:W-:Y:S02]  /*25710*/  STL.64 [R1+0x3fb8], R4 ;  /* 0x003fb80401007387 */ /* 0x0003e40000100a00 */
[----:B-1----:R-:W-:-:S02]  /*25720*/  IMAD.MOV.U32 R4, RZ, RZ, R22 ;  /* 0x000000ffff047224 */ /* 0x002fc400078e0016 */
[----:B------:R-:W-:-:S05]  /*25730*/  IMAD.MOV.U32 R5, RZ, RZ, R11 ;  /* 0x000000ffff057224 */ /* 0x000fca00078e000b */
        /* <DEDUP_REMOVED lines=11> */
[----:B------:R1:W-:Y:S02]  /*257f0*/  STL.64 [R1+0x3f98], R8 ;  /* 0x003f980801007387 */ /* 0x0003e40000100a00 */
[----:B-1----:R-:W-:-:S02]  /*25800*/  IMAD.MOV.U32 R8, RZ, RZ, R10 ;  /* 0x000000ffff087224 */ /* 0x002fc400078e000a */
[----:B------:R-:W-:-:S05]  /*25810*/  IMAD.MOV.U32 R9, RZ, RZ, R3 ;  /* 0x000000ffff097224 */ /* 0x000fca00078e0003 */
[----:B------:R1:W-:Y:S04]  /*25820*/  STL.64 [R1+0x3fb0], R8 ;  /* 0x003fb00801007387 */ /* 0x0003e80000100a00 */
[----:B-1----:R-:W5:Y:S01]  /*25830*/  LDL.LU.64 R8, [R1+0xe0] ;  /* 0x0000e00001087983 */ /* 0x002f620000300a00 */
[----:B----4-:R-:W-:Y:S03]  /*25840*/  HMMA.1688.F32.TF32 R12, R24, R16, R12 ;  /* 0x00000010180c723c */ /* 0x010fe6000008100c */
[----:B-----5:R1:W-:Y:S04]  /*25850*/  STL.64 [R1+0x3fc8], R8 ;  /* 0x003fc80801007387 */ /* 0x0203e80000100a00 */
[----:B-1----:R-:W4:Y:S01]  /*25860*/  LDL.LU R8, [R1+0x490] ;  /* 0x0004900001087983 */ /* 0x002f220000300800 */
[----:B------:R-:W4:Y:S02]  /*25870*/  LDL.LU R9, [R1+0x494] ;  /* 0x0004940001097983 */ /* 0x000f240000300800 */
[----:B------:R-:W4:Y:S02]  /*25880*/  LDL.LU R10, [R1+0x498] ;  /* 0x00049800010a7983 */ /* 0x000f240000300800 */
[----:B------:R-:W4:Y:S11]  /*25890*/  LDL.LU R11, [R1+0x49c] ;  /* 0x00049c00010b7983 */ /* 0x000f360000300800 */
[----:B------:R1:W-:Y:S01]  /*258a0*/  STL.64 [R1+0x160], R12 ;  /* 0x0001600c01007387 */ /* 0x0003e20000100a00 */
[----:B------:R5:W-:Y:S02]  /*258b0*/  STL.64 [R1+0x168], R14 ;  /* 0x0001680e01007387 */ /* 0x000be40000100a00 */
[----:B------:R-:W2:Y:S02]  /*258c0*/  LDL.LU.64 R18, [R1+0x4008] ;  /* 0x0040080001127983 */ /* 0x000ea40000300a00 */
[----:B-1----:R-:W-:-:S02]  /*258d0*/  IMAD.MOV.U32 R13, RZ, RZ, R17 ;  /* 0x000000ffff0d7224 */ /* 0x002fc400078e0011 */
[----:B-----5:R-:W-:Y:S02]  /*258e0*/  IMAD.MOV.U32 R14, RZ, RZ, R16 ;  /* 0x000000ffff0e7224 */ /* 0x020fe400078e0010 */
[----:B------:R-:W2:Y:S01]  /*258f0*/  LDL.LU.64 R16, [R1+0x4000] ;  /* 0x0040000001107983 */ /* 0x000ea20000300a00 */
[----:B------:R-:W-:Y:S01]  /*25900*/  IMAD.MOV.U32 R15, RZ, RZ, R21 ;  /* 0x000000ffff0f7224 */ /* 0x000fe200078e0015 */
[C---:B--2---:R-:W-:Y:S11]  /*25910*/  HMMA.1688.F32.TF32 R16, R24.reuse, R20, R16 ;  /* 0x000000141810723c */ /* 0x044ff60000081010 */
[----:B------:R-:W-:Y:S11]  /*25920*/  @!UPT UIADD3 URZ, URZ, URZ, URZ ;  /* 0x0000003f3f3ff290 */ /* 0x000ff6000fffe03f */
[----:B------:R-:W-:Y:S01]  /*25930*/  @!UPT UIADD3 URZ, URZ, URZ, URZ ;  /* 0x0000003f3f3ff290 */ /* 0x000fe2000fffe03f */
[----:B------:R1:W-:Y:S01]  /*25940*/  STL.64 [R1+0x150], R16 ;  /* 0x0001501001007387 */ /* 0x0003e20000100a00 */
[----:B------:R2:W-:Y:S03]  /*25950*/  STL.64 [R1+0x158], R18 ;  /* 0x0001581201007387 */ /* 0x0005e60000100a00 */
[----:B-1----:R-:W5:Y:S01]  /*25960*/  LDL.LU.64 R16, [R1+0x3ff8] ;  /* 0x003ff80001107983 */ /* 0x002f620000300a00 */
[----:B--2---:R-:W-:Y:S02]  /*25970*/  IMAD.MOV.U32 R18, RZ, RZ, R20 ;  /* 0x000000ffff127224 */ /* 0x004fe400078e0014 */
[----:B------:R-:W2:Y:S03]  /*25980*/  LDL.LU.64 R20, [R1+0x3ff0] ;  /* 0x003ff00001147983 */ /* 0x000ea60000300a00 */
[----:B------:R-:W-:Y:S01]  /*25990*/  STL [R1+0x3fa8], R18 ;  /* 0x003fa81201007387 */ /* 0x000fe20000100800 */
[C---:B--2---:R-:W-:Y:S03]  /*259a0*/  HMMA.1688.F32.TF32 R20, R24.reuse, R20, R4 ;  /* 0x000000141814723c */ /* 0x044fe60000081004 */
[----:B-----5:R1:W-:Y:S04]  /*259b0*/  STL.64 [R1+0x3fa0], R16 ;  /* 0x003fa01001007387 */ /* 0x0203e80000100a00 */
[----:B-1----:R-:W2:Y:S01]  /*259c0*/  LDL.LU R16, [R1+0x470] ;  /* 0x0004700001107983 */ /* 0x002ea20000300800 */
[----:B------:R-:W2:Y:S02]  /*259d0*/  LDL.LU R17, [R1+0x474] ;  /* 0x0004740001117983 */ /* 0x000ea40000300800 */
[----:B------:R-:W2:Y:S02]  /*259e0*/  LDL.LU R18, [R1+0x478] ;  /* 0x0004780001127983 */ /* 0x000ea40000300800 */
[----:B------:R-:W2:Y:S01]  /*259f0*/  LDL.LU R19, [R1+0x47c] ;  /* 0x00047c0001137983 */ /* 0x000ea20000300800 */
[----:B------:R-:W5:Y:S01]  /*25a00*/  LDL.LU.64 R6, [R1+0x3fe8] ;  /* 0x003fe80001067983 */ /* 0x000f620000300a00 */
[----:B------:R-:W5:Y:S09]  /*25a10*/  LDL.LU.64 R4, [R1+0x3fe0] ;  /* 0x003fe00001047983 */ /* 0x000f720000300a00 */
[----:B------:R1:W-:Y:S01]  /*25a20*/  STL.64 [R1+0x140], R20 ;  /* 0x0001401401007387 */ /* 0x0003e20000100a00 */
[----:B------:R-:W-:Y:S03]  /*25a30*/  STL.64 [R1+0x148], R22 ;  /* 0x0001481601007387 */ /* 0x000fe60000100a00 */
[----:B-1----:R-:W5:Y:S02]  /*25a40*/  LDL.LU.64 R20, [R1+0x3fd8] ;  /* 0x003fd80001147983 */ /* 0x002f640000300a00 */
[C---:B-----5:R-:W-:Y:S11]  /*25a50*/  HMMA.1688.F32.TF32 R4, R24.reuse, R20, R4 ;  /* 0x000000141804723c */ /* 0x060ff60000081004 */
[----:B------:R-:W-:Y:S11]  /*25a60*/  @!UPT UIADD3 URZ, URZ, URZ, URZ ;  /* 0x0000003f3f3ff290 */ /* 0x000ff6000fffe03f */
[----:B------:R-:W-:Y:S01]  /*25a70*/  @!UPT UIADD3 URZ, URZ, URZ, URZ ;  /* 0x0000003f3f3ff290 */ /* 0x000fe2000fffe03f */
        /* <DEDUP_REMOVED lines=8> */
[C---:B----4-:R-:W-:Y:S01]  /*25b00*/  HMMA.1688.F32.TF32 R4, R24.reuse, R4, R8 ;  /* 0x000000041804723c */ /* 0x050fe20000081008 */
[----:B------:R-:W4:Y:S11]  /*25b10*/  LDL.LU.64 R8, [R1+0x3fc8] ;  /* 0x003fc80001087983 */ /* 0x000f360000300a00 */
[----:B------:R-:W-:Y:S11]  /*25b20*/  @!UPT UIADD3 URZ, URZ, URZ, URZ ;  /* 0x0000003f3f3ff290 */ /* 0x000ff6000fffe03f */
[----:B------:R-:W-:Y:S01]  /*25b30*/  STL.64 [R1+0xc0], R4 ;  /* 0x0000c00401007387 */ /* 0x000fe20000100a00 */
[----:B------:R1:W-:Y:S03]  /*25b40*/  STL.64 [R1+0xc8], R6 ;  /* 0x0000c80601007387 */ /* 0x0003e60000100a00 */
[----:B-1----:R-:W4:Y:S01]  /*25b50*/  LDL.LU.64 R6, [R1+0x3fc0] ;  /* 0x003fc00001067983 */ /* 0x002f220000300a00 */
[----:B------:R-:W4:Y:S02]  /*25b60*/  LDL.LU.64 R4, [R1+0x3fb8] ;  /* 0x003fb80001047983 */ /* 0x000f240000300a00 */
[----:B----4-:R-:W-:Y:S11]  /*25b70*/  HMMA.1688.F32.TF32 R4, R24, R8, R4 ;  /* 0x000000081804723c */ /* 0x010ff60000081004 */
[----:B------:R-:W-:Y:S11]  /*25b80*/  @!UPT UIADD3 URZ, URZ, URZ, URZ ;  /* 0x0000003f3f3ff290 */ /* 0x000ff6000fffe03f */
[----:B------:R-:W-:Y:S01]  /*25b90*/  @!UPT UIADD3 URZ, URZ, URZ, URZ ;  /* 0x0000003f3f3ff290 */ /* 0x000fe2000fffe03f */
[----:B------:R1:W-:Y:S01]  /*25ba0*/  STL.64 [R1+0xb0], R4 ;  /* 0x0000b00401007387 */ /* 0x0003e20000100a00 */
[----:B------:R-:W-:Y:S02]  /*25bb0*/  STL.64 [R1+0xb8], R6 ;  /* 0x0000b80601007387 */ /* 0x000fe40000100a00 */
[----:B------:R-:W-:Y:S04]  /*25bc0*/  LDS R6, [R0+0x12300] ;  /* 0x0123000000067984 */ /* 0x000fe80000000800 */
[----:B------:R-:W-:Y:S04]  /*25bd0*/  LDS R7, [R2+0x12300] ;  /* 0x0123000002077984 */ /* 0x000fe80000000800 */
[----:B-1----:R-:W-:-:S02]  /*25be0*/  IMAD.MOV.U32 R5, RZ, RZ, R8 ;  /* 0x000000ffff057224 */ /* 0x002fc400078e0008 */
[----:B------:R-:W-:Y:S02]  /*25bf0*/  IMAD.MOV.U32 R4, RZ, RZ, R9 ;  /* 0x000000ffff047224 */ /* 0x000fe400078e0009 */
[----:B------:R-:W2:Y:S02]  /*25c00*/  LDL.LU.64 R8, [R1+0x3fb0] ;  /* 0x003fb00001087983 */ /* 0x000ea40000300a00 */
[C---:B--2---:R-:W-:Y:S02]  /*25c10*/  HMMA.1688.F32.TF32 R8, R24.reuse, R8, R16 ;  /* 0x000000081808723c */ /* 0x044fe40000081010 */
[----:B------:R-:W2:Y:S01]  /*25c20*/  LDL.LU R18, [R1+0x3fa8] ;  /* 0x003fa80001127983 */ /* 0x000ea20000300800 */
[----:B------:R-:W4:Y:S03]  /*25c30*/  LDL.LU.64 R16, [R1+0x3fa0] ;  /* 0x003fa00001107983 */ /* 0x000f260000300a00 */
[----:B------:R-:W-:Y:S11]  /*25c40*/  LDS R19, [R2+0x12600] ;  /* 0x0126000002137984 */ /* 0x000ff60000000800 */
[----:B------:R-:W-:Y:S06]  /*25c50*/  @!UPT UIADD3 URZ, URZ, URZ, URZ ;  /* 0x0000003f3f3ff290 */ /* 0x000fec000fffe03f */
[----:B------:R1:W-:Y:S01]  /*25c60*/  STL.64 [R1+0xa0], R8 ;  /* 0x0000a00801007387 */ /* 0x0003e20000100a00 */
[----:B------:R-:W-:Y:S02]  /*25c70*/  STL.64 [R1+0xa8], R10 ;  /* 0x0000a80a01007387 */ /* 0x000fe40000100a00 */
[----:B------:R-:W-:Y:S04]  /*25c80*/  LDS R10, [R0+0x12400] ;  /* 0x01240000000a7984 */ /* 0x000fe80000000800 */
[----:B------:R-:W2:Y:S01]  /*25c90*/  LDS R11, [R2+0x12400] ;  /* 0x01240000020b7984 */ /* 0x000ea20000000800 */
[----:B-1----:R-:W5:Y:S02]  /*25ca0*/  LDL.LU.64 R8, [R1+0x3f98] ;  /* 0x003f980001087983 */ /* 0x002f640000300a00 */
[----:B-----5:R-:W-:Y:S11]  /*25cb0*/  HMMA.1688.F32.TF32 R24, R24, R8, R20 ;  /* 0x000000081818723c */ /* 0x020ff60000081014 */
[----:B------:R-:W-:Y:S11]  /*25cc0*/  @!UPT UIADD3 URZ, URZ, URZ, URZ ;  /* 0x0000003f3f3ff290 */ /* 0x000ff6000fffe03f */
[----:B------:R-:W-:Y:S01]  /*25cd0*/  @!UPT UIADD3 URZ, URZ, URZ, URZ ;  /* 0x0000003f3f3ff290 */ /* 0x000fe2000fffe03f */
[----:B------:R4:W-:Y:S01]  /*25ce0*/  STL.64 [R1+0x3b60], R26 ;  /* 0x003b601a01007387 */ /* 0x0009e20000100a00 */
[----:B------:R1:W-:Y:S02]  /*25cf0*/  STL.64 [R1+0x3b58], R24 ;  /* 0x003b581801007387 */ /* 0x0003e40000100a00 */
[----:B----4-:R-:W-:Y:S02]  /*25d00*/  IMAD.MOV.U32 R26, RZ, RZ, R16 ;  /* 0x000000ffff1a7224 */ /* 0x010fe400078e0010 */
[----:B------:R-:W-:Y:S01]  /*25d10*/  IMAD.MOV.U32 R27, RZ, RZ, R17 ;  /* 0x000000ffff1b7224 */ /* 0x000fe200078e0011 */
[----:B------:R-:W4:Y:S01]  /*25d20*/  LDL.LU R16, [R1+0x3f94] ;  /* 0x003f940001107983 */ /* 0x000f220000300800 */
[----:B------:R-:W5:Y:S02]  /*25d30*/  LDL.LU R17, [R1+0x3f90] ;  /* 0x003f900001117983 */ /* 0x000f640000300800 */
[----:B------:R-:W-:Y:S02]  /*25d40*/  IMAD.MOV.U32 R12, RZ, RZ, R8 ;  /* 0x000000ffff0c7224 */ /* 0x000fe400078e0008 */
[----:B------:R-:W-:Y:S01]  /*25d50*/  IMAD.MOV.U32 R3, RZ, RZ, R9 ;  /* 0x000000ffff037224 */ /* 0x000fe200078e0009 */
[----:B------:R-:W-:Y:S04]  /*25d60*/  LDS R8, [R0+0x10400] ;  /* 0x0104000000087984 */ /* 0x000fe80000000800 */
[----:B------:R-:W3:Y:S01]  /*25d70*/  LDS R9, [R2+0x10400] ;  /* 0x0104000002097984 */ /* 0x000ee20000000800 */
[----:B-1----:R-:W-:-:S02]  /*25d80*/  IMAD.MOV.U32 R24, RZ, RZ, R5 ;  /* 0x000000ffff187224 */ /* 0x002fc400078e0005 */
[----:B------:R-:W-:Y:S01]  /*25d90*/  IMAD.MOV.U32 R25, RZ, RZ, R4 ;  /* 0x000000ffff197224 */ /* 0x000fe200078e0004 */
[----:B------:R-:W-:Y:S04]  /*25da0*/  STL.64 [R1+0x3f28], R26 ;  /* 0x003f281a01007387 */ /* 0x000fe80000100a00 */
[----:B------:R-:W-:Y:S04]  /*25db0*/  LDS R4, [R0+0x10300] ;  /* 0x0103000000047984 */ /* 0x000fe80000000800 */
[----:B------:R-:W-:Y:S01]  /*25dc0*/  STL.64 [R1+0x3f20], R24 ;  /* 0x003f201801007387 */ /* 0x000fe20000100a00 */
[----:B--2---:R-:W-:Y:S02]  /*25dd0*/  STL.64 [R1+0x3f08], R10 ;  /* 0x003f080a01007387 */ /* 0x004fe40000100a00 */
[----:B------:R-:W-:Y:S01]  /*25de0*/  LDS R5, [R2+0x10300] ;  /* 0x0103000002057984 */ /* 0x000fe20000000800 */
[----:B---3--:R1:W-:Y:S04]  /*25df0*/  STL.64 [R1+0x3f00], R8 ;  /* 0x003f000801007387 */ /* 0x0083e80000100a00 */
[----:B-1----:R-:W2:Y:S01]  /*25e00*/  LDL.LU R8, [R1+0x380] ;  /* 0x0003800001087983 */ /* 0x002ea20000300800 */
[----:B------:R-:W2:Y:S02]  /*25e10*/  LDL.LU R9, [R1+0x384] ;  /* 0x0003840001097983 */ /* 0x000ea40000300800 */
[----:B----4-:R-:W-:-:S02]  /*25e20*/  IMAD.MOV.U32 R11, RZ, RZ, R16 ;  /* 0x000000ffff0b7224 */ /* 0x010fc400078e0010 */
[----:B-----5:R-:W-:Y:S02]  /*25e30*/  IMAD.MOV.U32 R10, RZ, RZ, R17 ;  /* 0x000000ffff0a7224 */ /* 0x020fe400078e0011 */
[----:B------:R-:W3:Y:S01]  /*25e40*/  LDL.LU R17, [R1+0x3f8c] ;  /* 0x003f8c0001117983 */ /* 0x000ee20000300800 */
[----:B------:R-:W4:Y:S02]  /*25e50*/  LDL.LU R16, [R1+0x3f88] ;  /* 0x003f880001107983 */ /* 0x000f240000300800 */
[----:B------:R-:W5:Y:S02]  /*25e60*/  LDL.64 R24, [R1+0xf0] ;  /* 0x0000f00001187983 */ /* 0x000f640000100a00 */
[----:B-----5:R1:W-:Y:S04]  /*25e70*/  STL.64 [R1+0x3f40], R24 ;  /* 0x003f401801007387 */ /* 0x0203e80000100a00 */
[----:B-1----:R-:W5:Y:S01]  /*25e80*/  LDL.LU R24, [R1+0x3b0] ;  /* 0x0003b00001187983 */ /* 0x002f620000300800 */
[----:B------:R-:W5:Y:S02]  /*25e90*/  LDL.LU R25, [R1+0x3b4] ;  /* 0x0003b40001197983 */ /* 0x000f640000300800 */
[----:B------:R-:W2:Y:S02]  /*25ea0*/  LDL.LU R26, [R1+0x3b8] ;  /* 0x0003b800011a7983 */ /* 0x000ea40000300800 */
[----:B------:R-:W2:Y:S02]  /*25eb0*/  LDL.LU R27, [R1+0x3bc] ;  /* 0x0003bc00011b7983 */ /* 0x000ea40000300800 */
[----:B--2---:R-:W-:Y:S01]  /*25ec0*/  STL.64 [R1+0x3f58], R26 ;  /* 0x003f581a01007387 */ /* 0x004fe20000100a00 */
[----:B-----5:R1:W-:Y:S02]  /*25ed0*/  STL.64 [R1+0x3f50], R24 ;  /* 0x003f501801007387 */ /* 0x0203e40000100a00 */
[----:B-1----:R-:W-:-:S02]  /*25ee0*/  IMAD.MOV.U32 R24, RZ, RZ, R18 ;  /* 0x000000ffff187224 */ /* 0x002fc400078e0012 */
[----:B------:R-:W-:Y:S02]  /*25ef0*/  IMAD.MOV.U32 R25, RZ, RZ, R15 ;  /* 0x000000ffff197224 */ /* 0x000fe400078e000f */
[----:B------:R-:W-:Y:S01]  /*25f00*/  IMAD.MOV.U32 R27, RZ, RZ, R12 ;  /* 0x000000ffff1b7224 */ /* 0x000fe200078e000c */
[----:B------:R-:W-:Y:S04]  /*25f10*/  LDS R15, [R2+0x12500] ;  /* 0x01250000020f7984 */ /* 0x000fe80000000800 */
[----:B------:R-:W-:Y:S01]  /*25f20*/  STL.64 [R1+0x3f68], R24 ;  /* 0x003f681801007387 */ /* 0x000fe20000100a00 */
[----:B------:R-:W2:Y:S03]  /*25f30*/  LDL.64 R20, [R1+0x110] ;  /* 0x0001100001147983 */ /* 0x000ea60000100a00 */
[----:B------:R-:W-:Y:S04]  /*25f40*/  LDS R12, [R0+0x10500] ;  /* 0x01050000000c7984 */ /* 0x000fe80000000800 */
[----:B------:R-:W-:Y:S04]  /*25f50*/  LDS R18, [R0+0x12600] ;  /* 0x0126000000127984 */ /* 0x000fe80000000800 */
[----:B--2---:R1:W-:Y:S04]  /*25f60*/  STL.64 [R1+0x3f60], R20 ;  /* 0x003f601401007387 */ /* 0x0043e80000100a00 */
[----:B-1----:R-:W2:Y:S01]  /*25f70*/  LDL.LU R20, [R1+0x3d0] ;  /* 0x0003d00001147983 */ /* 0x002ea20000300800 */
[----:B------:R-:W2:Y:S02]  /*25f80*/  LDL.LU R21, [R1+0x3d4] ;  /* 0x0003d40001157983 */ /* 0x000ea40000300800 */
[----:B------:R-:W5:Y:S02]  /*25f90*/  LDL.LU R22, [R1+0x3d8] ;  /* 0x0003d80001167983 */ /* 0x000f640000300800 */
[----:B------:R-:W5:Y:S02]  /*25fa0*/  LDL.LU R23, [R1+0x3dc] ;  /* 0x0003dc0001177983 */ /* 0x000f640000300800 */
[----:B-----5:R-:W-:Y:S01]  /*25fb0*/  STL.64 [R1+0x3f78], R22 ;  /* 0x003f781601007387 */ /* 0x020fe20000100a00 */
[----:B--2---:R1:W-:Y:S03]  /*25fc0*/  STL.64 [R1+0x3f70], R20 ;  /* 0x003f701401007387 */ /* 0x0043e60000100a00 */
[----:B-1----:R-:W2:Y:S01]  /*25fd0*/  LDL.LU R20, [R1+0x3e0] ;  /* 0x0003e00001147983 */ /* 0x002ea20000300800 */
[----:B------:R-:W2:Y:S02]  /*25fe0*/  LDL.LU R21, [R1+0x3e4] ;  /* 0x0003e40001157983 */ /* 0x000ea40000300800 */
[----:B------:R-:W2:Y:S02]  /*25ff0*/  LDL.LU R22, [R1+0x3e8] ;  /* 0x0003e80001167983 */ /* 0x000ea40000300800 */
[----:B------:R-:W2:Y:S01]  /*26000*/  LDL.LU R23, [R1+0x3ec] ;  /* 0x0003ec0001177983 */ /* 0x000ea20000300800 */
[----:B------:R-:W-:Y:S01]  /*26010*/  STL.64 [R1+0x3f18], R10 ;  /* 0x003f180a01007387 */ /* 0x000fe20000100a00 */
[----:B------:R1:W-:Y:S03]  /*26020*/  STL.64 [R1+0x3f10], R8 ;  /* 0x003f100801007387 */ /* 0x0003e60000100a00 */
[----:B-1----:R-:W5:Y:S01]  /*26030*/  LDL.LU R8, [R1+0x390] ;  /* 0x0003900001087983 */ /* 0x002f620000300800 */
[----:B------:R-:W5:Y:S02]  /*26040*/  LDL.LU R9, [R1+0x394] ;  /* 0x0003940001097983 */ /* 0x000f640000300800 */
[----:B------:R-:W2:Y:S02]  /*26050*/  LDL.LU R10, [R1+0x398] ;  /* 0x00039800010a7983 */ /* 0x000ea40000300800 */
[----:B------:R-:W2:Y:S02]  /*26060*/  LDL.LU R11, [R1+0x39c] ;  /* 0x00039c00010b7983 */ /* 0x000ea40000300800 */
[----:B------:R-:W-:-:S02]  /*26070*/  IMAD.MOV.U32 R24, RZ, RZ, R14 ;  /* 0x000000ffff187224 */ /* 0x000fc400078e000e */
[----:B------:R-:W1:Y:S04]  /*26080*/  LDS R14, [R0+0x12500] ;  /* 0x01250000000e7984 */ /* 0x000e680000000800 */
[----:B--2---:R4:W-:Y:S01]  /*26090*/  STL.64 [R1+0x3f38], R10 ;  /* 0x003f380a01007387 */ /* 0x0049e20000100a00 */
[----:B-----5:R2:W-:Y:S02]  /*260a0*/  STL.64 [R1+0x3f30], R8 ;  /* 0x003f300801007387 */ /* 0x0205e40000100a00 */
[----:B----4-:R-:W-:Y:S01]  /*260b0*/  IMAD.MOV.U32 R10, RZ, RZ, R16 ;  /* 0x000000ffff0a7224 */ /* 0x010fe200078e0010 */
[----:B--2---:R-:W2:Y:S01]  /*260c0*/  LDL.LU R8, [R1+0x3a0] ;  /* 0x0003a00001087983 */ /* 0x004ea20000300800 */
[----:B------:R-:W2:Y:S02]  /*260d0*/  LDL.LU R9, [R1+0x3a4] ;  /* 0x0003a40001097983 */ /* 0x000ea40000300800 */
[----:B------:R-:W4:Y:S02]  /*260e0*/  LDL.LU R16, [R1+0x3f84] ;  /* 0x003f840001107983 */ /* 0x000f240000300800 */
[----:B---3--:R-:W-:-:S02]  /*260f0*/  IMAD.MOV.U32 R11, RZ, RZ, R17 ;  /* 0x000000ffff0b7224 */ /* 0x008fc400078e0011 */
[----:B------:R-:W3:Y:S01]  /*26100*/  LDL.LU R17, [R1+0x3f80] ;  /* 0x003f800001117983 */ /* 0x000ee20000300800 */
[----:B------:R-:W-:Y:S02]  /*26110*/  IMAD.MOV.U32 R25, RZ, RZ, R13 ;  /* 0x000000ffff197224 */ /* 0x000fe400078e000d */
[----:B------:R-:W5:Y:S04]  /*26120*/  LDS R13, [R2+0x10500] ;  /* 0x01050000020d7984 */ /* 0x000f680000000800 */
[----:B-1----:R-:W-:Y:S01]  /*26130*/  STL.64 [R1+0x3e78], R14 ;  /* 0x003e780e01007387 */ /* 0x002fe20000100a00 */
[----:B-----5:R1:W-:Y:S04]  /*26140*/  STL.64 [R1+0x3e70], R12 ;  /* 0x003e700c01007387 */ /* 0x0203e80000100a00 */
[----:B-1----:R-:W5:Y:S01]  /*26150*/  LDL.LU R12, [R1+0x3c0] ;  /* 0x0003c000010c7983 */ /* 0x002f620000300800 */
[----:B------:R-:W5:Y:S02]  /*26160*/  LDL.LU R13, [R1+0x3c4] ;  /* 0x0003c400010d7983 */ /* 0x000f640000300800 */
[----:B------:R-:W-:Y:S02]  /*26170*/  STL [R1+0x3d50], R0 ;  /* 0x003d500001007387 */ /* 0x000fe40000100800 */
[----:B------:R-:W-:Y:S02]  /*26180*/  STL.64 [R1+0x3dd0], R18 ;  /* 0x003dd01201007387 */ /* 0x000fe40000100a00 */
[----:B----4-:R-:W-:-:S02]  /*26190*/  IMAD.MOV.U32 R15, RZ, RZ, R16 ;  /* 0x000000ffff0f7224 */ /* 0x010fc400078e0010 */
[----:B------:R-:W-:Y:S01]  /*261a0*/  LDS R16, [R0+0x10600] ;  /* 0x0106000000107984 */ /* 0x000fe20000000800 */
[----:B---3--:R-:W-:Y:S02]  /*261b0*/  IMAD.MOV.U32 R14, RZ, RZ, R17 ;  /* 0x000000ffff0e7224 */ /* 0x008fe400078e0011 */
[----:B------:R-:W1:Y:S02]  /*261c0*/  LDS R17, [R2+0x10600] ;  /* 0x0106000002117984 */ /* 0x000e640000000800 */
[----:B-1----:R1:W-:Y:S02]  /*261d0*/  STL.64 [R1+0x3dc8], R16 ;  /* 0x003dc81001007387 */ /* 0x0023e40000100a00 */
[----:B-1----:R-:W-:Y:S02]  /*261e0*/  IMAD.MOV.U32 R16, RZ, RZ, R27 ;  /* 0x000000ffff107224 */ /* 0x002fe400078e001b */
[C---:B------:R-:W-:Y:S01]  /*261f0*/  HMMA.1688.F32.TF32 R24, R4.reuse, R24, R20 ;  /* 0x000000180418723c */ /* 0x040fe20000081014 */
[----:B------:R-:W-:Y:S01]  /*26200*/  STL [R1+0x3d54], R2 ;  /* 0x003d540201007387 */ /* 0x000fe20000100800 */
[----:B------:R-:W3:Y:S02]  /*26210*/  LDL.LU.64 R22, [R1+0x3f78] ;  /* 0x003f780001167983 */ /* 0x000ee40000300a00 */
[----:B------:R-:W3:Y:S11]  /*26220*/  LDL.LU.64 R20, [R1+0x3f70] ;  /* 0x003f700001147983 */ /* 0x000ef60000300a00 */
[----:B------:R-:W-:Y:S08]  /*26230*/  @!UPT UIADD3 URZ, URZ, URZ, URZ ;  /* 0x0000003f3f3ff290 */ /* 0x000ff0000fffe03f */
[----:B------:R1:W-:Y:S01]  /*26240*/  STL.64 [R1+0x3e0], R24 ;  /* 0x0003e01801007387 */ /* 0x0003e20000100a00 */
[----:B------:R3:W-:Y:S03]  /*26250*/  STL.64 [R1+0x3e8], R26 ;  /* 0x0003e81a01007387 */ /* 0x0007e60000100a00 */
[----:B-1----:R-:W3:Y:S02]  /*26260*/  LDL.LU.64 R24, [R1+0x3f68] ;  /* 0x003f680001187983 */ /* 0x002ee40000300a00 */
[C---:B---3--:R-:W-:Y:S02]  /*26270*/  HMMA.1688.F32.TF32 R24, R4.reuse, R24, R20 ;  /* 0x000000180418723c */ /* 0x048fe40000081014 */
[----:B------:R-:W5:Y:S11]  /*26280*/  LDL.LU.64 R20, [R1+0x3f60] ;  /* 0x003f600001147983 */ /* 0x000f760000300a00 */
[----:B------:R-:W-:Y:S10]  /*26290*/  @!UPT UIADD3 URZ, URZ, URZ, URZ ;  /* 0x0000003f3f3ff290 */ /* 0x000ff4000fffe03f */
[----:B------:R-:W-:Y:S01]  /*262a0*/  STL.64 [R1+0x3d0], R24 ;  /* 0x0003d01801007387 */ /* 0x000fe20000100a00 */
[----:B------:R1:W-:Y:S03]  /*262b0*/  STL.64 [R1+0x3d8], R26 ;  /* 0x0003d81a01007387 */ /* 0x0003e60000100a00 */
[----:B-1----:R-:W3:Y:S01]  /*262c0*/  LDL.LU.64 R26, [R1+0x3f58] ;  /* 0x003f5800011a7983 */ /* 0x002ee20000300a00 */
[----:B------:R-:W3:Y:S01]  /*262d0*/  LDL.LU.64 R24, [R1+0x3f50] ;  /* 0x003f500001187983 */ /* 0x000ee20000300a00 */
[C---:B-----5:R-:W-:Y:S11]  /*262e0*/  HMMA.1688.F32.TF32 R12, R4.reuse, R20, R12 ;  /* 0x00000014040c723c */ /* 0x060ff6000008100c */
[----:B------:R-:W-:Y:S11]  /*262f0*/  @!UPT UIADD3 URZ, URZ, URZ, URZ ;  /* 0x0000003f3f3ff290 */ /* 0x000ff6000fffe03f */
[----:B------:R-:W-:Y:S01]  /*26300*/  @!UPT UIADD3 URZ, URZ, URZ, URZ ;  /* 0x0000003f3f3ff290 */ /* 0x000fe2000fffe03f */
[----:B------:R1:W-:Y:S01]  /*26310*/  STL.64 [R1+0x3c0], R12 ;  /* 0x0003c00c01007387 */ /* 0x0003e20000100a00 */
[----:B------:R4:W-:Y:S02]  /*26320*/  STL.64 [R1+0x3c8], R14 ;  /* 0x0003c80e01007387 */ /* 0x0009e40000100a00 */
[----:B-1----:R-:W-:Y:S02]  /*26330*/  IMAD.MOV.U32 R13, RZ, RZ, R21 ;  /* 0x000000ffff0d7224 */ /* 0x002fe400078e0015 */
[----:B----4-:R-:W-:Y:S02]  /*26340*/  IMAD.MOV.U32 R14, RZ, RZ, R20 ;  /* 0x000000ffff0e7224 */ /* 0x010fe400078e0014 */
[----:B------:R-:W3:Y:S02]  /*26350*/  LDL.LU.64 R20, [R1+0x3f48] ;  /* 0x003f480001147983 */ /* 0x000ee40000300a00 */
[C---:B---3--:R-:W-:Y:S11]  /*26360*/  HMMA.1688.F32.TF32 R24, R4.reuse, R20, R24 ;  /* 0x000000140418723c */ /* 0x048ff60000081018 */
[----:B------:R-:W-:Y:S11]  /*26370*/  @!UPT UIADD3 URZ, URZ, URZ, URZ ;  /* 0x0000003f3f3ff290 */ /* 0x000ff6000fffe03f */
[----:B------:R-:W-:Y:S01]  /*26380*/  @!UPT UIADD3 URZ, URZ, URZ, URZ ;  /* 0x0000003f3f3ff290 */ /* 0x000fe2000fffe03f */
[----:B------:R1:W-:Y:S01]  /*26390*/  STL.64 [R1+0x3b0], R24 ;  /* 0x0003b01801007387 */ /* 0x0003e20000100a00 */
[----:B------:R-:W-:Y:S03]  /*263a0*/  STL.64 [R1+0x3b8], R26 ;  /* 0x0003b81a01007387 */ /* 0x000fe60000100a00 */
[----:B-1----:R-:W2:Y:S01]  /*263b0*/  LDL.LU.64 R24, [R1+0x3f40] ;  /* 0x003f400001187983 */ /* 0x002ea20000300a00 */
[----:B------:R1:W-:Y:S03]  /*263c0*/  STL.64 [R1+0x3ec8], R20 ;  /* 0x003ec81401007387 */ /* 0x0003e60000100a00 */
[----:B-1----:R-:W3:Y:S01]  /*263d0*/  LDL.LU R20, [R1+0x2f0] ;  /* 0x0002f00001147983 */ /* 0x002ee20000300800 */
[----:B------:R-:W3:Y:S02]  /*263e0*/  LDL.LU R21, [R1+0x2f4] ;  /* 0x0002f40001157983 */ /* 0x000ee40000300800 */
[----:B------:R-:W3:Y:S02]  /*263f0*/  LDL.LU R22, [R1+0x2f8] ;  /* 0x0002f80001167983 */ /* 0x000ee40000300800 */
[----:B------:R-:W3:Y:S01]  /*26400*/  LDL.LU R23, [R1+0x2fc] ;  /* 0x0002fc0001177983 */ /* 0x000ee20000300800 */
        /* <DEDUP_REMOVED lines=8> */
[----:B------:R-:W4:Y:S02]  /*26490*/  LDL.LU.64 R26, [R1+0x3f28] ;  /* 0x003f2800011a7983 */ /* 0x000f240000300a00 */
        /* <DEDUP_REMOVED lines=8> */
[----:B----4-:R-:W-:Y:S02]  /*26520*/  STL.64 [R1+0x3ea8], R26 ;  /* 0x003ea81a01007387 */ /* 0x010fe40000100a00 */
[----:B------:R1:W-:Y:S02]  /*26530*/  STL.64 [R1+0x3ea0], R24 ;  /* 0x003ea01801007387 */ /* 0x0003e40000100a00 */
[----:B-1----:R-:W2:Y:S01]  /*26540*/  LDL.64 R24, [R1+0x10] ;  /* 0x0000100001187983 */ /* 0x002ea20000100a00 */
[----:B------:R-:W-:-:S07]  /*26550*/  IMAD.MOV.U32 R17, RZ, RZ, R3 ;  /* 0x000000ffff117224 */ /* 0x000fce00078e0003 */
[C---:B---3--:R-:W-:Y:S08]  /*26560*/  HMMA.1688.F32.TF32 R20, R4.reuse, R16, R20 ;  /* 0x000000100414723c */ /* 0x048ff00000081014 */
[----:B--2---:R-:W-:Y:S11]  /*26570*/  HMMA.1688.F32.TF32 R8, R4, R24, R8 ;  /* 0x000000180408723c */ /* 0x004ff60000081008 */
[----:B------:R-:W-:Y:S11]  /*26580*/  @!UPT UIADD3 URZ, URZ, URZ, URZ ;  /* 0x0000003f3f3ff290 */ /* 0x000ff6000fffe03f */
[----:B------:R-:W-:Y:S01]  /*26590*/  @!UPT UIADD3 URZ, URZ, URZ, URZ ;  /* 0x0000003f3f3ff290 */ /* 0x000fe2000fffe03f */
[----:B------:R-:W-:Y:S01]  /*265a0*/  STL.64 [R1+0x380], R8 ;  /* 0x0003800801007387 */ /* 0x000fe20000100a00 */
[----:B------:R1:W-:Y:S03]  /*265b0*/  STL.64 [R1+0x388], R10 ;  /* 0x0003880a01007387 */ /* 0x0003e60000100a00 */
[----:B-1----:R-:W2:Y:S01]  /*265c0*/  LDL.LU.64 R10, [R1+0x3f08] ;  /* 0x003f0800010a7983 */ /* 0x002ea20000300a00 */
[----:B------:R-:W2:Y:S02]  /*265d0*/  LDL.LU.64 R8, [R1+0x3f00] ;  /* 0x003f000001087983 */ /* 0x000ea40000300a00 */
[----:B------:R-:W-:Y:S02]  /*265e0*/  STL.64 [R1+0x3e80], R16 ;  /* 0x003e801001007387 */ /* 0x000fe40000100a00 */
[----:B------:R-:W3:Y:S01]  /*265f0*/  LDL.LU R4, [R1+0x190] ;  /* 0x0001900001047983 */ /* 0x000ee20000300800 */
[----:B------:R-:W-:Y:S01]  /*26600*/  STL.64 [R1+0x2f0], R20 ;  /* 0x0002f01401007387 */ /* 0x000fe20000100a00 */
[----:B------:R-:W-:Y:S02]  /*26610*/  STL.64 [R1+0x2f8], R22 ;  /* 0x0002f81601007387 */ /* 0x000fe40000100a00 */
[----:B------:R-:W3:Y:S02]  /*26620*/  LDL.LU R5, [R1+0x194] ;  /* 0x0001940001057983 */ /* 0x000ee40000300800 */
[----:B------:R-:W4:Y:S01]  /*26630*/  LDL.LU R6, [R1+0x198] ;  /* 0x0001980001067983 */ /* 0x000f220000300800 */
[----:B------:R-:W4:Y:S04]  /*26640*/  LDL.LU R7, [R1+0x19c] ;  /* 0x00019c0001077983 */ /* 0x000f280000300800 */
[----:B----4-:R-:W-:Y:S01]  /*26650*/  STL.64 [R1+0x3e20], R6 ;  /* 0x003e200601007387 */ /* 0x010fe20000100a00 */
[----:B---3--:R1:W-:Y:S03]  /*26660*/  STL.64 [R1+0x3e18], R4 ;  /* 0x003e180401007387 */ /* 0x0083e60000100a00 */
[----:B-1----:R-:W3:Y:S01]  /*26670*/  LDL.LU R4, [R1+0x1b0] ;  /* 0x0001b00001047983 */ /* 0x002ee20000300800 */
[----:B------:R-:W3:Y:S02]  /*26680*/  LDL.LU R5, [R1+0x1b4] ;  /* 0x0001b40001057983 */ /* 0x000ee40000300800 */
[----:B------:R-:W4:Y:S02]  /*26690*/  LDL.LU R6, [R1+0x1b8] ;  /* 0x0001b80001067983 */ /* 0x000f240000300800 */
[----:B------:R-:W4:Y:S02]  /*266a0*/  LDL.LU R7, [R1+0x1bc] ;  /* 0x0001bc0001077983 */ /* 0x000f240000300800 */
[----:B----4-:R-:W-:Y:S01]  /*266b0*/  STL.64 [R1+0x3e30], R6 ;  /* 0x003e300601007387 */ /* 0x010fe20000100a00 */
[----:B---3--:R1:W-:Y:S02]  /*266c0*/  STL.64 [R1+0x3e28], R4 ;  /* 0x003e280401007387 */ /* 0x0083e40000100a00 */
[----:B-1----:R-:W-:-:S02]  /*266d0*/  IMAD.MOV.U32 R4, RZ, RZ, R14 ;  /* 0x000000ffff047224 */ /* 0x002fc400078e000e */
[----:B------:R-:W-:-:S05]  /*266e0*/  IMAD.MOV.U32 R5, RZ, RZ, R13 ;  /* 0x000000ffff057224 */ /* 0x000fca00078e000d */
[----:B------:R1:W-:Y:S01]  /*266f0*/  STL.64 [R1+0x3ee0], R4 ;  /* 0x003ee00401007387 */ /* 0x0003e20000100a00 */
[----:B------:R-:W3:Y:S02]  /*26700*/  LDL.LU R20, [R1+0x2c0] ;  /* 0x0002c00001147983 */ /* 0x000ee40000300800 */
[----:B------:R-:W3:Y:S02]  /*26710*/  LDL.LU R21, [R1+0x2c4] ;  /* 0x0002c40001157983 */ /* 0x000ee40000300800 */
[----:B------:R-:W4:Y:S01]  /*26720*/  LDL.LU R22, [R1+0x2c8] ;  /* 0x0002c80001167983 */ /* 0x000f220000300800 */
[----:B------:R-:W4:Y:S04]  /*26730*/  LDL.LU R23, [R1+0x2cc] ;  /* 0x0002cc0001177983 */ /* 0x000f280000300800 */
[----:B-1----:R-:W5:Y:S01]  /*26740*/  LDL.LU R4, [R1+0x2d0] ;  /* 0x0002d00001047983 */ /* 0x002f620000300800 */
[----:B------:R-:W5:Y:S02]  /*26750*/  LDL.LU R5, [R1+0x2d4] ;  /* 0x0002d40001057983 */ /* 0x000f640000300800 */
[----:B------:R-:W2:Y:S02]  /*26760*/  LDL.LU R6, [R1+0x2d8] ;  /* 0x0002d80001067983 */ /* 0x000ea40000300800 */
[----:B------:R-:W2:Y:S02]  /*26770*/  LDL.LU R7, [R1+0x2dc] ;  /* 0x0002dc0001077983 */ /* 0x000ea40000300800 */
[----:B--2---:R-:W-:Y:S01]  /*26780*/  STL.64 [R1+0x3ef0], R6 ;  /* 0x003ef00601007387 */ /* 0x004fe20000100a00 */
[----:B-----5:R1:W-:Y:S03]  /*26790*/  STL.64 [R1+0x3ee8], R4 ;  /* 0x003ee80401007387 */ /* 0x0203e60000100a00 */
[----:B-1----:R-:W2:Y:S01]  /*267a0*/  LDL.64 R4, [R1+0x130] ;  /* 0x0001300001047983 */ /* 0x002ea20000100a00 */
[----:B----4-:R-:W-:Y:S02]  /*267b0*/  STL.64 [R1+0x3ed8], R22 ;  /* 0x003ed81601007387 */ /* 0x010fe40000100a00 */
[----:B---3--:R1:W-:Y:S02]  /*267c0*/  STL.64 [R1+0x3ed0], R20 ;  /* 0x003ed01401007387 */ /* 0x0083e40000100a00 */
[----:B-1----:R-:W3:Y:S01]  /*267d0*/  LDL.64 R20, [R1+0x120] ;  /* 0x0001200001147983 */ /* 0x002ee20000100a00 */
[----:B------:R-:W-:-:S02]  /*267e0*/  IMAD.MOV.U32 R12, RZ, RZ, R24 ;  /* 0x000000ffff0c7224 */ /* 0x000fc400078e0018 */
[----:B------:R-:W-:Y:S02]  /*267f0*/  IMAD.MOV.U32 R3, RZ, RZ, R25 ;  /* 0x000000ffff037224 */ /* 0x000fe400078e0019 */
[----:B------:R-:W-:Y:S02]  /*26800*/  IMAD.MOV.U32 R16, RZ, RZ, R12 ;  /* 0x000000ffff107224 */ /* 0x000fe400078e000c */
[----:B------:R-:W-:Y:S01]  /*26810*/  IMAD.MOV.U32 R17, RZ, RZ, R3 ;  /* 0x000000ffff117224 */ /* 0x000fe200078e0003 */
[----:B---3--:R1:W-:Y:S04]  /*26820*/  STL.64 [R1+0x3ef8], R20 ;  /* 0x003ef81401007387 */ /* 0x0083e80000100a00 */
[----:B-1----:R-:W3:Y:S01]  /*26830*/  LDL.LU R20, [R1+0x2e0] ;  /* 0x0002e00001147983 */ /* 0x002ee20000300800 */
[----:B------:R-:W3:Y:S02]  /*26840*/  LDL.LU R21, [R1+0x2e4] ;  /* 0x0002e40001157983 */ /* 0x000ee40000300800 */
[----:B------:R-:W3:Y:S02]  /*26850*/  LDL.LU R22, [R1+0x2e8] ;  /* 0x0002e80001167983 */ /* 0x000ee40000300800 */
[----:B------:R-:W3:Y:S01]  /*26860*/  LDL.LU R23, [R1+0x2ec] ;  /* 0x0002ec0001177983 */ /* 0x000ee20000300800 */
[----:B------:R1:W-:Y:S01]  /*26870*/  STL.64 [R1+0x3e98], R16 ;  /* 0x003e981001007387 */ /* 0x0003e20000100a00 */
[----:B------:R-:W4:Y:S02]  /*26880*/  LDL.LU R12, [R1+0x1f0] ;  /* 0x0001f000010c7983 */ /* 0x000f240000300800 */
[----:B------:R-:W4:Y:S02]  /*26890*/  LDL.LU R13, [R1+0x1f4] ;  /* 0x0001f400010d7983 */ /* 0x000f240000300800 */
[----:B------:R-:W5:Y:S01]  /*268a0*/  LDL.LU R14, [R1+0x1f8] ;  /* 0x0001f800010e7983 */ /* 0x000f620000300800 */
[----:B------:R-:W5:Y:S04]  /*268b0*/  LDL.LU R15, [R1+0x1fc] ;  /* 0x0001fc00010f7983 */ /* 0x000f680000300800 */
[----:B-1----:R-:W4:Y:S01]  /*268c0*/  LDL.LU R16, [R1+0x290] ;  /* 0x0002900001107983 */ /* 0x002f220000300800 */
[----:B------:R-:W4:Y:S02]  /*268d0*/  LDL.LU R17, [R1+0x294] ;  /* 0x0002940001117983 */ /* 0x000f240000300800 */
[----:B------:R-:W4:Y:S02]  /*268e0*/  LDL.LU R18, [R1+0x298] ;  /* 0x0002980001127983 */ /* 0x000f240000300800 */
[----:B------:R-:W4:Y:S02]  /*268f0*/  LDL.LU R19, [R1+0x29c] ;  /* 0x00029c0001137983 */ /* 0x000f240000300800 */
[----:B------:R-:W-:-:S02]  /*26900*/  IMAD.MOV.U32 R24, RZ, RZ, R2 ;  /* 0x000000ffff187224 */ /* 0x000fc400078e0002 */
[----:B------:R-:W-:Y:S02]  /*26910*/  IMAD.MOV.U32 R25, RZ, RZ, R0 ;  /* 0x000000ffff197224 */ /* 0x000fe400078e0000 */
[----:B--2---:R-:W-:Y:S02]  /*26920*/  IMAD.MOV.U32 R2, RZ, RZ, R4 ;  /* 0x000000ffff027224 */ /* 0x004fe400078e0004 */
[----:B------:R-:W-:Y:S01]  /*26930*/  IMAD.MOV.U32 R0, RZ, RZ, R5 ;  /* 0x000000ffff007224 */ /* 0x000fe200078e0005 */
[C---:B---3--:R-:W-:Y:S01]  /*26940*/  HMMA.1688.F32.TF32 R20, R8.reuse, R4, R20 ;  /* 0x000000040814723c */ /* 0x048fe20000081014 */
[----:B----4-:R-:W-:Y:S01]  /*26950*/  STL.64 [R1+0x3eb8], R18 ;  /* 0x003eb81201007387 */ /* 0x010fe20000100a00 */
[----:B------:R-:W-:Y:S02]  /*26960*/  STL.64 [R1+0x3eb0], R16 ;  /* 0x003eb01001007387 */ /* 0x000fe40000100a00 */
[----:B------:R1:W-:Y:S02]  /*26970*/  STL.64 [R1+0x3ec0], R24 ;  /* 0x003ec01801007387 */ /* 0x0003e40000100a00 */
        /* <DEDUP_REMOVED lines=8> */
[----:B-----5:R-:W-:Y:S01]  /*26a00*/  STL.64 [R1+0x3e90], R14 ;  /* 0x003e900e01007387 */ /* 0x020fe20000100a00 */
[----:B------:R1:W-:Y:S03]  /*26a10*/  STL.64 [R1+0x3e88], R12 ;  /* 0x003e880c01007387 */ /* 0x0003e60000100a00 */
[----:B-1----:R-:W4:Y:S01]  /*26a20*/  LDL.LU R12, [R1+0x280] ;  /* 0x00028000010c7983 */ /* 0x002f220000300800 */
[----:B------:R-:W4:Y:S02]  /*26a30*/  LDL.LU R13, [R1+0x284] ;  /* 0x00028400010d7983 */ /* 0x000f240000300800 */
[----:B------:R-:W4:Y:S02]  /*26a40*/  LDL.LU R14, [R1+0x288] ;  /* 0x00028800010e7983 */ /* 0x000f240000300800 */
[----:B------:R-:W4:Y:S01]  /*26a50*/  LDL.LU R15, [R1+0x28c] ;  /* 0x00028c00010f7983 */ /* 0x000f220000300800 */
[----:B------:R1:W-:Y:S01]  /*26a60*/  STL.64 [R1+0x2e0], R20 ;  /* 0x0002e01401007387 */ /* 0x0003e20000100a00 */
[----:B------:R-:W-:Y:S03]  /*26a70*/  STL.64 [R1+0x2e8], R22 ;  /* 0x0002e81601007387 */ /* 0x000fe60000100a00 */
[----:B-1----:R-:W5:Y:S01]  /*26a80*/  LDL.LU.64 R20, [R1+0x3ef8] ;  /* 0x003ef80001147983 */ /* 0x002f620000300a00 */
[----:B------:R-:W5:Y:S02]  /*26a90*/  LDL.LU.64 R6, [R1+0x3ef0] ;  /* 0x003ef00001067983 */ /* 0x000f640000300a00 */
[----:B------:R-:W5:Y:S02]  /*26aa0*/  LDL.LU.64 R4, [R1+0x3ee8] ;  /* 0x003ee80001047983 */ /* 0x000f640000300a00 */
[C---:B-----5:R-:W-:Y:S01]  /*26ab0*/  HMMA.1688.F32.TF32 R4, R8.reuse, R20, R4 ;  /* 0x000000140804723c */ /* 0x060fe20000081004 */
[----:B------:R-:W-:Y:S11]  /*26ac0*/  IMAD.MOV.U32 R3, RZ, RZ, R21 ;  /* 0x000000ffff037224 */ /* 0x000ff600078e0015 */
[----:B------:R-:W-:Y:S11]  /*26ad0*/  @!UPT UIADD3 URZ, URZ, URZ, URZ ;  /* 0x0000003f3f3ff290 */ /* 0x000ff6000fffe03f */
[----:B------:R1:W-:Y:S01]  /*26ae0*/  STL.64 [R1+0x2d0], R4 ;  /* 0x0002d00401007387 */ /* 0x0003e20000100a00 */
[----:B------:R5:W-:Y:S03]  /*26af0*/  STL.64 [R1+0x2d8], R6 ;  /* 0x0002d80601007387 */ /* 0x000be60000100a00 */
[----:B-1----:R-:W2:Y:S01]  /*26b00*/  LDL.LU.64 R4, [R1+0x3ee0] ;  /* 0x003ee00001047983 */ /* 0x002ea20000300a00 */
[----:B-----5:R-:W-:Y:S02]  /*26b10*/  IMAD.MOV.U32 R6, RZ, RZ, R20 ;  /* 0x000000ffff067224 */ /* 0x020fe400078e0014 */
[----:B------:R-:W2:Y:S02]  /*26b20*/  LDL.LU.64 R22, [R1+0x3ed8] ;  /* 0x003ed80001167983 */ /* 0x000ea40000300a00 */
[----:B------:R-:W2:Y:S02]  /*26b30*/  LDL.LU.64 R20, [R1+0x3ed0] ;  /* 0x003ed00001147983 */ /* 0x000ea40000300a00 */
[----:B--2---:R-:W-:Y:S11]  /*26b40*/  HMMA.1688.F32.TF32 R20, R8, R4, R20 ;  /* 0x000000040814723c */ /* 0x004ff60000081014 */
[----:B------:R-:W-:Y:S11]  /*26b50*/  @!UPT UIADD3 URZ, URZ, URZ, URZ ;  /* 0x0000003f3f3ff290 */ /* 0x000ff6000fffe03f */
[----:B------:R-:W-:Y:S01]  /*26b60*/  @!UPT UIADD3 URZ, URZ, URZ, URZ ;  /* 0x0000003f3f3ff290 */ /* 0x000fe2000fffe03f */
[----:B------:R1:W-:Y:S01]  /*26b70*/  STL.64 [R1+0x2c0], R20 ;  /* 0x0002c01401007387 */ /* 0x0003e20000100a00 */
[----:B------:R-:W-:Y:S03]  /*26b80*/  STL.64 [R1+0x2c8], R22 ;  /* 0x0002c81601007387 */ /* 0x000fe60000100a00 */
[----:B-1----:R-:W2:Y:S01]  /*26b90*/  LDL.LU.64 R20, [R1+0x3ec8] ;  /* 0x003ec80001147983 */ /* 0x002ea20000300a00 */
[----:B------:R1:W-:Y:S02]  /*26ba0*/  STL.64 [R1+0x3e40], R4 ;  /* 0x003e400401007387 */ /* 0x0003e40000100a00 */
[----:B-1----:R-:W-:Y:S02]  /*26bb0*/  IMAD.MOV.U32 R4, RZ, RZ, R6 ;  /* 0x000000ffff047224 */ /* 0x002fe400078e0006 */
[----:B------:R-:W-:-:S05]  /*26bc0*/  IMAD.MOV.U32 R5, RZ, RZ, R3 ;  /* 0x000000ffff057224 */ /* 0x000fca00078e0003 */
[----:B------:R-:W-:Y:S01]  /*26bd0*/  STL.64 [R1+0x3e58], R4 ;  /* 0x003e580401007387 */ /* 0x000fe20000100a00 */
[C---:B--2---:R-:W-:Y:S11]  /*26be0*/  HMMA.1688.F32.TF32 R24, R8.reuse, R20, R24 ;  /* 0x000000140818723c */ /* 0x044ff60000081018 */
[----:B------:R-:W-:Y:S11]  /*26bf0*/  @!UPT UIADD3 URZ, URZ, URZ, URZ ;  /* 0x0000003f3f3ff290 */ /* 0x000ff6000fffe03f */
[----:B------:R-:W-:Y:S01]  /*26c00*/  @!UPT UIADD3 URZ, URZ, URZ, URZ ;  /* 0x0000003f3f3ff290 */ /* 0x000fe2000fffe03f */
[----:B------:R1:W-:Y:S01]  /*26c10*/  STL.64 [R1+0x2b0], R24 ;  /* 0x0002b01801007387 */ /* 0x0003e20000100a00 */
[----:B------:R-:W-:Y:S03]  /*26c20*/  STL.64 [R1+0x2b8], R26 ;  /* 0x0002b81a01007387 */ /* 0x000fe60000100a00 */
[----:B-1----:R-:W3:Y:S01]  /*26c30*/  LDL.LU.64 R24, [R1+0x3ec0] ;  /* 0x003ec00001187983 */ /* 0x002ee20000300a00 */
[----:B------:R1:W-:Y:S03]  /*26c40*/  STL.64 [R1+0x3e38], R20 ;  /* 0x003e381401007387 */ /* 0x0003e60000100a00 */
        /* <DEDUP_REMOVED lines=8> */
[----:B------:R-:W5:Y:S02]  /*26cd0*/  LDL.LU R22, [R1+0x1d8] ;  /* 0x0001d80001167983 */ /* 0x000f640000300800 */
[----:B------:R-:W5:Y:S01]  /*26ce0*/  LDL.LU R23, [R1+0x1dc] ;  /* 0x0001dc0001177983 */ /* 0x000f620000300800 */
[C---:B---3--:R-:W-:Y:S01]  /*26cf0*/  HMMA.1688.F32.TF32 R24, R8.reuse, R24, R16 ;  /* 0x000000180818723c */ /* 0x048fe20000081010 */
[----:B-----5:R-:W-:Y:S01]  /*26d00*/  STL.64 [R1+0x3e68], R22 ;  /* 0x003e681601007387 */ /* 0x020fe20000100a00 */
[----:B--2---:R1:W-:Y:S03]  /*26d10*/  STL.64 [R1+0x3e60], R20 ;  /* 0x003e601401007387 */ /* 0x0043e60000100a00 */
[----:B-1----:R-:W2:Y:S01]  /*26d20*/  LDL.LU R20, [R1+0x1e0] ;  /* 0x0001e00001147983 */ /* 0x002ea20000300800 */
[----:B------:R-:W2:Y:S02]  /*26d30*/  LDL.LU R21, [R1+0x1e4] ;  /* 0x0001e40001157983 */ /* 0x000ea40000300800 */
[----:B------:R-:W2:Y:S02]  /*26d40*/  LDL.LU R22, [R1+0x1e8] ;  /* 0x0001e80001167983 */ /* 0x000ea40000300800 */
[----:B------:R-:W2:Y:S01]  /*26d50*/  LDL.LU R23, [R1+0x1ec] ;  /* 0x0001ec0001177983 */ /* 0x000ea20000300800 */
[----:B------:R-:W3:Y:S01]  /*26d60*/  LDL.LU.64 R18, [R1+0x3eb8] ;  /* 0x003eb80001127983 */ /* 0x000ee20000300a00 */
[----:B------:R-:W3:Y:S11]  /*26d70*/  LDL.LU.64 R16, [R1+0x3eb0] ;  /* 0x003eb00001107983 */ /* 0x000ef60000300a00 */
[----:B------:R-:W-:Y:S02]  /*26d80*/  STL.64 [R1+0x2a0], R24 ;  /* 0x0002a01801007387 */ /* 0x000fe40000100a00 */
[----:B------:R1:W-:Y:S02]  /*26d90*/  STL.64 [R1+0x2a8], R26 ;  /* 0x0002a81a01007387 */ /* 0x0003e40000100a00 */
[----:B-1----:R-:W5:Y:S01]  /*26da0*/  LDL.LU.64 R26, [R1+0x3ea8] ;  /* 0x003ea800011a7983 */ /* 0x002f620000300a00 */
[----:B------:R-:W3:Y:S02]  /*26db0*/  LDL.LU.64 R24, [R1+0x3ea0] ;  /* 0x003ea00001187983 */ /* 0x000ee40000300a00 */
[C---:B---3--:R-:W-:Y:S11]  /*26dc0*/  HMMA.1688.F32.TF32 R16, R8.reuse, R24, R16 ;  /* 0x000000180810723c */ /* 0x048ff60000081010 */
[----:B------:R-:W-:Y:S11]  /*26dd0*/  @!UPT UIADD3 URZ, URZ, URZ, URZ ;  /* 0x0000003f3f3ff290 */ /* 0x000ff6000fffe03f */
[----:B------:R-:W-:Y:S01]  /*26de0*/  @!UPT UIADD3 URZ, URZ, URZ, URZ ;  /* 0x0000003f3f3ff290 */ /* 0x000fe2000fffe03f */
[----:B------:R1:W-:Y:S01]  /*26df0*/  STL.64 [R1+0x290], R16 ;  /* 0x0002901001007387 */ /* 0x0003e20000100a00 */
[----:B------:R4:W-:Y:S03]  /*26e00*/  STL.64 [R1+0x298], R18 ;  /* 0x0002981201007387 */ /* 0x0009e60000100a00 */
[----:B-1----:R-:W4:Y:S02]  /*26e10*/  LDL.LU.64 R16, [R1+0x3e98] ;  /* 0x003e980001107983 */ /* 0x002f240000300a00 */
[C---:B----4-:R-:W-:Y:S02]  /*26e20*/  HMMA.1688.F32.TF32 R16, R8.reuse, R16, R12 ;  /* 0x000000100810723c */ /* 0x050fe4000008100c */
[----:B------:R-:W3:Y:S01]  /*26e30*/  LDL.LU.64 R14, [R1+0x3e90] ;  /* 0x003e9000010e7983 */ /* 0x000ee20000300a00 */
[----:B------:R-:W3:Y:S11]  /*26e40*/  LDL.LU.64 R12, [R1+0x3e88] ;  /* 0x003e8800010c7983 */ /* 0x000ef60000300a00 */
[----:B------:R-:W-:Y:S09]  /*26e50*/  @!UPT UIADD3 URZ, URZ, URZ, URZ ;  /* 0x0000003f3f3ff290 */ /* 0x000ff2000fffe03f */
[----:B------:R1:W-:Y:S01]  /*26e60*/  STL.64 [R1+0x280], R16 ;  /* 0x0002801001007387 */ /* 0x0003e20000100a00 */
[----:B------:R-:W-:Y:S03]  /*26e70*/  STL.64 [R1+0x288], R18 ;  /* 0x0002881201007387 */ /* 0x000fe60000100a00 */
[----:B-1----:R-:W3:Y:S01]  /*26e80*/  LDL.LU.64 R16, [R1+0x3e80] ;  /* 0x003e800001107983 */ /* 0x002ee20000300a00 */
[----:B------:R-:W-:Y:S02]  /*26e90*/  IMAD.MOV.U32 R4, RZ, RZ, R2 ;  /* 0x000000ffff047224 */ /* 0x000fe400078e0002 */
[----:B------:R-:W-:Y:S01]  /*26ea0*/  IMAD.MOV.U32 R5, RZ, RZ, R0 ;  /* 0x000000ffff057224 */ /* 0x000fe200078e0000 */
[----:B---3--:R-:W-:Y:S01]  /*26eb0*/  HMMA.1688.F32.TF32 R8, R8, R16, R12 ;  /* 0x000000100808723c */ /* 0x008fe2000008100c */
[----:B------:R-:W2:Y:S01]  /*26ec0*/  LDL.LU.64 R14, [R1+0x3e78] ;  /* 0x003e7800010e7983 */ /* 0x000ea20000300a00 */
[----:B------:R-:W2:Y:S11]  /*26ed0*/  LDL.LU.64 R12, [R1+0x3e70] ;  /* 0x003e7000010c7983 */ /* 0x000eb60000300a00 */
[----:B------:R-:W-:Y:S10]  /*26ee0*/  @!UPT UIADD3 URZ, URZ, URZ, URZ ;  /* 0x0000003f3f3ff290 */ /* 0x000ff4000fffe03f */
[----:B------:R1:W-:Y:S01]  /*26ef0*/  STL.64 [R1+0x1f0], R8 ;  /* 0x0001f00801007387 */ /* 0x0003e20000100a00 */
[----:B------:R-:W-:Y:S03]  /*26f00*/  STL.64 [R1+0x1f8], R10 ;  /* 0x0001f80a01007387 */ /* 0x000fe60000100a00 */
[----:B-1----:R-:W3:Y:S01]  /*26f10*/  LDL.64 R8, [R1+0xf0] ;  /* 0x0000f00001087983 */ /* 0x002ee20000100a00 */
[----:B------:R1:W-:Y:S03]  /*26f20*/  STL.64 [R1+0x3de8], R16 ;  /* 0x003de81001007387 */ /* 0x0003e60000100a00 */
[----:B-1----:R-:W3:Y:S01]  /*26f30*/  LDL.LU R16, [R1+0x1a0] ;  /* 0x0001a00001107983 */ /* 0x002ee20000300800 */
[----:B------:R-:W3:Y:S02]  /*26f40*/  LDL.LU R17, [R1+0x1a4] ;  /* 0x0001a40001117983 */ /* 0x000ee40000300800 */
[----:B------:R-:W3:Y:S02]  /*26f50*/  LDL.LU R18, [R1+0x1a8] ;  /* 0x0001a80001127983 */ /* 0x000ee40000300800 */
[----:B------:R-:W3:Y:S01]  /*26f60*/  LDL.LU R19, [R1+0x1ac] ;  /* 0x0001ac0001137983 */ /* 0x000ee20000300800 */
[C---:B--2---:R-:W-:Y:S01]  /*26f70*/  HMMA.1688.F32.TF32 R4, R12.reuse, R4, R20 ;  /* 0x000000040c04723c */ /* 0x044fe20000081014 */
[----:B------:R-:W2:Y:S01]  /*26f80*/  LDL.LU.64 R22, [R1+0x3e68] ;  /* 0x003e680001167983 */ /* 0x000ea20000300a00 */
[----:B------:R-:W2:Y:S11]  /*26f90*/  LDL.LU.64 R20, [R1+0x3e60] ;  /* 0x003e600001147983 */ /* 0x000eb60000300a00 */
[----:B------:R-:W-:Y:S10]  /*26fa0*/  @!UPT UIADD3 URZ, URZ, URZ, URZ ;  /* 0x0000003f3f3ff290 */ /* 0x000ff4000fffe03f */
[----:B------:R1:W-:Y:S01]  /*26fb0*/  STL.64 [R1+0x1e0], R4 ;  /* 0x0001e00401007387 */ /* 0x0003e20000100a00 */
[----:B------:R2:W-:Y:S03]  /*26fc0*/  STL.64 [R1+0x1e8], R6 ;  /* 0x0001e80601007387 */ /* 0x0005e60000100a00 */
[----:B-1----:R-:W2:Y:S02]  /*26fd0*/  LDL.LU.64 R4, [R1+0x3e58] ;  /* 0x003e580001047983 */ /* 0x002ea40000300a00 */
[C---:B--2---:R-:W-:Y:S02]  /*26fe0*/  HMMA.1688.F32.TF32 R4, R12.reuse, R4, R20 ;  /* 0x000000040c04723c */ /* 0x044fe40000081014 */
[----:B------:R-:W2:Y:S01]  /*26ff0*/  LDL.LU.64 R22, [R1+0x3e50] ;  /* 0x003e500001167983 */ /* 0x000ea20000300a00 */
[----:B------:R-:W2:Y:S11]  /*27000*/  LDL.LU.64 R20, [R1+0x3e48] ;  /* 0x003e480001147983 */ /* 0x000eb60000300a00 */
[----:B------:R-:W-:Y:S09]  /*27010*/  @!UPT UIADD3 URZ, URZ, URZ, URZ ;  /* 0x0000003f3f3ff290 */ /* 0x000ff2000fffe03f */
[----:B------:R1:W-:Y:S01]  /*27020*/  STL.64 [R1+0x1d0], R4 ;  /* 0x0001d00401007387 */ /* 0x0003e20000100a00 */
        /* <DEDUP_REMOVED lines=8> */
[----:B------:R-:W2:Y:S01]  /*270b0*/  LDL.LU.64 R4, [R1+0x3e28] ;  /* 0x003e280001047983 */ /* 0x000ea20000300a00 */
[C---:B---3--:R-:W-:Y:S08]  /*270c0*/  HMMA.1688.F32.TF32 R16, R12.reuse, R8, R16 ;  /* 0x000000080c10723c */ /* 0x048ff00000081010 */
[----:B--2---:R-:W-:Y:S01]  /*270d0*/  HMMA.1688.F32.TF32 R20, R12, R20, R4 ;  /* 0x000000140c14723c */ /* 0x004fe20000081004 */
[----:B------:R-:W2:Y:S01]  /*270e0*/  LDL.LU.64 R6, [R1+0x3e20] ;  /* 0x003e200001067983 */ /* 0x000ea20000300a00 */
[----:B------:R-:W2:Y:S02]  /*270f0*/  LDL.LU.64 R4, [R1+0x3e18] ;  /* 0x003e180001047983 */ /* 0x000ea40000300a00 */
[----:B------:R-:W-:-:S02]  /*27100*/  IMAD.MOV.U32 R2, RZ, RZ, R8 ;  /* 0x000000ffff027224 */ /* 0x000fc400078e0008 */
[----:B------:R-:W-:Y:S11]  /*27110*/  IMAD.MOV.U32 R0, RZ, RZ, R9 ;  /* 0x000000ffff007224 */ /* 0x000ff600078e0009 */
[----:B------:R-:W-:Y:S06]  /*27120*/  @!UPT UIADD3 URZ, URZ, URZ, URZ ;  /* 0x0000003f3f3ff290 */ /* 0x000fec000fffe03f */
[----:B------:R1:W-:Y:S01]  /*27130*/  STL.64 [R1+0x1b0], R20 ;  /* 0x0001b01401007387 */ /* 0x0003e20000100a00 */
[----:B------:R3:W-:Y:S03]  /*27140*/  STL.64 [R1+0x1b8], R22 ;  /* 0x0001b81601007387 */ /* 0x0007e60000100a00 */
[----:B-1----:R-:W4:Y:S01]  /*27150*/  LDL.LU.64 R20, [R1+0x3e10] ;  /* 0x003e100001147983 */ /* 0x002f220000300a00 */
[----:B------:R-:W-:Y:S02]  /*27160*/  STL.64 [R1+0x1a0], R16 ;  /* 0x0001a01001007387 */ /* 0x000fe40000100a00 */
[----:B------:R-:W-:Y:S02]  /*27170*/  STL.64 [R1+0x1a8], R18 ;  /* 0x0001a81201007387 */ /* 0x000fe40000100a00 */
[----:B-----5:R-:W-:Y:S01]  /*27180*/  STL.64 [R1+0x3d70], R26 ;  /* 0x003d701a01007387 */ /* 0x020fe20000100a00 */
[----:B------:R1:W-:Y:S01]  /*27190*/  STL.64 [R1+0x3d68], R24 ;  /* 0x003d681801007387 */ /* 0x0003e20000100a00 */
[----:B---3--:R-:W-:-:S02]  /*271a0*/  IMAD.MOV.U32 R22, RZ, RZ, R29 ;  /* 0x000000ffff167224 */ /* 0x008fc400078e001d */
[----:B------:R-:W-:Y:S01]  /*271b0*/  IMAD.MOV.U32 R23, RZ, RZ, R28 ;  /* 0x000000ffff177224 */ /* 0x000fe200078e001c */
[----:B--2---:R-:W-:Y:S07]  /*271c0*/  HMMA.1688.F32.TF32 R4, R12, R24, R4 ;  /* 0x000000180c04723c */ /* 0x004fee0000081004 */
[----:B-1----:R-:W-:Y:S02]  /*271d0*/  IMAD.MOV.U32 R24, RZ, RZ, R2 ;  /* 0x000000ffff187224 */ /* 0x002fe400078e0002 */
[----:B------:R-:W-:Y:S11]  /*271e0*/  IMAD.MOV.U32 R25, RZ, RZ, R0 ;  /* 0x000000ffff197224 */ /* 0x000ff600078e0000 */
[----:B------:R-:W-:Y:S03]  /*271f0*/  @!UPT UIADD3 URZ, URZ, URZ, URZ ;  /* 0x0000003f3f3ff290 */ /* 0x000fe6000fffe03f */
[----:B------:R1:W-:Y:S01]  /*27200*/  STL.64 [R1+0x190], R4 ;  /* 0x0001900401007387 */ /* 0x0003e20000100a00 */
[----:B------:R2:W-:Y:S02]  /*27210*/  STL.64 [R1+0x198], R6 ;  /* 0x0001980601007387 */ /* 0x0005e40000100a00 */
[----:B------:R-:W-:Y:S02]  /*27220*/  STL.64 [R1+0x3d88], R24 ;  /* 0x003d881801007387 */ /* 0x000fe40000100a00 */
[----:B------:R-:W3:Y:S01]  /*27230*/  LDL.LU R29, [R1+0x3e0c] ;  /* 0x003e0c00011d7983 */ /* 0x000ee20000300800 */
[----:B------:R-:W5:Y:S01]  /*27240*/  LDL.LU R28, [R1+0x3e08] ;  /* 0x003e0800011c7983 */ /* 0x000f620000300800 */
[----:B------:R-:W3:Y:S02]  /*27250*/  LDL.LU R8, [R1+0x60] ;  /* 0x0000600001087983 */ /* 0x000ee40000300800 */
[----:B------:R-:W3:Y:S02]  /*27260*/  LDL.LU R9, [R1+0x64] ;  /* 0x0000640001097983 */ /* 0x000ee40000300800 */
[----:B------:R-:W3:Y:S01]  /*27270*/  LDL.LU R10, [R1+0x68] ;  /* 0x00006800010a7983 */ /* 0x000ee20000300800 */
[----:B------:R-:W3:Y:S04]  /*27280*/  LDL.LU R11, [R1+0x6c] ;  /* 0x00006c00010b7983 */ /* 0x000ee80000300800 */
[----:B-1----:R-:W3:Y:S01]  /*27290*/  LDL.LU R4, [R1+0x450] ;  /* 0x0004500001047983 */ /* 0x002ee20000300800 */
[----:B------:R-:W3:Y:S02]  /*272a0*/  LDL.LU R5, [R1+0x454] ;  /* 0x0004540001057983 */ /* 0x000ee40000300800 */
[----:B--2---:R-:W2:Y:S02]  /*272b0*/  LDL.LU R6, [R1+0x458] ;  /* 0x0004580001067983 */ /* 0x004ea40000300800 */
[----:B------:R-:W2:Y:S02]  /*272c0*/  LDL.LU R7, [R1+0x45c] ;  /* 0x00045c0001077983 */ /* 0x000ea40000300800 */
[----:B--2---:R-:W-:Y:S01]  /*272d0*/  STL.64 [R1+0x3de0], R6 ;  /* 0x003de00601007387 */ /* 0x004fe20000100a00 */
[----:B---3--:R1:W-:Y:S03]  /*272e0*/  STL.64 [R1+0x3dd8], R4 ;  /* 0x003dd80401007387 */ /* 0x0083e60000100a00 */
[----:B-1----:R-:W2:Y:S01]  /*272f0*/  LDL.LU R4, [R1+0x460] ;  /* 0x0004600001047983 */ /* 0x002ea20000300800 */
[----:B------:R-:W2:Y:S02]  /*27300*/  LDL.LU R5, [R1+0x464] ;  /* 0x0004640001057983 */ /* 0x000ea40000300800 */
[----:B------:R-:W3:Y:S02]  /*27310*/  LDL.LU R6, [R1+0x468] ;  /* 0x0004680001067983 */ /* 0x000ee40000300800 */
[----:B------:R-:W3:Y:S02]  /*27320*/  LDL.LU R7, [R1+0x46c] ;  /* 0x00046c0001077983 */ /* 0x000ee40000300800 */
[----:B---3--:R-:W-:Y:S01]  /*27330*/  STL.64 [R1+0x3df8], R6 ;  /* 0x003df80601007387 */ /* 0x008fe20000100a00 */
[----:B--2---:R1:W-:Y:S03]  /*27340*/  STL.64 [R1+0x3df0], R4 ;  /* 0x003df00401007387 */ /* 0x0043e60000100a00 */
[----:B-1----:R-:W2:Y:S01]  /*27350*/  LDL.LU R4, [R1+0x180] ;  /* 0x0001800001047983 */ /* 0x002ea20000300800 */
[----:B------:R-:W2:Y:S02]  /*27360*/  LDL.LU R5, [R1+0x184] ;  /* 0x0001840001057983 */ /* 0x000ea40000300800 */
[----:B------:R-:W2:Y:S02]  /*27370*/  LDL.LU R6, [R1+0x188] ;  /* 0x0001880001067983 */ /* 0x000ea40000300800 */
[----:B------:R-:W2:Y:S01]  /*27380*/  LDL.LU R7, [R1+0x18c] ;  /* 0x00018c0001077983 */ /* 0x000ea20000300800 */
[----:B------:R-:W2:Y:S01]  /*27390*/  LDL.64 R16, [R1+0x10] ;  /* 0x0000100001107983 */ /* 0x000ea20000100a00 */
[----:B------:R-:W-:Y:S02]  /*273a0*/  STL.64 [R1+0x3db0], R10 ;  /* 0x003db00a01007387 */ /* 0x000fe40000100a00 */
[----:B------:R1:W-:Y:S02]  /*273b0*/  STL.64 [R1+0x3da8], R8 ;  /* 0x003da80801007387 */ /* 0x0003e40000100a00 */
[----:B-1----:R-:W3:Y:S04]  /*273c0*/  LDL.LU.64 R8, [R1+0x120] ;  /* 0x0001200001087983 */ /* 0x002ee80000300a00 */
[----:B---3--:R1:W-:Y:S04]  /*273d0*/  STL.64 [R1+0x3dc0], R8 ;  /* 0x003dc00801007387 */ /* 0x0083e80000100a00 */
[----:B-1----:R-:W3:Y:S01]  /*273e0*/  LDL.LU.64 R8, [R1+0x130] ;  /* 0x0001300001087983 */ /* 0x002ee20000300a00 */
[----:B------:R-:W2:Y:S03]  /*273f0*/  LDL.LU.64 R24, [R1+0x100] ;  /* 0x0001000001187983 */ /* 0x000ea60000300a00 */
[----:B--2---:R1:W-:Y:S04]  /*27400*/  STL.64 [R1+0x3da0], R24 ;  /* 0x003da01801007387 */ /* 0x0043e80000100a00 */
[----:B-1----:R-:W2:Y:S04]  /*27410*/  LDL.LU.64 R24, [R1+0x110] ;  /* 0x0001100001187983 */ /* 0x002ea80000300a00 */
[----:B--2---:R1:W-:Y:S04]  /*27420*/  STL.64 [R1+0x3db8], R24 ;  /* 0x003db81801007387 */ /* 0x0043e80000100a00 */
[----:B-1----:R-:W2:Y:S01]  /*27430*/  LDL.LU R24, [R1+0x70] ;  /* 0x0000700001187983 */ /* 0x002ea20000300800 */
[----:B------:R-:W2:Y:S02]  /*27440*/  LDL.LU R25, [R1+0x74] ;  /* 0x0000740001197983 */ /* 0x000ea40000300800 */
[----:B------:R-:W2:Y:S02]  /*27450*/  LDL.LU R26, [R1+0x78] ;  /* 0x00007800011a7983 */ /* 0x000ea40000300800 */
[----:B------:R-:W2:Y:S01]  /*27460*/  LDL.LU R27, [R1+0x7c] ;  /* 0x00007c00011b7983 */ /* 0x000ea20000300800 */
[----:B------:R-:W-:Y:S01]  /*27470*/  STL.64 [R1+0x3d48], R22 ;  /* 0x003d481601007387 */ /* 0x000fe20000100a00 */
[----:B----4-:R1:W-:Y:S03]  /*27480*/  STL.64 [R1+0x3d40], R20 ;  /* 0x003d401401007387 */ /* 0x0103e60000100a00 */
[----:B-1----:R-:W4:Y:S01]  /*27490*/  LDL.LU R20, [R1+0x20] ;  /* 0x0000200001147983 */ /* 0x002f220000300800 */
[----:B------:R-:W4:Y:S02]  /*274a0*/  LDL.LU R21, [R1+0x24] ;  /* 0x0000240001157983 */ /* 0x000f240000300800 */
[----:B------:R-:W2:Y:S02]  /*274b0*/  LDL.LU R22, [R1+0x28] ;  /* 0x0000280001167983 */ /* 0x000ea40000300800 */
[----:B------:R-:W2:Y:S02]  /*274c0*/  LDL.LU R23, [R1+0x2c] ;  /* 0x00002c0001177983 */ /* 0x000ea40000300800 */
[----:B--2---:R-:W-:Y:S01]  /*274d0*/  STL.64 [R1+0x3d60], R22 ;  /* 0x003d601601007387 */ /* 0x004fe20000100a00 */
[----:B----4-:R1:W-:Y:S03]  /*274e0*/  STL.64 [R1+0x3d58], R20 ;  /* 0x003d581401007387 */ /* 0x0103e60000100a00 */
[----:B-1----:R-:W2:Y:S01]  /*274f0*/  LDL.LU R20, [R1+0x30] ;  /* 0x0000300001147983 */ /* 0x002ea20000300800 */
[----:B------:R-:W2:Y:S02]  /*27500*/  LDL.LU R21, [R1+0x34] ;  /* 0x0000340001157983 */ /* 0x000ea40000300800 */
[----:B-----5:R-:W-:-:S02]  /*27510*/  IMAD.MOV.U32 R22, RZ, RZ, R28 ;  /* 0x000000ffff167224 */ /* 0x020fc400078e001c */
[----:B------:R-:W-:Y:S01]  /*27520*/  IMAD.MOV.U32 R23, RZ, RZ, R29 ;  /* 0x000000ffff177224 */ /* 0x000fe200078e001d */
[----:B------:R-:W4:Y:S01]  /*27530*/  LDL.LU R28, [R1+0x3e04] ;  /* 0x003e0400011c7983 */ /* 0x000f220000300800 */
[----:B------:R-:W5:Y:S03]  /*27540*/  LDL.LU R29, [R1+0x3e00] ;  /* 0x003e0000011d7983 */ /* 0x000f660000300800 */
[----:B------:R-:W-:Y:S01]  /*27550*/  STL.64 [R1+0x3d80], R22 ;  /* 0x003d801601007387 */ /* 0x000fe20000100a00 */
[----:B------:R-:W-:Y:S03]  /*27560*/  HMMA.1688.F32.TF32 R4, R12, R16, R4 ;  /* 0x000000100c04723c */ /* 0x000fe60000081004 */
[----:B--2---:R1:W-:Y:S04]  /*27570*/  STL.64 [R1+0x3d78], R20 ;  /* 0x003d781401007387 */ /* 0x0043e80000100a00 */
[----:B-1----:R-:W2:Y:S01]  /*27580*/  LDL.LU R20, [R1+0x40] ;  /* 0x0000400001147983 */ /* 0x002ea20000300800 */
[----:B------:R-:W2:Y:S02]  /*27590*/  LDL.LU R21, [R1+0x44] ;  /* 0x0000440001157983 */ /* 0x000ea40000300800 */
[----:B------:R-:W2:Y:S02]  /*275a0*/  LDL.LU R22, [R1+0x48] ;  /* 0x0000480001167983 */ /* 0x000ea40000300800 */
[----:B------:R-:W2:Y:S02]  /*275b0*/  LDL.LU R23, [R1+0x4c] ;  /* 0x00004c0001177983 */ /* 0x000ea40000300800 */
[----:B------:R-:W-:-:S02]  /*275c0*/  IMAD.MOV.U32 R2, RZ, RZ, R16 ;  /* 0x000000ffff027224 */ /* 0x000fc400078e0010 */
[----:B------:R-:W-:Y:S01]  /*275d0*/  IMAD.MOV.U32 R0, RZ, RZ, R17 ;  /* 0x000000ffff007224 */ /* 0x000fe200078e0011 */
[----:B--2---:R-:W-:Y:S01]  /*275e0*/  STL.64 [R1+0x3d98], R22 ;  /* 0x003d981601007387 */ /* 0x004fe20000100a00 */
[----:B------:R1:W-:Y:S03]  /*275f0*/  STL.64 [R1+0x3d90], R20 ;  /* 0x003d901401007387 */ /* 0x0003e60000100a00 */
[----:B-1----:R-:W2:Y:S01]  /*27600*/  LDL.LU R20, [R1+0x50] ;  /* 0x0000500001147983 */ /* 0x002ea20000300800 */
[----:B------:R-:W2:Y:S02]  /*27610*/  LDL.LU R21, [R1+0x54] ;  /* 0x0000540001157983 */ /* 0x000ea40000300800 */
[----:B------:R-:W-:Y:S02]  /*27620*/  STL.64 [R1+0x180], R4 ;  /* 0x0001800401007387 */ /* 0x000fe40000100a00 */
[----:B------:R1:W-:Y:S02]  /*27630*/  STL.64 [R1+0x188], R6 ;  /* 0x0001880601007387 */ /* 0x0003e40000100a00 */
[----:B-1----:R-:W2:Y:S01]  /*27640*/  LDL.LU.64 R6, [R1+0x3df8] ;  /* 0x003df80001067983 */ /* 0x002ea20000300a00 */
[----:B------:R-:W2:Y:S02]  /*27650*/  LDL.LU.64 R4, [R1+0x3df0] ;  /* 0x003df00001047983 */ /* 0x000ea40000300a00 */
[----:B------:R-:W2:Y:S02]  /*27660*/  LDL.LU.64 R16, [R1+0x3de8] ;  /* 0x003de80001107983 */ /* 0x000ea40000300a00 */
[----:B--2---:R-:W-:Y:S01]  /*27670*/  HMMA.1688.F32.TF32 R12, R12, R16, R4 ;  /* 0x000000100c0c723c */ /* 0x004fe20000081004 */
[----:B------:R-:W3:Y:S01]  /*27680*/  LDL.LU.64 R6, [R1+0x3de0] ;  /* 0x003de00001067983 */ /* 0x000ee20000300a00 */
[----:B------:R-:W3:Y:S02]  /*27690*/  LDL.LU.64 R4, [R1+0x3dd8] ;  /* 0x003dd80001047983 */ /* 0x000ee40000300a00 */
[----:B------:R-:W3:Y:S02]  /*276a0*/  LDL.LU.64 R18, [R1+0x3dd0] ;  /* 0x003dd00001127983 */ /* 0x000ee40000300a00 */
[----:B------:R-:W3:Y:S11]  /*276b0*/  LDL.LU.64 R16, [R1+0x3dc8] ;  /* 0x003dc80001107983 */ /* 0x000ef60000300a00 */
[----:B------:R-:W-:Y:S06]  /*276c0*/  @!UPT UIADD3 URZ, URZ, URZ, URZ ;  /* 0x0000003f3f3ff290 */ /* 0x000fec000fffe03f */
[----:B------:R1:W-:Y:S01]  /*276d0*/  STL.64 [R1+0x90], R12 ;  /* 0x0000900c01007387 */ /* 0x0003e20000100a00 */
[----:B------:R-:W-:Y:S03]  /*276e0*/  STL.64 [R1+0x98], R14 ;  /* 0x0000980e01007387 */ /* 0x000fe60000100a00 */
[----:B-1----:R-:W2:Y:S01]  /*276f0*/  LDL.LU.64 R12, [R1] ;  /* 0x00000000010c7983 */ /* 0x002ea20000300a00 */
[C---:B---3--:R-:W-:Y:S11]  /*27700*/  HMMA.1688.F32.TF32 R4, R16.reuse, R8, R4 ;  /* 0x000000081004723c */ /* 0x048ff60000081004 */
[----:B------:R-:W-:Y:S11]  /*27710*/  @!UPT UIADD3 URZ, URZ, URZ, URZ ;  /* 0x0000003f3f3ff290 */ /* 0x000ff6000fffe03f */
[----:B------:R-:W-:Y:S01]  /*27720*/  @!UPT UIADD3 URZ, URZ, URZ, URZ ;  /* 0x0000003f3f3ff290 */ /* 0x000fe2000fffe03f */
[----:B------:R1:W-:Y:S01]  /*27730*/  STL.64 [R1+0x80], R4 ;  /* 0x0000800401007387 */ /* 0x0003e20000100a00 */
[----:B------:R3:W-:Y:S02]  /*27740*/  STL.64 [R1+0x88], R6 ;  /* 0x0000880601007387 */ /* 0x0007e40000100a00 */
[----:B-1----:R-:W-:Y:S02]  /*27750*/  IMAD.MOV.U32 R5, RZ, RZ, R8 ;  /* 0x000000ffff057224 */ /* 0x002fe400078e0008 */
[----:B------:R-:W-:Y:S02]  /*27760*/  IMAD.MOV.U32 R4, RZ, RZ, R9 ;  /* 0x000000ffff047224 */ /* 0x000fe400078e0009 */
[----:B------:R-:W2:Y:S02]  /*27770*/  LDL.LU.64 R8, [R1+0x3dc0] ;  /* 0x003dc00001087983 */ /* 0x000ea40000300a00 */
[----:B--2---:R-:W-:Y:S01]  /*27780*/  HMMA.1688.F32.TF32 R24, R16, R8, R24 ;  /* 0x000000081018723c */ /* 0x004fe20000081018 */
[----:B---3--:R-:W-:-:S02]  /*27790*/  IMAD.MOV.U32 R7, RZ, RZ, R8 ;  /* 0x000000ffff077224 */ /* 0x008fc400078e0008 */
[----:B------:R-:W-:Y:S11]  /*277a0*/  IMAD.MOV.U32 R6, RZ, RZ, R9 ;  /* 0x000000ffff067224 */ /* 0x000ff600078e0009 */
[----:B------:R-:W-:Y:S09]  /*277b0*/  @!UPT UIADD3 URZ, URZ, URZ, URZ ;  /* 0x0000003f3f3ff290 */ /* 0x000ff2000fffe03f */
[----:B------:R1:W-:Y:S01]  /*277c0*/  STL.64 [R1+0x70], R24 ;  /* 0x0000701801007387 */ /* 0x0003e20000100a00 */
[----:B------:R-:W-:Y:S03]  /*277d0*/  STL.64 [R1+0x78], R26 ;  /* 0x0000781a01007387 */ /* 0x000fe60000100a00 */
[----:B-1----:R-:W2:Y:S01]  /*277e0*/  LDL.LU.64 R24, [R1+0x3db8] ;  /* 0x003db80001187983 */ /* 0x002ea20000300a00 */
[----:B------:R-:W2:Y:S02]  /*277f0*/  LDL.LU.64 R10, [R1+0x3db0] ;  /* 0x003db000010a7983 */ /* 0x000ea40000300a00 */
[----:B------:R-:W2:Y:S02]  /*27800*/  LDL.LU.64 R8, [R1+0x3da8] ;  /* 0x003da80001087983 */ /* 0x000ea40000300a00 */
[----:B--2---:R-:W-:Y:S11]  /*27810*/  HMMA.1688.F32.TF32 R8, R16, R24, R8 ;  /* 0x000000181008723c */ /* 0x004ff60000081008 */
[----:B------:R-:W-:Y:S11]  /*27820*/  @!UPT UIADD3 URZ, URZ, URZ, URZ ;  /* 0x0000003f3f3ff290 */ /* 0x000ff6000fffe03f */
[----:B------:R-:W-:Y:S01]  /*27830*/  @!UPT UIADD3 URZ, URZ, URZ, URZ ;  /* 0x0000003f3f3ff290 */ /* 0x000fe2000fffe03f */
[----:B------:R1:W-:Y:S01]  /*27840*/  STL.64 [R1+0x60], R8 ;  /* 0x0000600801007387 */ /* 0x0003e20000100a00 */
[----:B------:R2:W-:Y:S02]  /*27850*/  STL.64 [R1+0x68], R10 ;  /* 0x0000680a01007387 */ /* 0x0005e40000100a00 */
[----:B-1----:R-:W-:Y:S02]  /*27860*/  IMAD.MOV.U32 R9, RZ, RZ, R24 ;  /* 0x000000ffff097224 */ /* 0x002fe400078e0018 */
[----:B------:R-:W-:Y:S02]  /*27870*/  IMAD.MOV.U32 R8, RZ, RZ, R25 ;  /* 0x000000ffff087224 */ /* 0x000fe400078e0019 */
[----:B------:R-:W3:Y:S01]  /*27880*/  LDL.LU.64 R24, [R1+0x3da0] ;  /* 0x003da00001187983 */ /* 0x000ee20000300a00 */
[----:B-----5:R-:W-:Y:S02]  /*27890*/  IMAD.MOV.U32 R22, RZ, RZ, R29 ;  /* 0x000000ffff167224 */ /* 0x020fe400078e001d */
[----:B----4-:R-:W-:-:S07]  /*278a0*/  IMAD.MOV.U32 R23, RZ, RZ, R28 ;  /* 0x000000ffff177224 */ /* 0x010fce00078e001c */
[C---:B---3--:R-:W-:Y:S01]  /*278b0*/  HMMA.1688.F32.TF32 R20, R16.reuse, R24, R20 ;  /* 0x000000181014723c */ /* 0x048fe20000081014 */
[----:B--2---:R-:W-:Y:S02]  /*278c0*/  IMAD.MOV.U32 R11, RZ, RZ, R24 ;  /* 0x000000ffff0b7224 */ /* 0x004fe400078e0018 */
        /* <DEDUP_REMOVED lines=8> */
[----:B------:R-:W2:Y:S01]  /*27950*/  LDL.LU.64 R22, [R1+0x3d80] ;  /* 0x003d800001167983 */ /* 0x000ea20000300a00 */
[----:B------:R-:W2:Y:S11]  /*27960*/  LDL.LU.64 R20, [R1+0x3d78] ;  /* 0x003d780001147983 */ /* 0x000eb60000300a00 */
[----:B------:R-:W-:Y:S10]  /*27970*/  @!UPT UIADD3 URZ, URZ, URZ, URZ ;  /* 0x0000003f3f3ff290 */ /* 0x000ff4000fffe03f */
[----:B------:R1:W-:Y:S01]  /*27980*/  STL.64 [R1+0x40], R24 ;  /* 0x0000401801007387 */ /* 0x0003e20000100a00 */
[----:B------:R-:W-:Y:S02]  /*27990*/  IMAD.MOV.U32 R28, RZ, RZ, R26 ;  /* 0x000000ffff1c7224 */ /* 0x000fe400078e001a */
[----:B------:R-:W-:Y:S02]  /*279a0*/  IMAD.MOV.U32 R3, RZ, RZ, R27 ;  /* 0x000000ffff037224 */ /* 0x000fe400078e001b */
[----:B------:R-:W3:Y:S04]  /*279b0*/  LDL.LU.64 R26, [R1+0x3d70] ;  /* 0x003d7000011a7983 */ /* 0x000ee80000300a00 */
[----:B-1----:R-:W2:Y:S01]  /*279c0*/  LDL.LU.64 R24, [R1+0x3d68] ;  /* 0x003d680001187983 */ /* 0x002ea20000300a00 */
[----:B------:R-:W-:Y:S02]  /*279d0*/  STL [R1+0x39ec], R28 ;  /* 0x0039ec1c01007387 */ /* 0x000fe40000100800 */
[----:B------:R-:W-:Y:S01]  /*279e0*/  STL [R1+0x39e8], R3 ;  /* 0x0039e80301007387 */ /* 0x000fe20000100800 */
[----:B--2---:R-:W-:Y:S11]  /*279f0*/  HMMA.1688.F32.TF32 R20, R16, R24, R20 ;  /* 0x000000181014723c */ /* 0x004ff60000081014 */
[----:B------:R-:W-:Y:S11]  /*27a00*/  @!UPT UIADD3 URZ, URZ, URZ, URZ ;  /* 0x0000003f3f3ff290 */ /* 0x000ff6000fffe03f */
[----:B------:R-:W-:Y:S01]  /*27a10*/  @!UPT UIADD3 URZ, URZ, URZ, URZ ;  /* 0x0000003f3f3ff290 */ /* 0x000fe2000fffe03f */
[----:B------:R-:W-:Y:S01]  /*27a20*/  STL.64 [R1+0x30], R20 ;  /* 0x0000301401007387 */ /* 0x000fe20000100a00 */
[----:B------:R1:W-:Y:S02]  /*27a30*/  STL [R1+0x38], R22 ;  /* 0x0000381601007387 */ /* 0x0003e40000100800 */
[----:B------:R-:W-:Y:S02]  /*27a40*/  IMAD.MOV.U32 R29, RZ, RZ, R23 ;  /* 0x000000ffff1d7224 */ /* 0x000fe400078e0017 */
[----:B-1----:R-:W2:Y:S01]  /*27a50*/  LDL.LU.64 R22, [R1+0x3d60] ;  /* 0x003d600001167983 */ /* 0x002ea20000300a00 */
[----:B------:R-:W2:Y:S02]  /*27a60*/  LDL.LU.64 R20, [R1+0x3d58] ;  /* 0x003d580001147983 */ /* 0x000ea40000300a00 */
[----:B---3--:R-:W-:Y:S02]  /*27a70*/  STL.64 [R1+0x3cd0], R26 ;  /* 0x003cd01a01007387 */ /* 0x008fe40000100a00 */
[----:B------:R1:W-:Y:S02]  /*27a80*/  STL.64 [R1+0x3cc8], R24 ;  /* 0x003cc81801007387 */ /* 0x0003e40000100a00 */
[----:B-1----:R-:W-:-:S02]  /*27a90*/  IMAD.MOV.U32 R24, RZ, RZ, R2 ;  /* 0x000000ffff187224 */ /* 0x002fc400078e0002 */
[----:B------:R-:W-:Y:S01]  /*27aa0*/  IMAD.MOV.U32 R25, RZ, RZ, R0 ;  /* 0x000000ffff197224 */ /* 0x000fe200078e0000 */
[----:B------:R-:W3:Y:S01]  /*27ab0*/  LDL.LU R2, [R1+0x3d54] ;  /* 0x003d540001027983 */ /* 0x000ee20000300800 */
[----:B------:R-:W4:Y:S02]  /*27ac0*/  LDL.LU R0, [R1+0x3d50] ;  /* 0x003d500001007983 */ /* 0x000f240000300800 */
[----:B------:R-:W-:Y:S03]  /*27ad0*/  STL [R1+0x3b48], R29 ;  /* 0x003b481d01007387 */ /* 0x000fe60000100800 */
[C---:B--2---:R-:W-:Y:S01]  /*27ae0*/  HMMA.1688.F32.TF32 R24, R16.reuse, R24, R20 ;  /* 0x000000181018723c */ /* 0x044fe20000081014 */
[----:B------:R-:W2:Y:S01]  /*27af0*/  LDL.LU.64 R22, [R1+0x3d48] ;  /* 0x003d480001167983 */ /* 0x000ea20000300a00 */
[----:B------:R-:W2:Y:S03]  /*27b00*/  LDL.LU.64 R20, [R1+0x3d40] ;  /* 0x003d400001147983 */ /* 0x000ea60000300a00 */
[----:B---3--:R-:W-:Y:S04]  /*27b10*/  LDS R15, [R2+0x16100] ;  /* 0x01610000020f7984 */ /* 0x008fe80000000800 */
[----:B----4-:R-:W-:Y:S11]  /*27b20*/  LDS R14, [R0+0x16100] ;  /* 0x01610000000e7984 */ /* 0x010ff60000000800 */
[----:B------:R-:W-:Y:S04]  /*27b30*/  @!UPT UIADD3 URZ, URZ, URZ, URZ ;  /* 0x0000003f3f3ff290 */ /* 0x000fe8000fffe03f */
[----:B------:R-:W-:Y:S02]  /*27b40*/  IMAD.MOV.U32 R3, RZ, RZ, R27 ;  /* 0x000000ffff037224 */ /* 0x000fe400078e001b */
[----:B------:R-:W-:Y:S01]  /*27b50*/  IMAD.MOV.U32 R28, RZ, RZ, R26 ;  /* 0x000000ffff1c7224 */ /* 0x000fe200078e001a */
[----:B------:R1:W-:Y:S02]  /*27b60*/  STL.64 [R1+0x20], R24 ;  /* 0x0000201801007387 */ /* 0x0003e40000100a00 */
[----:B------:R-:W-:Y:S02]  /*27b70*/  STL [R1+0x3b50], R3 ;  /* 0x003b500301007387 */ /* 0x000fe40000100800 */
[----:B------:R3:W-:Y:S04]  /*27b80*/  STL [R1+0x3b4c], R28 ;  /* 0x003b4c1c01007387 */ /* 0x0007e80000100800 */
[----:B-1----:R-:W4:Y:S01]  /*27b90*/  LDL.LU R24, [R1+0x410] ;  /* 0x0004100001187983 */ /* 0x002f220000300800 */
[----:B------:R-:W4:Y:S02]  /*27ba0*/  LDL.LU R25, [R1+0x414] ;  /* 0x0004140001197983 */ /* 0x000f240000300800 */
[----:B------:R-:W5:Y:S02]  /*27bb0*/  LDL.LU R26, [R1+0x418] ;  /* 0x00041800011a7983 */ /* 0x000f640000300800 */
[----:B------:R-:W5:Y:S01]  /*27bc0*/  LDL.LU R27, [R1+0x41c] ;  /* 0x00041c00011b7983 */ /* 0x000f620000300800 */
[----:B--2---:R-:W-:Y:S01]  /*27bd0*/  HMMA.1688.F32.TF32 R20, R16, R12, R20 ;  /* 0x0000000c1014723c */ /* 0x004fe20000081014 */
[----:B---3--:R-:W-:-:S02]  /*27be0*/  IMAD.MOV.U32 R28, RZ, RZ, R12 ;  /* 0x000000ffff1c7224 */ /* 0x008fc400078e000c */
[----:B------:R-:W-:Y:S01]  /*27bf0*/  IMAD.MOV.U32 R3, RZ, RZ, R13 ;  /* 0x000000ffff037224 */ /* 0x000fe200078e000d */
[----:B------:R-:W-:Y:S04]  /*27c00*/  LDS R12, [R0+0x14100] ;  /* 0x01410000000c7984 */ /* 0x000fe80000000800 */
[----:B------:R-:W-:Y:S04]  /*27c10*/  LDS R13, [R2+0x14100] ;  /* 0x01410000020d7984 */ /* 0x000fe80000000800 */
[----:B------:R-:W-:Y:S04]  /*27c20*/  LDS R18, [R0+0x16200] ;  /* 0x0162000000127984 */ /* 0x000fe80000000800 */
[----:B------:R-:W-:Y:S04]  /*27c30*/  LDS R19, [R2+0x16200] ;  /* 0x0162000002137984 */ /* 0x000fe80000000800 */
[----:B------:R-:W-:Y:S04]  /*27c40*/  LDS R16, [R0+0x14200] ;  /* 0x0142000000107984 */ /* 0x000fe80000000800 */
[----:B------:R-:W-:Y:S04]  /*27c50*/  LDS R17, [R2+0x14200] ;  /* 0x0142000002117984 */ /* 0x000fe80000000800 */
[----:B-----5:R-:W-:Y:S01]  /*27c60*/  STL.64 [R1+0x3ce0], R26 ;  /* 0x003ce01a01007387 */ /* 0x020fe20000100a00 */
[----:B----4-:R1:W-:Y:S02]  /*27c70*/  STL.64 [R1+0x3cd8], R24 ;  /* 0x003cd81801007387 */ /* 0x0103e40000100a00 */
[----:B-1----:R-:W-:-:S02]  /*27c80*/  IMAD.MOV.U32 R24, RZ, RZ, R11 ;  /* 0x000000ffff187224 */ /* 0x002fc400078e000b */
[----:B------:R-:W-:Y:S01]  /*27c90*/  IMAD.MOV.U32 R25, RZ, RZ, R10 ;  /* 0x000000ffff197224 */ /* 0x000fe200078e000a */
[----:B------:R-:W-:Y:S04]  /*27ca0*/  LDS R11, [R2+0x16000] ;  /* 0x01600000020b7984 */ /* 0x000fe80000000800 */
[----:B------:R-:W1:Y:S04]  /*27cb0*/  LDS R10, [R0+0x16000] ;  /* 0x01600000000a7984 */ /* 0x000e680000000800 */
[----:B------:R-:W-:Y:S01]  /*27cc0*/  STL.64 [R1+0x3cf8], R24 ;  /* 0x003cf81801007387 */ /* 0x000fe20000100a00 */
[----:B------:R-:W-:Y:S02]  /*27cd0*/  STL.64 [R1+0x3970], R22 ;  /* 0x0039701601007387 */ /* 0x000fe40000100a00 */
[----:B------:R2:W-:Y:S02]  /*27ce0*/  STL.64 [R1+0x3968], R20 ;  /* 0x0039681401007387 */ /* 0x0005e40000100a00 */
[----:B--2---:R-:W2:Y:S01]  /*27cf0*/  LDL.LU.64 R20, [R1+0x10] ;  /* 0x0000100001147983 */ /* 0x004ea20000300a00 */
[----:B------:R-:W3:Y:S03]  /*27d00*/  LDL.LU.64 R22, [R1+0x18] ;  /* 0x0000180001167983 */ /* 0x000ee60000300a00 */
[----:B---3--:R-:W-:Y:S01]  /*27d10*/  STL.64 [R1+0x3cf0], R22 ;  /* 0x003cf01601007387 */ /* 0x008fe20000100a00 */
[----:B--2---:R2:W-:Y:S03]  /*27d20*/  STL.64 [R1+0x3ce8], R20 ;  /* 0x003ce81401007387 */ /* 0x0045e60000100a00 */
[----:B--2---:R-:W2:Y:S01]  /*27d30*/  LDL.LU R20, [R1+0x440] ;  /* 0x0004400001147983 */ /* 0x004ea20000300800 */
[----:B------:R-:W2:Y:S02]  /*27d40*/  LDL.LU R21, [R1+0x444] ;  /* 0x0004440001157983 */ /* 0x000ea40000300800 */
[----:B------:R-:W3:Y:S02]  /*27d50*/  LDL.LU R22, [R1+0x448] ;  /* 0x0004480001167983 */ /* 0x000ee40000300800 */
[----:B------:R-:W3:Y:S02]  /*27d60*/  LDL.LU R23, [R1+0x44c] ;  /* 0x00044c0001177983 */ /* 0x000ee40000300800 */
[----:B------:R-:W-:-:S02]  /*27d70*/  IMAD.MOV.U32 R24, RZ, RZ, R9 ;  /* 0x000000ffff187224 */ /* 0x000fc400078e0009 */
[----:B------:R-:W-:Y:S01]  /*27d80*/  IMAD.MOV.U32 R25, RZ, RZ, R8 ;  /* 0x000000ffff197224 */ /* 0x000fe200078e0008 */
[----:B------:R-:W-:Y:S04]  /*27d90*/  LDS R9, [R2+0x14000] ;  /* 0x0140000002097984 */ /* 0x000fe80000000800 */
[----:B------:R-:W4:Y:S04]  /*27da0*/  LDS R8, [R0+0x14000] ;  /* 0x0140000000087984 */ /* 0x000f280000000800 */
[----:B---3--:R-:W-:Y:S01]  /*27db0*/  STL.64 [R1+0x3d08], R22 ;  /* 0x003d081601007387 */ /* 0x008fe20000100a00 */
[----:B--2---:R2:W-:Y:S02]  /*27dc0*/  STL.64 [R1+0x3d00], R20 ;  /* 0x003d001401007387 */ /* 0x0045e40000100a00 */
[----:B------:R3:W-:Y:S01]  /*27dd0*/  STL.64 [R1+0x3d10], R24 ;  /* 0x003d101801007387 */ /* 0x0007e20000100a00 */
[----:B--2---:R-:W2:Y:S01]  /*27de0*/  LDL.LU R20, [R1+0x4b0] ;  /* 0x0004b00001147983 */ /* 0x004ea20000300800 */
[----:B------:R-:W2:Y:S02]  /*27df0*/  LDL.LU R21, [R1+0x4b4] ;  /* 0x0004b40001157983 */ /* 0x000ea40000300800 */
[----:B------:R-:W5:Y:S02]  /*27e00*/  LDL.LU R22, [R1+0x4b8] ;  /* 0x0004b80001167983 */ /* 0x000f640000300800 */
[----:B------:R-:W5:Y:S02]  /*27e10*/  LDL.LU R23, [R1+0x4bc] ;  /* 0x0004bc0001177983 */ /* 0x000f640000300800 */
[----:B---3--:R-:W-:-:S02]  /*27e20*/  IMAD.MOV.U32 R24, RZ, RZ, R7 ;  /* 0x000000ffff187224 */ /* 0x008fc400078e0007 */
[----:B------:R-:W-:Y:S01]  /*27e30*/  IMAD.MOV.U32 R25, RZ, RZ, R6 ;  /* 0x000000ffff197224 */ /* 0x000fe200078e0006 */
[----:B------:R-:W-:Y:S04]  /*27e40*/  LDS R7, [R2+0x12700] ;  /* 0x0127000002077984 */ /* 0x000fe80000000800 */
[----:B------:R-:W-:Y:S04]  /*27e50*/  LDS R6, [R0+0x12700] ;  /* 0x0127000000067984 */ /* 0x000fe80000000800 */
[----:B-----5:R-:W-:Y:S01]  /*27e60*/  STL.64 [R1+0x3d20], R22 ;  /* 0x003d201601007387 */ /* 0x020fe20000100a00 */
        /* <DEDUP_REMOVED lines=9> */
[----:B------:R-:W3:Y:S04]  /*27f00*/  LDS R4, [R0+0x10700] ;  /* 0x0107000000047984 */ /* 0x000ee80000000800 */
[----:B-----5:R-:W-:Y:S01]  /*27f10*/  STL.64 [R1+0x3d38], R22 ;  /* 0x003d381601007387 */ /* 0x020fe20000100a00 */
[----:B--2---:R2:W-:Y:S03]  /*27f20*/  STL.64 [R1+0x3d30], R20 ;  /* 0x003d301401007387 */ /* 0x0045e60000100a00 */
[----:B--2---:R-:W3:Y:S01]  /*27f30*/  LDL.LU R20, [R1+0x4d0] ;  /* 0x0004d00001147983 */ /* 0x004ee20000300800 */
[----:B------:R-:W3:Y:S02]  /*27f40*/  LDL.LU R21, [R1+0x4d4] ;  /* 0x0004d40001157983 */ /* 0x000ee40000300800 */
[----:B------:R-:W3:Y:S02]  /*27f50*/  LDL.LU R22, [R1+0x4d8] ;  /* 0x0004d80001167983 */ /* 0x000ee40000300800 */
[----:B------:R-:W3:Y:S01]  /*27f60*/  LDL.LU R23, [R1+0x4dc] ;  /* 0x0004dc0001177983 */ /* 0x000ee20000300800 */
[----:B-1----:R-:W-:Y:S01]  /*27f70*/  STL.64 [R1+0x3cc0], R10 ;  /* 0x003cc00a01007387 */ /* 0x002fe20000100a00 */
[----:B----4-:R1:W-:Y:S03]  /*27f80*/  STL.64 [R1+0x3cb8], R8 ;  /* 0x003cb80801007387 */ /* 0x0103e60000100a00 */
[----:B-1----:R-:W2:Y:S01]  /*27f90*/  LDL.LU R8, [R1+0x3f0] ;  /* 0x0003f00001087983 */ /* 0x002ea20000300800 */
[----:B------:R-:W2:Y:S02]  /*27fa0*/  LDL.LU R9, [R1+0x3f4] ;  /* 0x0003f40001097983 */ /* 0x000ea40000300800 */
[----:B------:R-:W2:Y:S02]  /*27fb0*/  LDL.LU R10, [R1+0x3f8] ;  /* 0x0003f800010a7983 */ /* 0x000ea40000300800 */
[----:B------:R-:W2:Y:S01]  /*27fc0*/  LDL.LU R11, [R1+0x3fc] ;  /* 0x0003fc00010b7983 */ /* 0x000ea20000300800 */
[----:B------:R-:W-:Y:S01]  /*27fd0*/  STL.64 [R1+0x3c48], R14 ;  /* 0x003c480e01007387 */ /* 0x000fe20000100a00 */
[----:B------:R1:W-:Y:S03]  /*27fe0*/  STL.64 [R1+0x3c40], R12 ;  /* 0x003c400c01007387 */ /* 0x0003e60000100a00 */
[----:B-1----:R-:W4:Y:S01]  /*27ff0*/  LDL.LU R12, [R1+0x400] ;  /* 0x00040000010c7983 */ /* 0x002f220000300800 */
[----:B------:R-:W4:Y:S02]  /*28000*/  LDL.LU R13, [R1+0x404] ;  /* 0x00040400010d7983 */ /* 0x000f240000300800 */
[----:B------:R-:W4:Y:S02]  /*28010*/  LDL.LU R14, [R1+0x408] ;  /* 0x00040800010e7983 */ /* 0x000f240000300800 */
[----:B------:R-:W4:Y:S01]  /*28020*/  LDL.LU R15, [R1+0x40c] ;  /* 0x00040c00010f7983 */ /* 0x000f220000300800 */
[----:B------:R-:W-:Y:S01]  /*28030*/  STL.64 [R1+0x3be0], R18 ;  /* 0x003be01201007387 */ /* 0x000fe20000100a00 */
[----:B------:R1:W-:Y:S03]  /*28040*/  STL.64 [R1+0x3bd8], R16 ;  /* 0x003bd81001007387 */ /* 0x0003e60000100a00 */
[----:B-1----:R-:W5:Y:S01]  /*28050*/  LDL.LU R16, [R1+0xf0] ;  /* 0x0000f00001107983 */ /* 0x002f620000300800 */
[----:B------:R-:W5:Y:S01]  /*28060*/  LDL.LU R17, [R1+0xf4] ;  /* 0x0000f40001117983 */ /* 0x000f620000300800 */
[C---:B---3--:R-:W-:Y:S02]  /*28070*/  HMMA.1688.F32.TF32 R24, R4.reuse, R24, R20 ;  /* 0x000000180418723c */ /* 0x048fe40000081014 */
[----:B------:R-:W3:Y:S01]  /*28080*/  LDL.LU.64 R22, [R1+0x3d38] ;  /* 0x003d380001167983 */ /* 0x000ee20000300a00 */
[----:B------:R-:W3:Y:S11]  /*28090*/  LDL.LU.64 R20, [R1+0x3d30] ;  /* 0x003d300001147983 */ /* 0x000ef60000300a00 */
[----:B------:R-:W-:Y:S09]  /*280a0*/  @!UPT UIADD3 URZ, URZ, URZ, URZ ;  /* 0x0000003f3f3ff290 */ /* 0x000ff2000fffe03f */
[----:B------:R1:W-:Y:S01]  /*280b0*/  STL.64 [R1+0x4d0], R24 ;  /* 0x0004d01801007387 */ /* 0x0003e20000100a00 */
[----:B------:R3:W-:Y:S03]  /*280c0*/  STL.64 [R1+0x4d8], R26 ;  /* 0x0004d81a01007387 */ /* 0x0007e60000100a00 */
[----:B-1----:R-:W3:Y:S02]  /*280d0*/  LDL.LU.64 R24, [R1+0x3d28] ;  /* 0x003d280001187983 */ /* 0x002ee40000300a00 */
        /* <DEDUP_REMOVED lines=16> */
[----:B------:R-:W2:Y:S11]  /*281e0*/  LDL.LU.64 R20, [R1+0x3ce8] ;  /* 0x003ce80001147983 */ /* 0x000eb60000300a00 */
[----:B------:R-:W-:Y:S09]  /*281f0*/  @!UPT UIADD3 URZ, URZ, URZ, URZ ;  /* 0x0000003f3f3ff290 */ /* 0x000ff2000fffe03f */
[----:B------:R-:W-:Y:S01]  /*28200*/  STL.64 [R1+0x430], R24 ;  /* 0x0004301801007387 */ /* 0x000fe20000100a00 */
[----:B------:R1:W-:Y:S03]  /*28210*/  STL.64 [R1+0x438], R26 ;  /* 0x0004381a01007387 */ /* 0x0003e60000100a00 */
[----:B-1----:R-:W5:Y:S01]  /*28220*/  LDL.LU.64 R26, [R1+0x3ce0] ;  /* 0x003ce000011a7983 */ /* 0x002f620000300a00 */
[----:B------:R-:W5:Y:S02]  /*28230*/  LDL.LU.64 R24, [R1+0x3cd8] ;  /* 0x003cd80001187983 */ /* 0x000f640000300a00 */
[C---:B-----5:R-:W-:Y:S01]  /*28240*/  HMMA.1688.F32.TF32 R16, R4.reuse, R16, R24 ;  /* 0x000000100410723c */ /* 0x060fe20000081018 */
[----:B------:R-:W5:Y:S01]  /*28250*/  LDL.LU.64 R26, [R1+0x3cd0] ;  /* 0x003cd000011a7983 */ /* 0x000f620000300a00 */
[----:B------:R-:W4:Y:S06]  /*28260*/  LDL.LU.64 R24, [R1+0x3cc8] ;  /* 0x003cc80001187983 */ /* 0x000f2c0000300a00 */
[C---:B--2---:R-:W-:Y:S08]  /*28270*/  HMMA.1688.F32.TF32 R8, R4.reuse, R20, R8 ;  /* 0x000000140408723c */ /* 0x044ff00000081008 */
[----:B----4-:R-:W-:Y:S01]  /*28280*/  HMMA.1688.F32.TF32 R12, R4, R24, R12 ;  /* 0x00000018040c723c */ /* 0x010fe2000008100c */
[----:B-----5:R-:W-:Y:S06]  /*28290*/  STL.64 [R1+0x3c58], R26 ;  /* 0x003c581a01007387 */ /* 0x020fec0000100a00 */
[----:B------:R-:W-:Y:S02]  /*282a0*/  STL.64 [R1+0x410], R16 ;  /* 0x0004101001007387 */ /* 0x000fe40000100a00 */
[----:B------:R-:W-:Y:S11]  /*282b0*/  STL.64 [R1+0x418], R18 ;  /* 0x0004181201007387 */ /* 0x000ff60000100a00 */
[----:B------:R-:W-:Y:S03]  /*282c0*/  @!UPT UIADD3 URZ, URZ, URZ, URZ ;  /* 0x0000003f3f3ff290 */ /* 0x000fe6000fffe03f */
[----:B------:R-:W-:Y:S01]  /*282d0*/  STL.64 [R1+0x400], R12 ;  /* 0x0004000c01007387 */ /* 0x000fe20000100a00 */
[----:B------:R-:W-:Y:S02]  /*282e0*/  STL.64 [R1+0x408], R14 ;  /* 0x0004080e01007387 */ /* 0x000fe40000100a00 */
[----:B---3--:R1:W-:Y:S02]  /*282f0*/  STL.64 [R1+0x3c50], R22 ;  /* 0x003c501601007387 */ /* 0x0083e40000100a00 */
[----:B------:R-:W2:Y:S01]  /*28300*/  LDL.LU R20, [R1+0x310] ;  /* 0x0003100001147983 */ /* 0x000ea20000300800 */
[----:B------:R-:W-:Y:S01]  /*28310*/  STL.64 [R1+0x3f0], R8 ;  /* 0x0003f00801007387 */ /* 0x000fe20000100a00 */
[----:B------:R-:W-:Y:S02]  /*28320*/  STL.64 [R1+0x3f8], R10 ;  /* 0x0003f80a01007387 */ /* 0x000fe40000100a00 */
[----:B------:R-:W2:Y:S01]  /*28330*/  LDL.LU R21, [R1+0x314] ;  /* 0x0003140001157983 */ /* 0x000ea20000300800 */
[----:B-1----:R-:W3:Y:S01]  /*28340*/  LDL.LU R22, [R1+0x318] ;  /* 0x0003180001167983 */ /* 0x002ee20000300800 */
[----:B------:R-:W3:Y:S03]  /*28350*/  LDL.LU R23, [R1+0x31c] ;  /* 0x00031c0001177983 */ /* 0x000ee60000300800 */
[----:B---3--:R1:W-:Y:S01]  /*28360*/  STL.64 [R1+0x3c68], R22 ;  /* 0x003c681601007387 */ /* 0x0083e20000100a00 */
[----:B--2---:R-:W-:Y:S03]  /*28370*/  STL.64 [R1+0x3c60], R20 ;  /* 0x003c601401007387 */ /* 0x004fe60000100a00 */
[----:B-1----:R-:W2:Y:S04]  /*28380*/  LDL.64 R22, [R1+0x108] ;  /* 0x0001080001167983 */ /* 0x002ea80000100a00 */
[----:B--2---:R-:W-:Y:S01]  /*28390*/  STL.64 [R1+0x3cb0], R22 ;  /* 0x003cb01601007387 */ /* 0x004fe20000100a00 */
[----:B------:R-:W2:Y:S03]  /*283a0*/  LDL.64 R26, [R1+0xf8] ;  /* 0x0000f800011a7983 */ /* 0x000ea60000100a00 */
[----:B--2---:R1:W-:Y:S01]  /*283b0*/  STL.64 [R1+0x3c70], R26 ;  /* 0x003c701a01007387 */ /* 0x0043e20000100a00 */
[----:B------:R-:W2:Y:S02]  /*283c0*/  LDL.LU R24, [R1+0x330] ;  /* 0x0003300001187983 */ /* 0x000ea40000300800 */
[----:B------:R-:W2:Y:S01]  /*283d0*/  LDL.LU R25, [R1+0x334] ;  /* 0x0003340001197983 */ /* 0x000ea20000300800 */
[----:B-1----:R-:W3:Y:S01]  /*283e0*/  LDL.LU R26, [R1+0x338] ;  /* 0x00033800011a7983 */ /* 0x002ee20000300800 */
[----:B------:R-:W3:Y:S02]  /*283f0*/  LDL.LU R27, [R1+0x33c] ;  /* 0x00033c00011b7983 */ /* 0x000ee40000300800 */
[----:B------:R-:W4:Y:S02]  /*28400*/  LDL.LU R8, [R1+0x370] ;  /* 0x0003700001087983 */ /* 0x000f240000300800 */
[----:B------:R-:W4:Y:S01]  /*28410*/  LDL.LU R9, [R1+0x374] ;  /* 0x0003740001097983 */ /* 0x000f220000300800 */
[----:B------:R-:W4:Y:S01]  /*28420*/  LDL.LU R10, [R1+0x378] ;  /* 0x00037800010a7983 */ /* 0x000f220000300800 */
[----:B------:R-:W4:Y:S03]  /*28430*/  LDL.LU R11, [R1+0x37c] ;  /* 0x00037c00010b7983 */ /* 0x000f260000300800 */
[----:B---3--:R1:W-:Y:S01]  /*28440*/  STL.64 [R1+0x3c80], R26 ;  /* 0x003c801a01007387 */ /* 0x0083e20000100a00 */
[----:B--2---:R2:W-:Y:S03]  /*28450*/  STL.64 [R1+0x3c78], R24 ;  /* 0x003c781801007387 */ /* 0x0045e60000100a00 */
[----:B-1----:R-:W3:Y:S04]  /*28460*/  LDL.64 R26, [R1+0x118] ;  /* 0x00011800011a7983 */ /* 0x002ee80000100a00 */
[----:B---3--:R1:W-:Y:S01]  /*28470*/  STL.64 [R1+0x3c98], R26 ;  /* 0x003c981a01007387 */ /* 0x0083e20000100a00 */
[----:B--2---:R-:W2:Y:S02]  /*28480*/  LDL.LU R24, [R1+0x350] ;  /* 0x0003500001187983 */ /* 0x004ea40000300800 */
[----:B------:R-:W2:Y:S01]  /*28490*/  LDL.LU R25, [R1+0x354] ;  /* 0x0003540001197983 */ /* 0x000ea20000300800 */
[----:B-1----:R-:W3:Y:S01]  /*284a0*/  LDL.LU R26, [R1+0x358] ;  /* 0x00035800011a7983 */ /* 0x002ee20000300800 */
[----:B------:R-:W3:Y:S02]  /*284b0*/  LDL.LU R27, [R1+0x35c] ;  /* 0x00035c00011b7983 */ /* 0x000ee40000300800 */
[----:B------:R-:W5:Y:S02]  /*284c0*/  LDL.LU R20, [R1+0x360] ;  /* 0x0003600001147983 */ /* 0x000f640000300800 */
[----:B------:R-:W5:Y:S01]  /*284d0*/  LDL.LU R21, [R1+0x364] ;  /* 0x0003640001157983 */ /* 0x000f620000300800 */
[----:B------:R-:W5:Y:S01]  /*284e0*/  LDL.LU R22, [R1+0x368] ;  /* 0x0003680001167983 */ /* 0x000f620000300800 */
[----:B------:R-:W5:Y:S03]  /*284f0*/  LDL.LU R23, [R1+0x36c] ;  /* 0x00036c0001177983 */ /* 0x000f660000300800 */
[----:B---3--:R1:W-:Y:S01]  /*28500*/  STL.64 [R1+0x3ca8], R26 ;  /* 0x003ca81a01007387 */ /* 0x0083e20000100a00 */
[----:B--2---:R-:W-:Y:S03]  /*28510*/  STL.64 [R1+0x3ca0], R24 ;  /* 0x003ca01801007387 */ /* 0x004fe60000100a00 */
[----:B-1----:R-:W5:Y:S01]  /*28520*/  LDL.64 R26, [R1+0x138] ;  /* 0x00013800011a7983 */ /* 0x002f620000100a00 */
[----:B------:R-:W2:Y:S02]  /*28530*/  LDL.LU R12, [R1+0x300] ;  /* 0x00030000010c7983 */ /* 0x000ea40000300800 */
[----:B------:R-:W2:Y:S02]  /*28540*/  LDL.LU R13, [R1+0x304] ;  /* 0x00030400010d7983 */ /* 0x000ea40000300800 */
[----:B------:R-:W3:Y:S01]  /*28550*/  LDL.LU R14, [R1+0x308] ;  /* 0x00030800010e7983 */ /* 0x000ee20000300800 */
[----:B------:R-:W3:Y:S04]  /*28560*/  LDL.LU R15, [R1+0x30c] ;  /* 0x00030c00010f7983 */ /* 0x000ee80000300800 */
[----:B---3--:R-:W-:Y:S01]  /*28570*/  STL.64 [R1+0x3c90], R14 ;  /* 0x003c900e01007387 */ /* 0x008fe20000100a00 */
[----:B--2---:R1:W-:Y:S03]  /*28580*/  STL.64 [R1+0x3c88], R12 ;  /* 0x003c880c01007387 */ /* 0x0043e60000100a00 */
[----:B-1----:R-:W2:Y:S01]  /*28590*/  LDL.LU R12, [R1+0x340] ;  /* 0x00034000010c7983 */ /* 0x002ea20000300800 */
[----:B------:R-:W2:Y:S02]  /*285a0*/  LDL.LU R13, [R1+0x344] ;  /* 0x00034400010d7983 */ /* 0x000ea40000300800 */
[----:B------:R-:W2:Y:S02]  /*285b0*/  LDL.LU R14, [R1+0x348] ;  /* 0x00034800010e7983 */ /* 0x000ea40000300800 */
[----:B------:R-:W2:Y:S01]  /*285c0*/  LDL.LU R15, [R1+0x34c] ;  /* 0x00034c00010f7983 */ /* 0x000ea20000300800 */
[----:B------:R-:W3:Y:S01]  /*285d0*/  LDL.LU R16, [R1+0x230] ;  /* 0x0002300001107983 */ /* 0x000ee20000300800 */
[----:B------:R-:W3:Y:S02]  /*285e0*/  LDL.LU R17, [R1+0x234] ;  /* 0x0002340001117983 */ /* 0x000ee40000300800 */
[----:B------:R-:W2:Y:S02]  /*285f0*/  LDL.LU R18, [R1+0x238] ;  /* 0x0002380001127983 */ /* 0x000ea40000300800 */
[----:B------:R-:W2:Y:S02]  /*28600*/  LDL.LU R19, [R1+0x23c] ;  /* 0x00023c0001137983 */ /* 0x000ea40000300800 */
[----:B--2---:R-:W-:Y:S01]  /*28610*/  STL.64 [R1+0x3c08], R18 ;  /* 0x003c081201007387 */ /* 0x004fe20000100a00 */
[----:B---3--:R1:W-:Y:S02]  /*28620*/  STL.64 [R1+0x3c00], R16 ;  /* 0x003c001001007387 */ /* 0x0083e40000100a00 */
[----:B-1----:R-:W-:-:S02]  /*28630*/  IMAD.MOV.U32 R16, RZ, RZ, R28 ;  /* 0x000000ffff107224 */ /* 0x002fc400078e001c */
[----:B------:R-:W-:-:S07]  /*28640*/  IMAD.MOV.U32 R17, RZ, RZ, R3 ;  /* 0x000000ffff117224 */ /* 0x000fce00078e0003 */
[----:B----4-:R-:W-:Y:S01]  /*28650*/  HMMA.1688.F32.TF32 R16, R4, R16, R8 ;  /* 0x000000100410723c */ /* 0x010fe20000081008 */
[----:B------:R-:W5:Y:S01]  /*28660*/  LDL.LU.64 R10, [R1+0x3cc0] ;  /* 0x003cc000010a7983 */ /* 0x000f620000300a00 */
[----:B------:R-:W5:Y:S02]  /*28670*/  LDL.LU.64 R8, [R1+0x3cb8] ;  /* 0x003cb80001087983 */ /* 0x000f640000300a00 */
[----:B------:R-:W2:Y:S11]  /*28680*/  LDL.LU R4, [R1+0x320] ;  /* 0x0003200001047983 */ /* 0x000eb60000300800 */
[----:B------:R-:W-:Y:S08]  /*28690*/  @!UPT UIADD3 URZ, URZ, URZ, URZ ;  /* 0x0000003f3f3ff290 */ /* 0x000ff0000fffe03f */
[----:B------:R1:W-:Y:S01]  /*286a0*/  STL.64 [R1+0x370], R16 ;  /* 0x0003701001007387 */ /* 0x0003e20000100a00 */
[----:B------:R3:W-:Y:S02]  /*286b0*/  STL.64 [R1+0x378], R18 ;  /* 0x0003781201007387 */ /* 0x0007e40000100a00 */
[----:B------:R-:W2:Y:S02]  /*286c0*/  LDL.LU R5, [R1+0x324] ;  /* 0x0003240001057983 */ /* 0x000ea40000300800 */
[----:B------:R-:W2:Y:S01]  /*286d0*/  LDL.LU R6, [R1+0x328] ;  /* 0x0003280001067983 */ /* 0x000ea20000300800 */
[----:B------:R-:W2:Y:S04]  /*286e0*/  LDL.LU R7, [R1+0x32c] ;  /* 0x00032c0001077983 */ /* 0x000ea80000300800 */
[----:B-1----:R-:W4:Y:S01]  /*286f0*/  LDL.LU R16, [R1+0x240] ;  /* 0x0002400001107983 */ /* 0x002f220000300800 */
[----:B------:R-:W4:Y:S02]  /*28700*/  LDL.LU R17, [R1+0x244] ;  /* 0x0002440001117983 */ /* 0x000f240000300800 */
[----:B---3--:R-:W3:Y:S02]  /*28710*/  LDL.LU R18, [R1+0x248] ;  /* 0x0002480001127983 */ /* 0x008ee40000300800 */
[----:B------:R-:W3:Y:S01]  /*28720*/  LDL.LU R19, [R1+0x24c] ;  /* 0x00024c0001137983 */ /* 0x000ee20000300800 */
[C---:B-----5:R-:W-:Y:S01]  /*28730*/  HMMA.1688.F32.TF32 R20, R8.reuse, R26, R20 ;  /* 0x0000001a0814723c */ /* 0x060fe20000081014 */
[----:B---3--:R1:W-:Y:S01]  /*28740*/  STL.64 [R1+0x3c18], R18 ;  /* 0x003c181201007387 */ /* 0x0083e20000100a00 */
[----:B----4-:R3:W-:Y:S03]  /*28750*/  STL.64 [R1+0x3c10], R16 ;  /* 0x003c101001007387 */ /* 0x0107e60000100a00 */
[----:B-1----:R-:W4:Y:S04]  /*28760*/  LDL R18, [R1+0x128] ;  /* 0x0001280001127983 */ /* 0x002f280000100800 */
[----:B------:R-:W4:Y:S11]  /*28770*/  LDL R19, [R1+0x12c] ;  /* 0x00012c0001137983 */ /* 0x000f360000100800 */
[----:B------:R-:W-:Y:S03]  /*28780*/  @!UPT UIADD3 URZ, URZ, URZ, URZ ;  /* 0x0000003f3f3ff290 */ /* 0x000fe6000fffe03f */
[----:B------:R1:W-:Y:S02]  /*28790*/  STL.64 [R1+0x360], R20 ;  /* 0x0003601401007387 */ /* 0x0003e40000100a00 */
[----:B------:R5:W-:Y:S02]  /*287a0*/  STL.64 [R1+0x368], R22 ;  /* 0x0003681601007387 */ /* 0x000be40000100a00 */
[----:B---3--:R-:W-:Y:S02]  /*287b0*/  IMAD.MOV.U32 R17, RZ, RZ, R27 ;  /* 0x000000ffff117224 */ /* 0x008fe400078e001b */
[----:B-1----:R-:W-:Y:S01]  /*287c0*/  IMAD.MOV.U32 R20, RZ, RZ, R26 ;  /* 0x000000ffff147224 */ /* 0x002fe200078e001a */
[----:B-----5:R-:W3:Y:S01]  /*287d0*/  LDL.LU.64 R22, [R1+0x3cb0] ;  /* 0x003cb00001167983 */ /* 0x020ee20000300a00 */
[----:B------:R-:W4:Y:S02]  /*287e0*/  LDL.LU.64 R26, [R1+0x3ca8] ;  /* 0x003ca800011a7983 */ /* 0x000f240000300a00 */
[----:B------:R-:W4:Y:S02]  /*287f0*/  LDL.LU.64 R24, [R1+0x3ca0] ;  /* 0x003ca00001187983 */ /* 0x000f240000300a00 */
[C---:B----4-:R-:W-:Y:S11]  /*28800*/  HMMA.1688.F32.TF32 R24, R8.reuse, R18, R24 ;  /* 0x000000120818723c */ /* 0x050ff60000081018 */
[----:B------:R-:W-:Y:S11]  /*28810*/  @!UPT UIADD3 URZ, URZ, URZ, URZ ;  /* 0x0000003f3f3ff290 */ /* 0x000ff6000fffe03f */
[----:B------:R-:W-:Y:S01]  /*28820*/  @!UPT UIADD3 URZ, URZ, URZ, URZ ;  /* 0x0000003f3f3ff290 */ /* 0x000fe2000fffe03f */
[----:B------:R-:W-:Y:S01]  /*28830*/  STL.64 [R1+0x350], R24 ;  /* 0x0003501801007387 */ /* 0x000fe20000100a00 */
[----:B------:R1:W-:Y:S03]  /*28840*/  STL.64 [R1+0x358], R26 ;  /* 0x0003581a01007387 */ /* 0x0003e60000100a00 */
[----:B-1----:R-:W4:Y:S01]  /*28850*/  LDL.LU.64 R26, [R1+0x3c98] ;  /* 0x003c9800011a7983 */ /* 0x002f220000300a00 */
[----:B------:R-:W-:Y:S01]  /*28860*/  STL.64 [R1+0x3c28], R18 ;  /* 0x003c281201007387 */ /* 0x000fe20000100a00 */
[C---:B----4-:R-:W-:Y:S01]  /*28870*/  HMMA.1688.F32.TF32 R12, R8.reuse, R26, R12 ;  /* 0x0000001a080c723c */ /* 0x050fe2000008100c */
[----:B------:R-:W-:Y:S02]  /*28880*/  IMAD.MOV.U32 R16, RZ, RZ, R26 ;  /* 0x000000ffff107224 */ /* 0x000fe400078e001a */
[----:B------:R-:W-:Y:S11]  /*28890*/  IMAD.MOV.U32 R3, RZ, RZ, R27 ;  /* 0x000000ffff037224 */ /* 0x000ff600078e001b */
[----:B------:R-:W-:Y:S09]  /*288a0*/  @!UPT UIADD3 URZ, URZ, URZ, URZ ;  /* 0x0000003f3f3ff290 */ /* 0x000ff2000fffe03f */
[----:B------:R-:W-:Y:S01]  /*288b0*/  STL.64 [R1+0x340], R12 ;  /* 0x0003400c01007387 */ /* 0x000fe20000100a00 */
[----:B------:R1:W-:Y:S03]  /*288c0*/  STL.64 [R1+0x348], R14 ;  /* 0x0003480e01007387 */ /* 0x0003e60000100a00 */
[----:B-1----:R-:W4:Y:S01]  /*288d0*/  LDL.LU.64 R14, [R1+0x3c90] ;  /* 0x003c9000010e7983 */ /* 0x002f220000300a00 */
[----:B------:R-:W4:Y:S02]  /*288e0*/  LDL.LU.64 R12, [R1+0x3c88] ;  /* 0x003c8800010c7983 */ /* 0x000f240000300a00 */
        /* <DEDUP_REMOVED lines=8> */
[----:B------:R-:W-:Y:S02]  /*28970*/  IMAD.MOV.U32 R19, RZ, RZ, R17 ;  /* 0x000000ffff137224 */ /* 0x000fe400078e0011 */
[----:B------:R-:W-:Y:S02]  /*28980*/  IMAD.MOV.U32 R28, RZ, RZ, R22 ;  /* 0x000000ffff1c7224 */ /* 0x000fe400078e0016 */
[----:B------:R-:W-:Y:S02]  /*28990*/  IMAD.MOV.U32 R17, RZ, RZ, R23 ;  /* 0x000000ffff117224 */ /* 0x000fe400078e0017 */
[----:B------:R-:W-:Y:S01]  /*289a0*/  IMAD.MOV.U32 R18, RZ, RZ, R20 ;  /* 0x000000ffff127224 */ /* 0x000fe200078e0014 */
[----:B------:R-:W3:Y:S01]  /*289b0*/  LDL.LU.64 R22, [R1+0x3c68] ;  /* 0x003c680001167983 */ /* 0x000ee20000300a00 */
[----:B------:R-:W3:Y:S01]  /*289c0*/  LDL.LU.64 R20, [R1+0x3c60] ;  /* 0x003c600001147983 */ /* 0x000ee20000300a00 */
[C---:B--2---:R-:W-:Y:S11]  /*289d0*/  HMMA.1688.F32.TF32 R4, R8.reuse, R26, R4 ;  /* 0x0000001a0804723c */ /* 0x044ff60000081004 */
[----:B------:R-:W-:Y:S11]  /*289e0*/  @!UPT UIADD3 URZ, URZ, URZ, URZ ;  /* 0x0000003f3f3ff290 */ /* 0x000ff6000fffe03f */
[----:B------:R-:W-:Y:S01]  /*289f0*/  @!UPT UIADD3 URZ, URZ, URZ, URZ ;  /* 0x0000003f3f3ff290 */ /* 0x000fe2000fffe03f */
[----:B------:R1:W-:Y:S01]  /*28a00*/  STL.64 [R1+0x320], R4 ;  /* 0x0003200401007387 */ /* 0x0003e20000100a00 */
[----:B------:R-:W-:Y:S02]  /*28a10*/  STL.64 [R1+0x328], R6 ;  /* 0x0003280601007387 */ /* 0x000fe40000100a00 */
[----:B-1----:R-:W-:Y:S02]  /*28a20*/  IMAD.MOV.U32 R5, RZ, RZ, R26 ;  /* 0x000000ffff057224 */ /* 0x002fe400078e001a */
[----:B------:R-:W-:Y:S02]  /*28a30*/  IMAD.MOV.U32 R4, RZ, RZ, R27 ;  /* 0x000000ffff047224 */ /* 0x000fe400078e001b */
[----:B------:R-:W3:Y:S02]  /*28a40*/  LDL.LU.64 R26, [R1+0x3c58] ;  /* 0x003c5800011a7983 */ /* 0x000ee40000300a00 */
[C---:B---3--:R-:W-:Y:S11]  /*28a50*/  HMMA.1688.F32.TF32 R20, R8.reuse, R26, R20 ;  /* 0x0000001a0814723c */ /* 0x048ff60000081014 */
[----:B------:R-:W-:Y:S11]  /*28a60*/  @!UPT UIADD3 URZ, URZ, URZ, URZ ;  /* 0x0000003f3f3ff290 */ /* 0x000ff6000fffe03f */
[----:B------:R-:W-:Y:S01]  /*28a70*/  @!UPT UIADD3 URZ, URZ, URZ, URZ ;  /* 0x0000003f3f3ff290 */ /* 0x000fe2000fffe03f */
[----:B------:R-:W-:Y:S01]  /*28a80*/  STL.64 [R1+0x310], R20 ;  /* 0x0003101401007387 */ /* 0x000fe20000100a00 */
[----:B------:R1:W-:Y:S03]  /*28a90*/  STL.64 [R1+0x318], R22 ;  /* 0x0003181601007387 */ /* 0x0003e60000100a00 */
[----:B-1----:R-:W4:Y:S01]  /*28aa0*/  LDL.LU.64 R22, [R1+0x3c50] ;  /* 0x003c500001167983 */ /* 0x002f220000300a00 */
[----:B------:R1:W-:Y:S03]  /*28ab0*/  STL.64 [R1+0x3bf0], R26 ;  /* 0x003bf01a01007387 */ /* 0x0003e60000100a00 */
[----:B-1----:R-:W2:Y:S04]  /*28ac0*/  LDL R26, [R1+0x8] ;  /* 0x00000800011a7983 */ /* 0x002ea80000100800 */
[----:B------:R-:W2:Y:S01]  /*28ad0*/  LDL R27, [R1+0xc] ;  /* 0x00000c00011b7983 */ /* 0x000ea20000100800 */
[C---:B----4-:R-:W-:Y:S11]  /*28ae0*/  HMMA.1688.F32.TF32 R12, R8.reuse, R22, R12 ;  /* 0x00000016080c723c */ /* 0x050ff6000008100c */
[----:B------:R-:W-:Y:S11]  /*28af0*/  @!UPT UIADD3 URZ, URZ, URZ, URZ ;  /* 0x0000003f3f3ff290 */ /* 0x000ff6000fffe03f */
[----:B------:R-:W-:Y:S01]  /*28b00*/  @!UPT UIADD3 URZ, URZ, URZ, URZ ;  /* 0x0000003f3f3ff290 */ /* 0x000fe2000fffe03f */
[----:B------:R-:W-:Y:S01]  /*28b10*/  STL.64 [R1+0x300], R12 ;  /* 0x0003000c01007387 */ /* 0x000fe20000100a00 */
[----:B------:R1:W-:Y:S03]  /*28b20*/  STL.64 [R1+0x308], R14 ;  /* 0x0003080e01007387 */ /* 0x0003e60000100a00 */
[----:B-1----:R-:W3:Y:S01]  /*28b30*/  LDL.LU.64 R14, [R1+0x3c48] ;  /* 0x003c4800010e7983 */ /* 0x002ee20000300a00 */
[----:B------:R-:W3:Y:S02]  /*28b40*/  LDL.LU.64 R12, [R1+0x3c40] ;  /* 0x003c4000010c7983 */ /* 0x000ee40000300a00 */
[----:B------:R1:W-:Y:S02]  /*28b50*/  STL.64 [R1+0x3bf8], R22 ;  /* 0x003bf81601007387 */ /* 0x0003e40000100a00 */
[----:B------:R-:W2:Y:S01]  /*28b60*/  LDL.LU R20, [R1+0x270] ;  /* 0x0002700001147983 */ /* 0x000ea20000300800 */
[----:B------:R-:W2:Y:S04]  /*28b70*/  LDL.LU R21, [R1+0x274] ;  /* 0x0002740001157983 */ /* 0x000ea80000300800 */
[----:B-1----:R-:W2:Y:S01]  /*28b80*/  LDL.LU R22, [R1+0x278] ;  /* 0x0002780001167983 */ /* 0x002ea20000300800 */
[----:B------:R-:W2:Y:S02]  /*28b90*/  LDL.LU R23, [R1+0x27c] ;  /* 0x00027c0001177983 */ /* 0x000ea40000300800 */
[----:B--2---:R-:W-:Y:S07]  /*28ba0*/  HMMA.1688.F32.TF32 R8, R8, R26, R20 ;  /* 0x0000001a0808723c */ /* 0x004fee0000081014 */
[----:B------:R-:W-:-:S02]  /*28bb0*/  IMAD.MOV.U32 R26, RZ, RZ, R5 ;  /* 0x000000ffff1a7224 */ /* 0x000fc400078e0005 */
[----:B------:R-:W-:Y:S11]  /*28bc0*/  IMAD.MOV.U32 R27, RZ, RZ, R4 ;  /* 0x000000ffff1b7224 */ /* 0x000ff600078e0004 */
[----:B------:R-:W-:Y:S03]  /*28bd0*/  @!UPT UIADD3 URZ, URZ, URZ, URZ ;  /* 0x0000003f3f3ff290 */ /* 0x000fe6000fffe03f */
[----:B------:R-:W-:Y:S01]  /*28be0*/  STL.64 [R1+0x270], R8 ;  /* 0x0002700801007387 */ /* 0x000fe20000100a00 */
[----:B------:R-:W-:Y:S02]  /*28bf0*/  STL.64 [R1+0x278], R10 ;  /* 0x0002780a01007387 */ /* 0x000fe40000100a00 */
[----:B------:R1:W-:Y:S02]  /*28c00*/  STL.64 [R1+0x3c20], R26 ;  /* 0x003c201a01007387 */ /* 0x0003e40000100a00 */
[----:B------:R-:W2:Y:S01]  /*28c10*/  LDL.LU R24, [R1+0x250] ;  /* 0x0002500001187983 */ /* 0x000ea20000300800 */
[----:B------:R-:W2:Y:S04]  /*28c20*/  LDL.LU R25, [R1+0x254] ;  /* 0x0002540001197983 */ /* 0x000ea80000300800 */
[----:B-1----:R-:W4:Y:S01]  /*28c30*/  LDL.LU R26, [R1+0x258] ;  /* 0x00025800011a7983 */ /* 0x002f220000300800 */
[----:B------:R-:W4:Y:S03]  /*28c40*/  LDL.LU R27, [R1+0x25c] ;  /* 0x00025c00011b7983 */ /* 0x000f260000300800 */
[----:B----4-:R-:W-:Y:S01]  /*28c50*/  STL.64 [R1+0x3c38], R26 ;  /* 0x003c381a01007387 */ /* 0x010fe20000100a00 */
[----:B--2---:R1:W-:Y:S03]  /*28c60*/  STL.64 [R1+0x3c30], R24 ;  /* 0x003c301801007387 */ /* 0x0043e60000100a00 */
[----:B-1----:R-:W3:Y:S01]  /*28c70*/  LDL.LU R24, [R1+0x260] ;  /* 0x0002600001187983 */ /* 0x002ee20000300800 */
[----:B------:R-:W3:Y:S02]  /*28c80*/  LDL.LU R25, [R1+0x264] ;  /* 0x0002640001197983 */ /* 0x000ee40000300800 */
[----:B------:R-:W3:Y:S02]  /*28c90*/  LDL.LU R26, [R1+0x268] ;  /* 0x00026800011a7983 */ /* 0x000ee40000300800 */
[----:B------:R-:W3:Y:S01]  /*28ca0*/  LDL.LU R27, [R1+0x26c] ;  /* 0x00026c00011b7983 */ /* 0x000ee20000300800 */
[----:B------:R-:W2:Y:S01]  /*28cb0*/  LDL.LU R20, [R1+0x220] ;  /* 0x0002200001147983 */ /* 0x000ea20000300800 */
[----:B------:R-:W2:Y:S02]  /*28cc0*/  LDL.LU R21, [R1+0x224] ;  /* 0x0002240001157983 */ /* 0x000ea40000300800 */
[----:B------:R-:W2:Y:S02]  /*28cd0*/  LDL.LU R22, [R1+0x228] ;  /* 0x0002280001167983 */ /* 0x000ea40000300800 */
[----:B------:R-:W2:Y:S01]  /*28ce0*/  LDL.LU R23, [R1+0x22c] ;  /* 0x00022c0001177983 */ /* 0x000ea20000300800 */
[----:B------:R-:W4:Y:S01]  /*28cf0*/  LDL.LU R4, [R1+0xc0] ;  /* 0x0000c00001047983 */ /* 0x000f220000300800 */
[----:B------:R-:W4:Y:S02]  /*28d00*/  LDL.LU R5, [R1+0xc4] ;  /* 0x0000c40001057983 */ /* 0x000f240000300800 */
[----:B------:R-:W5:Y:S02]  /*28d10*/  LDL.LU R6, [R1+0xc8] ;  /* 0x0000c80001067983 */ /* 0x000f640000300800 */
[----:B------:R-:W5:Y:S02]  /*28d20*/  LDL.LU R7, [R1+0xcc] ;  /* 0x0000cc0001077983 */ /* 0x000f640000300800 */
[----:B-----5:R1:W-:Y:S01]  /*28d30*/  STL.64 [R1+0x3b80], R6 ;  /* 0x003b800601007387 */ /* 0x0203e20000100a00 */
[----:B----4-:R-:W-:Y:S02]  /*28d40*/  STL.64 [R1+0x3b78], R4 ;  /* 0x003b780401007387 */ /* 0x010fe40000100a00 */
[----:B------:R-:W4:Y:S02]  /*28d50*/  LDL.64 R10, [R1+0x8] ;  /* 0x00000800010a7983 */ /* 0x000f240000100a00 */
[----:B-1----:R-:W-:Y:S01]  /*28d60*/  IMAD.MOV.U32 R7, RZ, RZ, R17 ;  /* 0x000000ffff077224 */ /* 0x002fe200078e0011 */
[----:B----4-:R1:W-:Y:S02]  /*28d70*/  STL.64 [R1+0x3be8], R10 ;  /* 0x003be80a01007387 */ /* 0x0103e40000100a00 */
[----:B-1----:R-:W-:-:S02]  /*28d80*/  IMAD.MOV.U32 R10, RZ, RZ, R16 ;  /* 0x000000ffff0a7224 */ /* 0x002fc400078e0010 */
[C---:B---3--:R-:W-:Y:S01]  /*28d90*/  HMMA.1688.F32.TF32 R16, R12.reuse, R18, R24 ;  /* 0x000000120c10723c */ /* 0x048fe20000081018 */
[----:B------:R-:W3:Y:S01]  /*28da0*/  LDL.LU.64 R26, [R1+0x3c38] ;  /* 0x003c3800011a7983 */ /* 0x000ee20000300a00 */
[----:B------:R-:W3:Y:S11]  /*28db0*/  LDL.LU.64 R24, [R1+0x3c30] ;  /* 0x003c300001187983 */ /* 0x000ef60000300a00 */
[----:B------:R-:W-:Y:S10]  /*28dc0*/  @!UPT UIADD3 URZ, URZ, URZ, URZ ;  /* 0x0000003f3f3ff290 */ /* 0x000ff4000fffe03f */
[----:B------:R-:W-:Y:S01]  /*28dd0*/  STL.64 [R1+0x260], R16 ;  /* 0x0002601001007387 */ /* 0x000fe20000100a00 */
[----:B------:R1:W-:Y:S03]  /*28de0*/  STL.64 [R1+0x268], R18 ;  /* 0x0002681201007387 */ /* 0x0003e60000100a00 */
[----:B-1----:R-:W3:Y:S02]  /*28df0*/  LDL.LU.64 R18, [R1+0x3c28] ;  /* 0x003c280001127983 */ /* 0x002ee40000300a00 */
[----:B---3--:R-:W-:Y:S02]  /*28e00*/  HMMA.1688.F32.TF32 R16, R12, R18, R24 ;  /* 0x000000120c10723c */ /* 0x008fe40000081018 */
[----:B------:R-:W2:Y:S11]  /*28e10*/  LDL.LU.64 R26, [R1+0x3c20] ;  /* 0x003c2000011a7983 */ /* 0x000eb60000300a00 */
[----:B------:R-:W-:Y:S10]  /*28e20*/  @!UPT UIADD3 URZ, URZ, URZ, URZ ;  /* 0x0000003f3f3ff290 */ /* 0x000ff4000fffe03f */
[----:B------:R-:W-:Y:S01]  /*28e30*/  STL.64 [R1+0x250], R16 ;  /* 0x0002501001007387 */ /* 0x000fe20000100a00 */
[----:B------:R1:W-:Y:S03]  /*28e40*/  STL.64 [R1+0x258], R18 ;  /* 0x0002581201007387 */ /* 0x0003e60000100a00 */
[----:B-1----:R-:W3:Y:S01]  /*28e50*/  LDL.LU.64 R18, [R1+0x3c18] ;  /* 0x003c180001127983 */ /* 0x002ee20000300a00 */
[----:B------:R-:W3:Y:S02]  /*28e60*/  LDL.LU.64 R16, [R1+0x3c10] ;  /* 0x003c100001107983 */ /* 0x000ee40000300a00 */
[----:B------:R-:W-:Y:S02]  /*28e70*/  IMAD.MOV.U32 R11, RZ, RZ, R3 ;  /* 0x000000ffff0b7224 */ /* 0x000fe400078e0003 */
[----:B------:R-:W-:-:S05]  /*28e80*/  IMAD.MOV.U32 R6, RZ, RZ, R28 ;  /* 0x000000ffff067224 */ /* 0x000fca00078e001c */
        /* <DEDUP_REMOVED lines=20> */
[C---:B--2---:R-:W-:Y:S03]  /*28fd0*/  HMMA.1688.F32.TF32 R24, R12.reuse, R26, R20 ;  /* 0x0000001a0c18723c */ /* 0x044fe60000081014 */
[----:B----4-:R1:W-:Y:S04]  /*28fe0*/  STL.64 [R1+0x3ba8], R6 ;  /* 0x003ba80601007387 */ /* 0x0103e80000100a00 */
[----:B-1----:R-:W2:Y:S04]  /*28ff0*/  LDL.64 R6, [R1+0x128] ;  /* 0x0001280001067983 */ /* 0x002ea80000100a00 */
[----:B--2---:R1:W-:Y:S01]  /*29000*/  STL.64 [R1+0x3bc0], R6 ;  /* 0x003bc00601007387 */ /* 0x0043e20000100a00 */
[----:B------:R-:W2:Y:S02]  /*29010*/  LDL.LU R4, [R1+0x210] ;  /* 0x0002100001047983 */ /* 0x000ea40000300800 */
[----:B------:R-:W2:Y:S01]  /*29020*/  LDL.LU R5, [R1+0x214] ;  /* 0x0002140001057983 */ /* 0x000ea20000300800 */
[----:B-1----:R-:W2:Y:S01]  /*29030*/  LDL.LU R6, [R1+0x218] ;  /* 0x0002180001067983 */ /* 0x002ea20000300800 */
[----:B------:R-:W2:Y:S02]  /*29040*/  LDL.LU R7, [R1+0x21c] ;  /* 0x00021c0001077983 */ /* 0x000ea40000300800 */
[----:B------:R-:W5:Y:S05]  /*29050*/  LDL.LU.64 R22, [R1+0x3bf8] ;  /* 0x003bf80001167983 */ /* 0x000f6a0000300a00 */
[----:B------:R-:W-:Y:S01]  /*29060*/  STL.64 [R1+0x220], R24 ;  /* 0x0002201801007387 */ /* 0x000fe20000100a00 */
[----:B------:R1:W-:Y:S04]  /*29070*/  STL.64 [R1+0x228], R26 ;  /* 0x0002281a01007387 */ /* 0x0003e80000100a00 */
[----:B-1----:R-:W2:Y:S02]  /*29080*/  LDL.LU.64 R26, [R1+0x3bf0] ;  /* 0x003bf000011a7983 */ /* 0x002ea40000300a00 */
[C---:B--2---:R-:W-:Y:S11]  /*29090*/  HMMA.1688.F32.TF32 R4, R12.reuse, R26, R4 ;  /* 0x0000001a0c04723c */ /* 0x044ff60000081004 */
[----:B------:R-:W-:Y:S11]  /*290a0*/  @!UPT UIADD3 URZ, URZ, URZ, URZ ;  /* 0x0000003f3f3ff290 */ /* 0x000ff6000fffe03f */
[----:B------:R-:W-:Y:S01]  /*290b0*/  @!UPT UIADD3 URZ, URZ, URZ, URZ ;  /* 0x0000003f3f3ff290 */ /* 0x000fe2000fffe03f */
[----:B------:R-:W-:Y:S01]  /*290c0*/  STL.64 [R1+0x210], R4 ;  /* 0x0002100401007387 */ /* 0x000fe20000100a00 */
[----:B------:R1:W-:Y:S03]  /*290d0*/  STL.64 [R1+0x218], R6 ;  /* 0x0002180601007387 */ /* 0x0003e60000100a00 */
[----:B-1----:R-:W2:Y:S01]  /*290e0*/  LDL.64 R6, [R1+0x138] ;  /* 0x0001380001067983 */ /* 0x002ea20000100a00 */
[----:B------:R1:W-:Y:S03]  /*290f0*/  STL.64 [R1+0x3b70], R26 ;  /* 0x003b701a01007387 */ /* 0x0003e60000100a00 */
[----:B-1----:R-:W4:Y:S04]  /*29100*/  LDL.64 R26, [R1+0xf8] ;  /* 0x0000f800011a7983 */ /* 0x002f280000100a00 */
[----:B----4-:R1:W-:Y:S01]  /*29110*/  STL.64 [R1+0x3b88], R26 ;  /* 0x003b881a01007387 */ /* 0x0103e20000100a00 */
        /* <DEDUP_REMOVED lines=27> */
[----:B------:R-:W2:Y:S01]  /*292d0*/  LDL.LU.64 R18, [R1+0x3be0] ;  /* 0x003be00001127983 */ /* 0x000ea20000300a00 */
[----:B------:R-:W2:Y:S02]  /*292e0*/  LDL.LU.64 R16, [R1+0x3bd8] ;  /* 0x003bd80001107983 */ /* 0x000ea40000300a00 */
[----:B------:R1:W-:Y:S02]  /*292f0*/  STL.64 [R1+0x3b68], R10 ;  /* 0x003b680a01007387 */ /* 0x0003e40000100a00 */
[----:B------:R-:W3:Y:S02]  /*29300*/  LDL.LU R8, [R1+0xb0] ;  /* 0x0000b00001087983 */ /* 0x000ee40000300800 */
[----:B------:R-:W-:-:S02]  /*29310*/  IMAD.MOV.U32 R28, RZ, RZ, R6 ;  /* 0x000000ffff1c7224 */ /* 0x000fc400078e0006 */
[----:B------:R-:W-:Y:S11]  /*29320*/  IMAD.MOV.U32 R29, RZ, RZ, R7 ;  /* 0x000000ffff1d7224 */ /* 0x000ff600078e0007 */
[----:B------:R-:W-:Y:S01]  /*29330*/  @!UPT UIADD3 URZ, URZ, URZ, URZ ;  /* 0x0000003f3f3ff290 */ /* 0x000fe2000fffe03f */
[----:B------:R4:W-:Y:S01]  /*29340*/  STL.64 [R1+0x170], R12 ;  /* 0x0001700c01007387 */ /* 0x0009e20000100a00 */
[----:B------:R5:W-:Y:S02]  /*29350*/  STL.64 [R1+0x178], R14 ;  /* 0x0001780e01007387 */ /* 0x000be40000100a00 */
[----:B------:R-:W3:Y:S02]  /*29360*/  LDL.LU R9, [R1+0xb4] ;  /* 0x0000b40001097983 */ /* 0x000ee40000300800 */
[----:B-1----:R-:W3:Y:S01]  /*29370*/  LDL.LU R10, [R1+0xb8] ;  /* 0x0000b800010a7983 */ /* 0x002ee20000300800 */
[----:B------:R-:W3:Y:S04]  /*29380*/  LDL.LU R11, [R1+0xbc] ;  /* 0x0000bc00010b7983 */ /* 0x000ee80000300800 */
[----:B----4-:R-:W4:Y:S01]  /*29390*/  LDL.LU R12, [R1+0xa0] ;  /* 0x0000a000010c7983 */ /* 0x010f220000300800 */
[----:B------:R-:W4:Y:S02]  /*293a0*/  LDL.LU R13, [R1+0xa4] ;  /* 0x0000a400010d7983 */ /* 0x000f240000300800 */
[----:B-----5:R-:W4:Y:S02]  /*293b0*/  LDL.LU R14, [R1+0xa8] ;  /* 0x0000a800010e7983 */ /* 0x020f240000300800 */
[----:B------:R-:W4:Y:S01]  /*293c0*/  LDL.LU R15, [R1+0xac] ;  /* 0x0000ac00010f7983 */ /* 0x000f220000300800 */
[C---:B--2---:R-:W-:Y:S11]  /*293d0*/  HMMA.1688.F32.TF32 R24, R16.reuse, R6, R24 ;  /* 0x000000061018723c */ /* 0x044ff60000081018 */
[----:B------:R-:W-:Y:S11]  /*293e0*/  @!UPT UIADD3 URZ, URZ, URZ, URZ ;  /* 0x0000003f3f3ff290 */ /* 0x000ff6000fffe03f */
[----:B------:R-:W-:Y:S01]  /*293f0*/  @!UPT UIADD3 URZ, URZ, URZ, URZ ;  /* 0x0000003f3f3ff290 */ /* 0x000fe2000fffe03f */
[----:B------:R-:W-:Y:S01]  /*29400*/  STL.64 [R1+0x160], R24 ;  /* 0x0001601801007387 */ /* 0x000fe20000100a00 */
[----:B------:R1:W-:Y:S03]  /*29410*/  STL.64 [R1+0x168], R26 ;  /* 0x0001681a01007387 */ /* 0x0003e60000100a00 */
[----:B-1----:R-:W2:Y:S01]  /*29420*/  LDL.LU.64 R26, [R1+0x3bd0] ;  /* 0x003bd000011a7983 */ /* 0x002ea20000300a00 */
[----:B------:R-:W2:Y:S02]  /*29430*/  LDL.LU.64 R24, [R1+0x3bc8] ;  /* 0x003bc80001187983 */ /* 0x000ea40000300a00 */
[----:B------:R-:W2:Y:S02]  /*29440*/  LDL.LU.64 R6, [R1+0x3bc0] ;  /* 0x003bc00001067983 */ /* 0x000ea40000300a00 */
[----:B------:R-:W-:Y:S01]  /*29450*/  STL [R1+0x3b54], R28 ;  /* 0x003b541c01007387 */ /* 0x000fe20000100800 */
        /* <DEDUP_REMOVED lines=29> */
[----:B------:R1:W-:Y:S02]  /*29630*/  STL.64 [R1+0x498], R6 ;  /* 0x0004980601007387 */ /* 0x0003e40000100a00 */
[----:B-1----:R-:W-:Y:S02]  /*29640*/  IMAD.MOV.U32 R7, RZ, RZ, R26 ;  /* 0x000000ffff077224 */ /* 0x002fe400078e001a */
[----:B------:R-:W-:Y:S02]  /*29650*/  IMAD.MOV.U32 R6, RZ, RZ, R27 ;  /* 0x000000ffff067224 */ /* 0x000fe400078e001b */
[----:B------:R-:W3:Y:S02]  /*29660*/  LDL.LU.64 R26, [R1+0x3b70] ;  /* 0x003b7000011a7983 */ /* 0x000ee40000300a00 */
[C---:B---3--:R-:W-:Y:S02]  /*29670*/  HMMA.1688.F32.TF32 R24, R16.reuse, R26, R8 ;  /* 0x0000001a1018723c */ /* 0x048fe40000081008 */
[----:B------:R-:W2:Y:S06]  /*29680*/  LDL.LU.64 R10, [R1+0x3b68] ;  /* 0x003b6800010a7983 */ /* 0x000eac0000300a00 */
[C---:B----4-:R-:W-:Y:S01]  /*29690*/  HMMA.1688.F32.TF32 R12, R16.reuse, R22, R12 ;  /* 0x00000016100c723c */ /* 0x050fe2000008100c */
[----:B------:R-:W-:Y:S04]  /*296a0*/  LDS R8, [R0+0x14400] ;  /* 0x0144000000087984 */ /* 0x000fe80000000800 */
[----:B------:R-:W-:Y:S10]  /*296b0*/  LDS R9, [R2+0x14400] ;  /* 0x0144000002097984 */ /* 0x000ff40000000800 */
[----:B------:R-:W-:Y:S01]  /*296c0*/  STL.64 [R1+0x480], R24 ;  /* 0x0004801801007387 */ /* 0x000fe20000100a00 */
[----:B------:R1:W-:Y:S03]  /*296d0*/  STL.64 [R1+0x488], R26 ;  /* 0x0004881a01007387 */ /* 0x0003e60000100a00 */
[----:B-1----:R-:W2:Y:S01]  /*296e0*/  LDL.LU.64 R26, [R1+0x3b60] ;  /* 0x003b6000011a7983 */ /* 0x002ea20000300a00 */
[----:B------:R-:W2:Y:S02]  /*296f0*/  LDL.LU.64 R24, [R1+0x3b58] ;  /* 0x003b580001187983 */ /* 0x000ea40000300a00 */
[----:B------:R-:W-:Y:S02]  /*29700*/  STL.64 [R1+0x3af8], R22 ;  /* 0x003af81601007387 */ /* 0x000fe40000100a00 */
[----:B------:R-:W-:Y:S01]  /*29710*/  STL.64 [R1+0x470], R12 ;  /* 0x0004700c01007387 */ /* 0x000fe20000100a00 */
[----:B------:R2:W-:Y:S02]  /*29720*/  STL.64 [R1+0x478], R14 ;  /* 0x0004780e01007387 */ /* 0x0005e40000100a00 */
[----:B--2---:R-:W-:Y:S01]  /*29730*/  HMMA.1688.F32.TF32 R12, R16, R10, R24 ;  /* 0x0000000a100c723c */ /* 0x004fe20000081018 */
[----:B------:R-:W-:-:S02]  /*29740*/  IMAD.MOV.U32 R5, RZ, RZ, R11 ;  /* 0x000000ffff057224 */ /* 0x000fc400078e000b */
[----:B------:R-:W-:Y:S01]  /*29750*/  IMAD.MOV.U32 R4, RZ, RZ, R10 ;  /* 0x000000ffff047224 */ /* 0x000fe200078e000a */
[----:B------:R-:W-:Y:S04]  /*29760*/  LDS R11, [R2+0x16400] ;  /* 0x01640000020b7984 */ /* 0x000fe80000000800 */
[----:B------:R-:W1:Y:S01]  /*29770*/  LDS R10, [R0+0x16400] ;  /* 0x01640000000a7984 */ /* 0x000e620000000800 */
[----:B------:R-:W-:Y:S02]  /*29780*/  IMAD.MOV.U32 R22, RZ, RZ, R21 ;  /* 0x000000ffff167224 */ /* 0x000fe400078e0015 */
[----:B------:R-:W-:Y:S01]  /*29790*/  IMAD.MOV.U32 R23, RZ, RZ, R20 ;  /* 0x000000ffff177224 */ /* 0x000fe200078e0014 */
[----:B------:R-:W-:Y:S04]  /*297a0*/  LDS R16, [R0+0x14600] ;  /* 0x0146000000107984 */ /* 0x000fe80000000800 */
[----:B------:R-:W-:Y:S07]  /*297b0*/  LDS R17, [R2+0x14600] ;  /* 0x0146000002117984 */ /* 0x000fee0000000800 */
[----:B------:R-:W-:Y:S01]  /*297c0*/  STL.64 [R1+0xa0], R12 ;  /* 0x0000a00c01007387 */ /* 0x000fe20000100a00 */
[----:B------:R-:W-:Y:S02]  /*297d0*/  STL.64 [R1+0xa8], R14 ;  /* 0x0000a80e01007387 */ /* 0x000fe40000100a00 */
[----:B------:R-:W2:Y:S02]  /*297e0*/  LDL.LU R24, [R1+0x180] ;  /* 0x0001800001187983 */ /* 0x000ea40000300800 */
[----:B------:R-:W2:Y:S01]  /*297f0*/  LDL.LU R25, [R1+0x184] ;  /* 0x0001840001197983 */ /* 0x000ea20000300800 */
[----:B------:R-:W3:Y:S01]  /*29800*/  LDL.LU R26, [R1+0x188] ;  /* 0x00018800011a7983 */ /* 0x000ee20000300800 */
[----:B------:R-:W3:Y:S03]  /*29810*/  LDL.LU R27, [R1+0x18c] ;  /* 0x00018c00011b7983 */ /* 0x000ee60000300800 */
[----:B------:R-:W-:Y:S04]  /*29820*/  LDS R14, [R0+0x16500] ;  /* 0x01650000000e7984 */ /* 0x000fe80000000800 */
[----:B------:R-:W4:Y:S04]  /*29830*/  LDS R15, [R2+0x16500] ;  /* 0x01650000020f7984 */ /* 0x000f280000000800 */
[----:B------:R-:W-:Y:S04]  /*29840*/  LDS R12, [R0+0x14500] ;  /* 0x01450000000c7984 */ /* 0x000fe80000000800 */
[----:B------:R-:W5:Y:S04]  /*29850*/  LDS R13, [R2+0x14500] ;  /* 0x01450000020d7984 */ /* 0x000f680000000800 */
[----:B---3--:R3:W-:Y:S01]  /*29860*/  STL.64 [R1+0x39f8], R26 ;  /* 0x0039f81a01007387 */ /* 0x0087e20000100a00 */
[----:B--2---:R-:W-:Y:S02]  /*29870*/  STL.64 [R1+0x39f0], R24 ;  /* 0x0039f01801007387 */ /* 0x004fe40000100a00 */
[----:B---3--:R-:W-:-:S02]  /*29880*/  IMAD.MOV.U32 R26, RZ, RZ, R7 ;  /* 0x000000ffff1a7224 */ /* 0x008fc400078e0007 */
[----:B------:R-:W-:Y:S02]  /*29890*/  IMAD.MOV.U32 R27, RZ, RZ, R6 ;  /* 0x000000ffff1b7224 */ /* 0x000fe400078e0006 */
[----:B------:R-:W-:Y:S02]  /*298a0*/  IMAD.MOV.U32 R19, RZ, RZ, R5 ;  /* 0x000000ffff137224 */ /* 0x000fe400078e0005 */
[----:B------:R-:W-:Y:S01]  /*298b0*/  IMAD.MOV.U32 R18, RZ, RZ, R4 ;  /* 0x000000ffff127224 */ /* 0x000fe200078e0004 */
[----:B------:R-:W-:Y:S04]  /*298c0*/  LDS R6, [R0+0x16300] ;  /* 0x0163000000067984 */ /* 0x000fe80000000800 */
[----:B------:R-:W-:Y:S01]  /*298d0*/  STL.64 [R1+0x3b20], R26 ;  /* 0x003b201a01007387 */ /* 0x000fe20000100a00 */
[----:B-1----:R-:W-:Y:S02]  /*298e0*/  STL.64 [R1+0x3ae8], R10 ;  /* 0x003ae80a01007387 */ /* 0x002fe40000100a00 */
[----:B------:R-:W-:Y:S02]  /*298f0*/  STL.64 [R1+0x3ae0], R8 ;  /* 0x003ae00801007387 */ /* 0x000fe40000100a00 */
[----:B----4-:R-:W-:Y:S01]  /*29900*/  STL.64 [R1+0x3a70], R14 ;  /* 0x003a700e01007387 */ /* 0x010fe20000100a00 */
[----:B-----5:R1:W-:Y:S04]  /*29910*/  STL.64 [R1+0x3a68], R12 ;  /* 0x003a680c01007387 */ /* 0x0203e80000100a00 */
[----:B------:R-:W-:Y:S04]  /*29920*/  LDS R4, [R0+0x14300] ;  /* 0x0143000000047984 */ /* 0x000fe80000000800 */
[----:B------:R-:W-:Y:S04]  /*29930*/  LDS R5, [R2+0x14300] ;  /* 0x0143000002057984 */ /* 0x000fe80000000800 */
[----:B------:R-:W-:Y:S04]  /*29940*/  LDS R7, [R2+0x16300] ;  /* 0x0163000002077984 */ /* 0x000fe80000000800 */
[----:B-1----:R-:W2:Y:S01]  /*29950*/  LDL.LU R12, [R1+0x290] ;  /* 0x00029000010c7983 */ /* 0x002ea20000300800 */
[----:B------:R-:W2:Y:S02]  /*29960*/  LDL.LU R13, [R1+0x294] ;  /* 0x00029400010d7983 */ /* 0x000ea40000300800 */
[----:B------:R-:W3:Y:S02]  /*29970*/  LDL.LU R14, [R1+0x298] ;  /* 0x00029800010e7983 */ /* 0x000ee40000300800 */
[----:B------:R-:W3:Y:S01]  /*29980*/  LDL.LU R15, [R1+0x29c] ;  /* 0x00029c00010f7983 */ /* 0x000ee20000300800 */
[----:B------:R1:W-:Y:S01]  /*29990*/  STL.64 [R1+0x3b40], R22 ;  /* 0x003b401601007387 */ /* 0x0003e20000100a00 */
[----:B------:R-:W4:Y:S02]  /*299a0*/  LDL.LU R8, [R1+0x3d0] ;  /* 0x0003d00001087983 */ /* 0x000f240000300800 */
[----:B------:R-:W4:Y:S02]  /*299b0*/  LDL.LU R9, [R1+0x3d4] ;  /* 0x0003d40001097983 */ /* 0x000f240000300800 */
[----:B------:R-:W4:Y:S01]  /*299c0*/  LDL.LU R10, [R1+0x3d8] ;  /* 0x0003d800010a7983 */ /* 0x000f220000300800 */
[----:B------:R-:W4:Y:S01]  /*299d0*/  LDL.LU R11, [R1+0x3dc] ;  /* 0x0003dc00010b7983 */ /* 0x000f220000300800 */
[----:B------:R-:W5:Y:S02]  /*299e0*/  LDL.LU R20, [R1+0x3e0] ;  /* 0x0003e00001147983 */ /* 0x000f640000300800 */
[----:B------:R-:W5:Y:S01]  /*299f0*/  LDL.LU R21, [R1+0x3e4] ;  /* 0x0003e40001157983 */ /* 0x000f620000300800 */
[----:B-1----:R-:W5:Y:S01]  /*29a00*/  LDL.LU R22, [R1+0x3e8] ;  /* 0x0003e80001167983 */ /* 0x002f620000300800 */
[----:B------:R-:W5:Y:S03]  /*29a10*/  LDL.LU R23, [R1+0x3ec] ;  /* 0x0003ec0001177983 */ /* 0x000f660000300800 */
[----:B---3--:R-:W-:Y:S01]  /*29a20*/  STL.64 [R1+0x3a88], R14 ;  /* 0x003a880e01007387 */ /* 0x008fe20000100a00 */
[----:B--2---:R1:W-:Y:S03]  /*29a30*/  STL.64 [R1+0x3a80], R12 ;  /* 0x003a800c01007387 */ /* 0x0043e60000100a00 */
[----:B-1----:R-:W2:Y:S01]  /*29a40*/  LDL.LU R12, [R1+0x2a0] ;  /* 0x0002a000010c7983 */ /* 0x002ea20000300800 */
[----:B------:R-:W2:Y:S02]  /*29a50*/  LDL.LU R13, [R1+0x2a4] ;  /* 0x0002a400010d7983 */ /* 0x000ea40000300800 */
[----:B------:R-:W3:Y:S02]  /*29a60*/  LDL.LU R14, [R1+0x2a8] ;  /* 0x0002a800010e7983 */ /* 0x000ee40000300800 */
[----:B------:R-:W3:Y:S01]  /*29a70*/  LDL.LU R15, [R1+0x2ac] ;  /* 0x0002ac00010f7983 */ /* 0x000ee20000300800 */
[----:B------:R-:W2:Y:S01]  /*29a80*/  LDL.LU R24, [R1+0x3b0] ;  /* 0x0003b00001187983 */ /* 0x000ea20000300800 */
        /* <DEDUP_REMOVED lines=9> */
[----:B---3--:R1:W-:Y:S02]  /*29b20*/  STL.64 [R1+0x3a98], R14 ;  /* 0x003a980e01007387 */ /* 0x0083e40000100a00 */
[----:B------:R3:W-:Y:S01]  /*29b30*/  STL.64 [R1+0x3a90], R12 ;  /* 0x003a900c01007387 */ /* 0x0007e20000100a00 */
[----:B-1----:R-:W2:Y:S01]  /*29b40*/  LDL.64 R14, [R1+0x108] ;  /* 0x00010800010e7983 */ /* 0x002ea20000100a00 */
[----:B------:R-:W-:Y:S02]  /*29b50*/  IMAD.MOV.U32 R24, RZ, RZ, R18 ;  /* 0x000000ffff187224 */ /* 0x000fe400078e0012 */
[----:B------:R-:W-:-:S02]  /*29b60*/  IMAD.MOV.U32 R25, RZ, RZ, R19 ;  /* 0x000000ffff197224 */ /* 0x000fc400078e0013 */
[----:B------:R-:W-:Y:S01]  /*29b70*/  LDS R18, [R0+0x16600] ;  /* 0x0166000000127984 */ /* 0x000fe20000000800 */
[----:B------:R-:W1:Y:S04]  /*29b80*/  LDS R19, [R2+0x16600] ;  /* 0x0166000002137984 */ /* 0x000e680000000800 */
[----:B--2---:R2:W-:Y:S01]  /*29b90*/  STL.64 [R1+0x3b38], R14 ;  /* 0x003b380e01007387 */ /* 0x0045e20000100a00 */
[----:B---3--:R-:W3:Y:S02]  /*29ba0*/  LDL.LU R12, [R1+0x3c0] ;  /* 0x0003c000010c7983 */ /* 0x008ee40000300800 */
[----:B------:R-:W3:Y:S01]  /*29bb0*/  LDL.LU R13, [R1+0x3c4] ;  /* 0x0003c400010d7983 */ /* 0x000ee20000300800 */
[----:B--2---:R-:W3:Y:S01]  /*29bc0*/  LDL.LU R14, [R1+0x3c8] ;  /* 0x0003c800010e7983 */ /* 0x004ee20000300800 */
[----:B------:R-:W3:Y:S02]  /*29bd0*/  LDL.LU R15, [R1+0x3cc] ;  /* 0x0003cc00010f7983 */ /* 0x000ee40000300800 */
[----:B-1----:R1:W-:Y:S02]  /*29be0*/  STL.64 [R1+0x39d0], R18 ;  /* 0x0039d01201007387 */ /* 0x0023e40000100a00 */
[----:B------:R-:W-:Y:S02]  /*29bf0*/  STL.64 [R1+0x39c8], R16 ;  /* 0x0039c81001007387 */ /* 0x000fe40000100a00 */
[----:B-1----:R-:W-:-:S02]  /*29c00*/  IMAD.MOV.U32 R18, RZ, RZ, R24 ;  /* 0x000000ffff127224 */ /* 0x002fc400078e0018 */
[----:B------:R-:W-:-:S05]  /*29c10*/  IMAD.MOV.U32 R19, RZ, RZ, R25 ;  /* 0x000000ffff137224 */ /* 0x000fca00078e0019 */
[----:B------:R1:W-:Y:S02]  /*29c20*/  STL.64 [R1+0x3af0], R18 ;  /* 0x003af01201007387 */ /* 0x0003e40000100a00 */
[----:B-1----:R-:W-:Y:S02]  /*29c30*/  IMAD.MOV.U32 R18, RZ, RZ, R28 ;  /* 0x000000ffff127224 */ /* 0x002fe400078e001c */
[----:B------:R-:W-:Y:S01]  /*29c40*/  IMAD.MOV.U32 R19, RZ, RZ, R29 ;  /* 0x000000ffff137224 */ /* 0x000fe200078e001d */
[----:B------:R-:W2:Y:S01]  /*29c50*/  LDL.LU R28, [R1+0x3b4c] ;  /* 0x003b4c00011c7983 */ /* 0x000ea20000300800 */
[----:B------:R-:W2:Y:S05]  /*29c60*/  LDL.LU R29, [R1+0x3b48] ;  /* 0x003b4800011d7983 */ /* 0x000eaa0000300800 */
[C---:B-----5:R-:W-:Y:S01]  /*29c70*/  HMMA.1688.F32.TF32 R16, R4.reuse, R18, R20 ;  /* 0x000000120410723c */ /* 0x060fe20000081014 */
[----:B------:R-:W4:Y:S11]  /*29c80*/  LDL.LU.64 R22, [R1+0x3b40] ;  /* 0x003b400001167983 */ /* 0x000f360000300a00 */
[----:B------:R-:W-:Y:S11]  /*29c90*/  @!UPT UIADD3 URZ, URZ, URZ, URZ ;  /* 0x0000003f3f3ff290 */ /* 0x000ff6000fffe03f */
[----:B------:R1:W-:Y:S01]  /*29ca0*/  STL.64 [R1+0x3e0], R16 ;  /* 0x0003e01001007387 */ /* 0x0003e20000100a00 */
[----:B------:R5:W-:Y:S03]  /*29cb0*/  STL.64 [R1+0x3e8], R18 ;  /* 0x0003e81201007387 */ /* 0x000be60000100a00 */
[----:B-1----:R-:W2:Y:S01]  /*29cc0*/  LDL.LU R16, [R1+0x380] ;  /* 0x0003800001107983 */ /* 0x002ea20000300800 */
[C---:B----4-:R-:W-:Y:S11]  /*29cd0*/  HMMA.1688.F32.TF32 R8, R4.reuse, R22, R8 ;  /* 0x000000160408723c */ /* 0x050ff60000081008 */
[----:B------:R-:W-:Y:S11]  /*29ce0*/  @!UPT UIADD3 URZ, URZ, URZ, URZ ;  /* 0x0000003f3f3ff290 */ /* 0x000ff6000fffe03f */
[----:B------:R-:W-:Y:S01]  /*29cf0*/  @!UPT UIADD3 URZ, URZ, URZ, URZ ;  /* 0x0000003f3f3ff290 */ /* 0x000fe2000fffe03f */
[----:B------:R-:W-:Y:S01]  /*29d00*/  STL.64 [R1+0x3d0], R8 ;  /* 0x0003d00801007387 */ /* 0x000fe20000100a00 */
[----:B------:R-:W-:Y:S02]  /*29d10*/  STL.64 [R1+0x3d8], R10 ;  /* 0x0003d80a01007387 */ /* 0x000fe40000100a00 */
[----:B------:R-:W2:Y:S02]  /*29d20*/  LDL.LU R17, [R1+0x384] ;  /* 0x0003840001117983 */ /* 0x000ea40000300800 */
[----:B-----5:R-:W4:Y:S01]  /*29d30*/  LDL.LU R18, [R1+0x388] ;  /* 0x0003880001127983 */ /* 0x020f220000300800 */
[----:B------:R-:W4:Y:S01]  /*29d40*/  LDL.LU R19, [R1+0x38c] ;  /* 0x00038c0001137983 */ /* 0x000f220000300800 */
[C---:B---3--:R-:W-:Y:S03]  /*29d50*/  HMMA.1688.F32.TF32 R24, R4.reuse, R26, R12 ;  /* 0x0000001a0418723c */ /* 0x048fe6000008100c */
[----:B----4-:R-:W-:Y:S01]  /*29d60*/  STL.64 [R1+0x3b08], R18 ;  /* 0x003b081201007387 */ /* 0x010fe20000100a00 */
[----:B--2---:R1:W-:Y:S03]  /*29d70*/  STL.64 [R1+0x3b00], R16 ;  /* 0x003b001001007387 */ /* 0x0043e60000100a00 */
        /* <DEDUP_REMOVED lines=10> */
[----:B------:R-:W3:Y:S01]  /*29e20*/  LDL.64 R22, [R1+0xe8] ;  /* 0x0000e80001167983 */ /* 0x000ee20000100a00 */
[----:B------:R-:W4:Y:S02]  /*29e30*/  LDL.LU R8, [R1+0x2f0] ;  /* 0x0002f00001087983 */ /* 0x000f240000300800 */
[----:B------:R-:W4:Y:S02]  /*29e40*/  LDL.LU R9, [R1+0x2f4] ;  /* 0x0002f40001097983 */ /* 0x000f240000300800 */
[----:B------:R-:W4:Y:S01]  /*29e50*/  LDL.LU R10, [R1+0x2f8] ;  /* 0x0002f800010a7983 */ /* 0x000f220000300800 */
[----:B------:R-:W4:Y:S01]  /*29e60*/  LDL.LU R11, [R1+0x2fc] ;  /* 0x0002fc00010b7983 */ /* 0x000f220000300800 */
[----:B------:R-:W5:Y:S02]  /*29e70*/  LDL.LU.64 R14, [R1+0x3b38] ;  /* 0x003b3800010e7983 */ /* 0x000f640000300a00 */
[----:B------:R-:W-:Y:S02]  /*29e80*/  STL.64 [R1+0x3c0], R24 ;  /* 0x0003c01801007387 */ /* 0x000fe40000100a00 */
[----:B------:R1:W-:Y:S02]  /*29e90*/  STL.64 [R1+0x3c8], R26 ;  /* 0x0003c81a01007387 */ /* 0x0003e40000100a00 */
[----:B-1----:R-:W5:Y:S01]  /*29ea0*/  LDL.LU.64 R26, [R1+0x3b30] ;  /* 0x003b3000011a7983 */ /* 0x002f620000300a00 */
[----:B------:R-:W5:Y:S02]  /*29eb0*/  LDL.LU.64 R24, [R1+0x3b28] ;  /* 0x003b280001187983 */ /* 0x000f640000300a00 */
[C---:B-----5:R-:W-:Y:S11]  /*29ec0*/  HMMA.1688.F32.TF32 R24, R4.reuse, R14, R24 ;  /* 0x0000000e0418723c */ /* 0x060ff60000081018 */
[----:B------:R-:W-:Y:S11]  /*29ed0*/  @!UPT UIADD3 URZ, URZ, URZ, URZ ;  /* 0x0000003f3f3ff290 */ /* 0x000ff6000fffe03f */
[----:B------:R-:W-:Y:S01]  /*29ee0*/  @!UPT UIADD3 URZ, URZ, URZ, URZ ;  /* 0x0000003f3f3ff290 */ /* 0x000fe2000fffe03f */
[----:B------:R-:W-:Y:S01]  /*29ef0*/  STL.64 [R1+0x3b0], R24 ;  /* 0x0003b01801007387 */ /* 0x000fe20000100a00 */
[----:B------:R1:W-:Y:S03]  /*29f00*/  STL.64 [R1+0x3b8], R26 ;  /* 0x0003b81a01007387 */ /* 0x0003e60000100a00 */
[----:B-1----:R-:W2:Y:S01]  /*29f10*/  LDL.LU.64 R26, [R1+0x3b20] ;  /* 0x003b2000011a7983 */ /* 0x002ea20000300a00 */
[----:B------:R1:W-:Y:S03]  /*29f20*/  STL.64 [R1+0x3aa8], R14 ;  /* 0x003aa80e01007387 */ /* 0x0003e60000100a00 */
[----:B-1----:R-:W5:Y:S04]  /*29f30*/  LDL.64 R14, [R1+0x118] ;  /* 0x00011800010e7983 */ /* 0x002f680000100a00 */
[----:B-----5:R1:W-:Y:S04]  /*29f40*/  STL.64 [R1+0x3ac0], R14 ;  /* 0x003ac00e01007387 */ /* 0x0203e80000100a00 */
[----:B-1----:R-:W5:Y:S01]  /*29f50*/  LDL.64 R14, [R1+0x128] ;  /* 0x00012800010e7983 */ /* 0x002f620000100a00 */
[C---:B--2---:R-:W-:Y:S03]  /*29f60*/  HMMA.1688.F32.TF32 R16, R4.reuse, R26, R16 ;  /* 0x0000001a0410723c */ /* 0x044fe60000081010 */
[----:B-----5:R1:W-:Y:S04]  /*29f70*/  STL.64 [R1+0x3ac8], R14 ;  /* 0x003ac80e01007387 */ /* 0x0203e80000100a00 */
[----:B-1----:R-:W2:Y:S11]  /*29f80*/  LDL.64 R14, [R1+0x138] ;  /* 0x00013800010e7983 */ /* 0x002eb60000100a00 */
[----:B------:R-:W-:Y:S05]  /*29f90*/  @!UPT UIADD3 URZ, URZ, URZ, URZ ;  /* 0x0000003f3f3ff290 */ /* 0x000fea000fffe03f */
[----:B------:R-:W-:Y:S02]  /*29fa0*/  STL.64 [R1+0x3a0], R16 ;  /* 0x0003a01001007387 */ /* 0x000fe40000100a00 */
[----:B------:R1:W-:Y:S02]  /*29fb0*/  STL.64 [R1+0x3a8], R18 ;  /* 0x0003a81201007387 */ /* 0x0003e40000100a00 */
[----:B-1----:R-:W3:Y:S01]  /*29fc0*/  LDL.LU.64 R18, [R1+0x3b18] ;  /* 0x003b180001127983 */ /* 0x002ee20000300a00 */
[----:B------:R-:W3:Y:S02]  /*29fd0*/  LDL.LU.64 R16, [R1+0x3b10] ;  /* 0x003b100001107983 */ /* 0x000ee40000300a00 */
[----:B------:R1:W-:Y:S02]  /*29fe0*/  STL.64 [R1+0x3aa0], R26 ;  /* 0x003aa01a01007387 */ /* 0x0003e40000100a00 */
[----:B------:R-:W5:Y:S01]  /*29ff0*/  LDL.LU R24, [R1+0x2b0] ;  /* 0x0002b00001187983 */ /* 0x000f620000300800 */
[----:B------:R-:W5:Y:S04]  /*2a000*/  LDL.LU R25, [R1+0x2b4] ;  /* 0x0002b40001197983 */ /* 0x000f680000300800 */
[----:B-1----:R-:W2:Y:S01]  /*2a010*/  LDL.LU R26, [R1+0x2b8] ;  /* 0x0002b800011a7983 */ /* 0x002ea20000300800 */
[----:B------:R-:W2:Y:S03]  /*2a020*/  LDL.LU R27, [R1+0x2bc] ;  /* 0x0002bc00011b7983 */ /* 0x000ea60000300800 */
[----:B--2---:R-:W-:Y:S01]  /*2a030*/  STL.64 [R1+0x3ab8], R26 ;  /* 0x003ab81a01007387 */ /* 0x004fe20000100a00 */
[----:B-----5:R1:W-:Y:S03]  /*2a040*/  STL.64 [R1+0x3ab0], R24 ;  /* 0x003ab01801007387 */ /* 0x0203e60000100a00 */
[----:B-1----:R-:W2:Y:S01]  /*2a050*/  LDL.LU R24, [R1+0x2c0] ;  /* 0x0002c00001187983 */ /* 0x002ea20000300800 */
[----:B------:R-:W2:Y:S02]  /*2a060*/  LDL.LU R25, [R1+0x2c4] ;  /* 0x0002c40001197983 */ /* 0x000ea40000300800 */
[----:B------:R-:W5:Y:S02]  /*2a070*/  LDL.LU R26, [R1+0x2c8] ;  /* 0x0002c800011a7983 */ /* 0x000f640000300800 */
[----:B------:R-:W5:Y:S01]  /*2a080*/  LDL.LU R27, [R1+0x2cc] ;  /* 0x0002cc00011b7983 */ /* 0x000f620000300800 */
[----:B---3--:R-:W-:Y:S01]  /*2a090*/  HMMA.1688.F32.TF32 R16, R4, R22, R16 ;  /* 0x000000160410723c */ /* 0x008fe20000081010 */
[----:B------:R-:W-:-:S02]  /*2a0a0*/  IMAD.MOV.U32 R13, RZ, RZ, R22 ;  /* 0x000000ffff0d7224 */ /* 0x000fc400078e0016 */
[----:B------:R-:W-:Y:S01]  /*2a0b0*/  IMAD.MOV.U32 R12, RZ, RZ, R23 ;  /* 0x000000ffff0c7224 */ /* 0x000fe200078e0017 */
[----:B-----5:R-:W-:Y:S01]  /*2a0c0*/  STL.64 [R1+0x3ad8], R26 ;  /* 0x003ad81a01007387 */ /* 0x020fe20000100a00 */
[----:B--2---:R1:W-:Y:S03]  /*2a0d0*/  STL.64 [R1+0x3ad0], R24 ;  /* 0x003ad01801007387 */ /* 0x0043e60000100a00 */
[----:B-1----:R-:W2:Y:S01]  /*2a0e0*/  LDL.LU R24, [R1+0x2e0] ;  /* 0x0002e00001187983 */ /* 0x002ea20000300800 */
[----:B------:R-:W2:Y:S02]  /*2a0f0*/  LDL.LU R25, [R1+0x2e4] ;  /* 0x0002e40001197983 */ /* 0x000ea40000300800 */
[----:B------:R-:W2:Y:S02]  /*2a100*/  LDL.LU R26, [R1+0x2e8] ;  /* 0x0002e800011a7983 */ /* 0x000ea40000300800 */
[----:B------:R-:W2:Y:S10]  /*2a110*/  LDL.LU R27, [R1+0x2ec] ;  /* 0x0002ec00011b7983 */ /* 0x000eb40000300800 */
[----:B------:R-:W-:Y:S01]  /*2a120*/  STL.64 [R1+0x390], R16 ;  /* 0x0003901001007387 */ /* 0x000fe20000100a00 */
[----:B------:R1:W-:Y:S03]  /*2a130*/  STL.64 [R1+0x398], R18 ;  /* 0x0003981201007387 */ /* 0x0003e60000100a00 */
[----:B-1----:R-:W3:Y:S01]  /*2a140*/  LDL.LU.64 R18, [R1+0x3b08] ;  /* 0x003b080001127983 */ /* 0x002ee20000300a00 */
[----:B------:R-:W3:Y:S02]  /*2a150*/  LDL.LU.64 R16, [R1+0x3b00] ;  /* 0x003b000001107983 */ /* 0x000ee40000300a00 */
[----:B------:R-:W3:Y:S02]  /*2a160*/  LDL.LU.64 R22, [R1+0x3af8] ;  /* 0x003af80001167983 */ /* 0x000ee40000300a00 */
[C---:B---3--:R-:W-:Y:S11]  /*2a170*/  HMMA.1688.F32.TF32 R16, R4.reuse, R22, R16 ;  /* 0x000000160410723c */ /* 0x048ff60000081010 */
[----:B------:R-:W-:Y:S11]  /*2a180*/  @!UPT UIADD3 URZ, URZ, URZ, URZ ;  /* 0x0000003f3f3ff290 */ /* 0x000ff6000fffe03f */
[----:B------:R-:W-:Y:S01]  /*2a190*/  @!UPT UIADD3 URZ, URZ, URZ, URZ ;  /* 0x0000003f3f3ff290 */ /* 0x000fe2000fffe03f */
[----:B------:R-:W-:Y:S01]  /*2a1a0*/  STL.64 [R1+0x380], R16 ;  /* 0x0003801001007387 */ /* 0x000fe20000100a00 */
[----:B------:R1:W-:Y:S03]  /*2a1b0*/  STL.64 [R1+0x388], R18 ;  /* 0x0003881201007387 */ /* 0x0003e60000100a00 */
[----:B-1----:R-:W4:Y:S02]  /*2a1c0*/  LDL.LU.64 R18, [R1+0x3af0] ;  /* 0x003af00001127983 */ /* 0x002f240000300a00 */
[----:B----4-:R-:W-:Y:S02]  /*2a1d0*/  HMMA.1688.F32.TF32 R4, R4, R18, R8 ;  /* 0x000000120404723c */ /* 0x010fe40000081008 */
[----:B------:R-:W2:Y:S01]  /*2a1e0*/  LDL.LU.64 R10, [R1+0x3ae8] ;  /* 0x003ae800010a7983 */ /* 0x000ea20000300a00 */
[----:B------:R-:W2:Y:S02]  /*2a1f0*/  LDL.LU.64 R8, [R1+0x3ae0] ;  /* 0x003ae00001087983 */ /* 0x000ea40000300a00 */
[----:B------:R1:W-:Y:S02]  /*2a200*/  STL.64 [R1+0x3a78], R18 ;  /* 0x003a781201007387 */ /* 0x0003e40000100a00 */
[----:B------:R-:W3:Y:S11]  /*2a210*/  LDL.LU R16, [R1+0x2d0] ;  /* 0x0002d00001107983 */ /* 0x000ef60000300800 */
[----:B------:R-:W-:Y:S05]  /*2a220*/  @!UPT UIADD3 URZ, URZ, URZ, URZ ;  /* 0x0000003f3f3ff290 */ /* 0x000fea000fffe03f */
[----:B------:R4:W-:Y:S01]  /*2a230*/  STL.64 [R1+0x2f0], R4 ;  /* 0x0002f00401007387 */ /* 0x0009e20000100a00 */
[----:B------:R-:W-:Y:S02]  /*2a240*/  STL.64 [R1+0x2f8], R6 ;  /* 0x0002f80601007387 */ /* 0x000fe40000100a00 */
[----:B------:R-:W3:Y:S02]  /*2a250*/  LDL.LU R17, [R1+0x2d4] ;  /* 0x0002d40001117983 */ /* 0x000ee40000300800 */
[----:B-1----:R-:W3:Y:S01]  /*2a260*/  LDL.LU R18, [R1+0x2d8] ;  /* 0x0002d80001127983 */ /* 0x002ee20000300800 */
[----:B------:R-:W3:Y:S01]  /*2a270*/  LDL.LU R19, [R1+0x2dc] ;  /* 0x0002dc0001137983 */ /* 0x000ee20000300800 */
[----:B----4-:R-:W-:Y:S02]  /*2a280*/  IMAD.MOV.U32 R5, RZ, RZ, R14 ;  /* 0x000000ffff057224 */ /* 0x010fe400078e000e */
[----:B------:R-:W-:Y:S01]  /*2a290*/  IMAD.MOV.U32 R4, RZ, RZ, R15 ;  /* 0x000000ffff047224 */ /* 0x000fe200078e000f */
[C---:B--2---:R-:W-:Y:S11]  /*2a2a0*/  HMMA.1688.F32.TF32 R24, R8.reuse, R14, R24 ;  /* 0x0000000e0818723c */ /* 0x044ff60000081018 */
[----:B------:R-:W-:Y:S11]  /*2a2b0*/  @!UPT UIADD3 URZ, URZ, URZ, URZ ;  /* 0x0000003f3f3ff290 */ /* 0x000ff6000fffe03f */
[----:B------:R-:W-:Y:S01]  /*2a2c0*/  @!UPT UIADD3 URZ, URZ, URZ, URZ ;  /* 0x0000003f3f3ff290 */ /* 0x000fe2000fffe03f */
[----:B------:R-:W-:Y:S01]  /*2a2d0*/  STL.64 [R1+0x2e0], R24 ;  /* 0x0002e01801007387 */ /* 0x000fe20000100a00 */
[----:B------:R1:W-:Y:S03]  /*2a2e0*/  STL.64 [R1+0x2e8], R26 ;  /* 0x0002e81a01007387 */ /* 0x0003e60000100a00 */
[----:B-1----:R-:W2:Y:S01]  /*2a2f0*/  LDL.LU.64 R26, [R1+0x3ad8] ;  /* 0x003ad800011a7983 */ /* 0x002ea20000300a00 */
[----:B------:R-:W2:Y:S02]  /*2a300*/  LDL.LU.64 R24, [R1+0x3ad0] ;  /* 0x003ad00001187983 */ /* 0x000ea40000300a00 */
[----:B------:R-:W3:Y:S02]  /*2a310*/  LDL.LU.64 R14, [R1+0x3ac8] ;  /* 0x003ac800010e7983 */ /* 0x000ee40000300a00 */
        /* <DEDUP_REMOVED lines=12> */
[----:B------:R-:W-:Y:S01]  /*2a3e0*/  STL.64 [R1+0x2c0], R24 ;  /* 0x0002c01801007387 */ /* 0x000fe20000100a00 */
[----:B------:R1:W-:Y:S03]  /*2a3f0*/  STL.64 [R1+0x2c8], R26 ;  /* 0x0002c81a01007387 */ /* 0x0003e60000100a00 */
[----:B-1----:R-:W2:Y:S01]  /*2a400*/  LDL.LU.64 R26, [R1+0x3ab8] ;  /* 0x003ab800011a7983 */ /* 0x002ea20000300a00 */
[----:B------:R-:W2:Y:S02]  /*2a410*/  LDL.LU.64 R24, [R1+0x3ab0] ;  /* 0x003ab00001187983 */ /* 0x000ea40000300a00 */
[----:B------:R-:W2:Y:S02]  /*2a420*/  LDL.LU.64 R14, [R1+0x3aa8] ;  /* 0x003aa800010e7983 */ /* 0x000ea40000300a00 */
[----:B------:R-:W-:Y:S02]  /*2a430*/  IMAD.MOV.U32 R6, RZ, RZ, R13 ;  /* 0x000000ffff067224 */ /* 0x000fe400078e000d */
[----:B------:R-:W-:Y:S01]  /*2a440*/  IMAD.MOV.U32 R7, RZ, RZ, R12 ;  /* 0x000000ffff077224 */ /* 0x000fe200078e000c */
        /* <DEDUP_REMOVED lines=17> */
[----:B-1----:R-:W-:Y:S02]  /*2a560*/  IMAD.MOV.U32 R26, RZ, RZ, R21 ;  /* 0x000000ffff1a7224 */ /* 0x002fe400078e0015 */
[----:B------:R-:W-:-:S05]  /*2a570*/  IMAD.MOV.U32 R27, RZ, RZ, R20 ;  /* 0x000000ffff1b7224 */ /* 0x000fca00078e0014 */
[----:B------:R1:W-:Y:S02]  /*2a580*/  STL.64 [R1+0x3a20], R26 ;  /* 0x003a201a01007387 */ /* 0x0003e40000100a00 */
[----:B-1----:R-:W-:Y:S02]  /*2a590*/  IMAD.MOV.U32 R26, RZ, RZ, R19 ;  /* 0x000000ffff1a7224 */ /* 0x002fe400078e0013 */
[----:B------:R-:W-:-:S05]  /*2a5a0*/  IMAD.MOV.U32 R27, RZ, RZ, R18 ;  /* 0x000000ffff1b7224 */ /* 0x000fca00078e0012 */
[----:B------:R1:W-:Y:S02]  /*2a5b0*/  STL.64 [R1+0x3a38], R26 ;  /* 0x003a381a01007387 */ /* 0x0003e40000100a00 */
[----:B-1----:R-:W-:Y:S02]  /*2a5c0*/  IMAD.MOV.U32 R26, RZ, RZ, R17 ;  /* 0x000000ffff1a7224 */ /* 0x002fe400078e0011 */
[----:B------:R-:W-:-:S05]  /*2a5d0*/  IMAD.MOV.U32 R27, RZ, RZ, R16 ;  /* 0x000000ffff1b7224 */ /* 0x000fca00078e0010 */
[----:B------:R1:W-:Y:S01]  /*2a5e0*/  STL.64 [R1+0x3a50], R26 ;  /* 0x003a501a01007387 */ /* 0x0003e20000100a00 */
[----:B------:R-:W3:Y:S02]  /*2a5f0*/  LDL.LU R16, [R1+0x280] ;  /* 0x0002800001107983 */ /* 0x000ee40000300800 */
[----:B-1----:R-:W-:Y:S02]  /*2a600*/  IMAD.MOV.U32 R27, RZ, RZ, R4 ;  /* 0x000000ffff1b7224 */ /* 0x002fe400078e0004 */
[----:B------:R-:W-:Y:S01]  /*2a610*/  IMAD.MOV.U32 R26, RZ, RZ, R5 ;  /* 0x000000ffff1a7224 */ /* 0x000fe200078e0005 */
[C---:B--2---:R-:W-:Y:S11]  /*2a620*/  HMMA.1688.F32.TF32 R12, R8.reuse, R6, R12 ;  /* 0x00000006080c723c */ /* 0x044ff6000008100c */
[----:B------:R-:W-:Y:S11]  /*2a630*/  @!UPT UIADD3 URZ, URZ, URZ, URZ ;  /* 0x0000003f3f3ff290 */ /* 0x000ff6000fffe03f */
[----:B------:R-:W-:Y:S01]  /*2a640*/  @!UPT UIADD3 URZ, URZ, URZ, URZ ;  /* 0x0000003f3f3ff290 */ /* 0x000fe2000fffe03f */
[----:B------:R1:W-:Y:S01]  /*2a650*/  STL.64 [R1+0x290], R12 ;  /* 0x0002900c01007387 */ /* 0x0003e20000100a00 */
[----:B------:R2:W-:Y:S02]  /*2a660*/  STL.64 [R1+0x298], R14 ;  /* 0x0002980e01007387 */ /* 0x0005e40000100a00 */
[----:B------:R-:W3:Y:S02]  /*2a670*/  LDL.LU R17, [R1+0x284] ;  /* 0x0002840001117983 */ /* 0x000ee40000300800 */
[----:B------:R-:W3:Y:S01]  /*2a680*/  LDL.LU R18, [R1+0x288] ;  /* 0x0002880001127983 */ /* 0x000ee20000300800 */
[----:B------:R-:W3:Y:S04]  /*2a690*/  LDL.LU R19, [R1+0x28c] ;  /* 0x00028c0001137983 */ /* 0x000ee80000300800 */
[----:B-1----:R-:W4:Y:S01]  /*2a6a0*/  LDL.LU R12, [R1+0x1f0] ;  /* 0x0001f000010c7983 */ /* 0x002f220000300800 */
[----:B------:R-:W4:Y:S02]  /*2a6b0*/  LDL.LU R13, [R1+0x1f4] ;  /* 0x0001f400010d7983 */ /* 0x000f240000300800 */
[----:B--2---:R-:W4:Y:S02]  /*2a6c0*/  LDL.LU R14, [R1+0x1f8] ;  /* 0x0001f800010e7983 */ /* 0x004f240000300800 */
[----:B------:R-:W4:Y:S01]  /*2a6d0*/  LDL.LU R15, [R1+0x1fc] ;  /* 0x0001fc00010f7983 */ /* 0x000f220000300800 */
[----:B------:R1:W-:Y:S01]  /*2a6e0*/  STL.64 [R1+0x3a00], R6 ;  /* 0x003a000601007387 */ /* 0x0003e20000100a00 */
[----:B------:R-:W2:Y:S02]  /*2a6f0*/  LDL.LU R4, [R1+0x1a0] ;  /* 0x0001a00001047983 */ /* 0x000ea40000300800 */
[----:B------:R-:W2:Y:S01]  /*2a700*/  LDL.LU R5, [R1+0x1a4] ;  /* 0x0001a40001057983 */ /* 0x000ea20000300800 */
[----:B-1----:R-:W5:Y:S01]  /*2a710*/  LDL.LU R6, [R1+0x1a8] ;  /* 0x0001a80001067983 */ /* 0x002f620000300800 */
[----:B------:R-:W5:Y:S03]  /*2a720*/  LDL.LU R7, [R1+0x1ac] ;  /* 0x0001ac0001077983 */ /* 0x000f660000300800 */
[----:B-----5:R-:W-:Y:S01]  /*2a730*/  STL.64 [R1+0x3a18], R6 ;  /* 0x003a180601007387 */ /* 0x020fe20000100a00 */
[----:B--2---:R1:W-:Y:S03]  /*2a740*/  STL.64 [R1+0x3a10], R4 ;  /* 0x003a100401007387 */ /* 0x0043e60000100a00 */
        /* <DEDUP_REMOVED lines=22> */
[----:B------:R-:W2:Y:S02]  /*2a8b0*/  LDL.LU R7, [R1+0x1ec] ;  /* 0x0001ec0001077983 */ /* 0x000ea40000300800 */
[----:B------:R-:W-:Y:S01]  /*2a8c0*/  STL.64 [R1+0x280], R16 ;  /* 0x0002801001007387 */ /* 0x000fe20000100a00 */
[----:B------:R1:W-:Y:S03]  /*2a8d0*/  STL.64 [R1+0x288], R18 ;  /* 0x0002881201007387 */ /* 0x0003e60000100a00 */
[----:B-1----:R-:W4:Y:S02]  /*2a8e0*/  LDL.LU.64 R18, [R1+0x3a78] ;  /* 0x003a780001127983 */ /* 0x002f240000300a00 */
[----:B----4-:R-:W-:Y:S02]  /*2a8f0*/  HMMA.1688.F32.TF32 R8, R8, R18, R12 ;  /* 0x000000120808723c */ /* 0x010fe4000008100c */
[----:B------:R-:W2:Y:S01]  /*2a900*/  LDL.LU.64 R14, [R1+0x3a70] ;  /* 0x003a7000010e7983 */ /* 0x000ea20000300a00 */
[----:B------:R-:W2:Y:S11]  /*2a910*/  LDL.LU.64 R12, [R1+0x3a68] ;  /* 0x003a6800010c7983 */ /* 0x000eb60000300a00 */
[----:B------:R-:W-:Y:S09]  /*2a920*/  @!UPT UIADD3 URZ, URZ, URZ, URZ ;  /* 0x0000003f3f3ff290 */ /* 0x000ff2000fffe03f */
[----:B------:R1:W-:Y:S01]  /*2a930*/  STL.64 [R1+0x1f0], R8 ;  /* 0x0001f00801007387 */ /* 0x0003e20000100a00 */
[----:B------:R3:W-:Y:S03]  /*2a940*/  STL.64 [R1+0x1f8], R10 ;  /* 0x0001f80a01007387 */ /* 0x0007e60000100a00 */
[----:B-1----:R-:W4:Y:S01]  /*2a950*/  LDL.LU R8, [R1+0x190] ;  /* 0x0001900001087983 */ /* 0x002f220000300800 */
[----:B------:R-:W4:Y:S02]  /*2a960*/  LDL.LU R9, [R1+0x194] ;  /* 0x0001940001097983 */ /* 0x000f240000300800 */
[----:B---3--:R-:W4:Y:S02]  /*2a970*/  LDL.LU R10, [R1+0x198] ;  /* 0x00019800010a7983 */ /* 0x008f240000300800 */
[----:B------:R-:W4:Y:S01]  /*2a980*/  LDL.LU R11, [R1+0x19c] ;  /* 0x00019c00010b7983 */ /* 0x000f220000300800 */
[C---:B--2---:R-:W-:Y:S01]  /*2a990*/  HMMA.1688.F32.TF32 R24, R12.reuse, R26, R4 ;  /* 0x0000001a0c18723c */ /* 0x044fe20000081004 */
[----:B------:R-:W2:Y:S01]  /*2a9a0*/  LDL.LU.64 R6, [R1+0x3a60] ;  /* 0x003a600001067983 */ /* 0x000ea20000300a00 */
[----:B------:R-:W2:Y:S11]  /*2a9b0*/  LDL.LU.64 R4, [R1+0x3a58] ;  /* 0x003a580001047983 */ /* 0x000eb60000300a00 */
[----:B------:R-:W-:Y:S10]  /*2a9c0*/  @!UPT UIADD3 URZ, URZ, URZ, URZ ;  /* 0x0000003f3f3ff290 */ /* 0x000ff4000fffe03f */
[----:B------:R-:W-:Y:S01]  /*2a9d0*/  STL.64 [R1+0x1e0], R24 ;  /* 0x0001e01801007387 */ /* 0x000fe20000100a00 */
[----:B------:R1:W-:Y:S03]  /*2a9e0*/  STL.64 [R1+0x1e8], R26 ;  /* 0x0001e81a01007387 */ /* 0x0003e60000100a00 */
[----:B-1----:R-:W2:Y:S02]  /*2a9f0*/  LDL.LU.64 R26, [R1+0x3a50] ;  /* 0x003a5000011a7983 */ /* 0x002ea40000300a00 */
[C---:B--2---:R-:W-:Y:S02]  /*2aa00*/  HMMA.1688.F32.TF32 R24, R12.reuse, R26, R4 ;  /* 0x0000001a0c18723c */ /* 0x044fe40000081004 */
[----:B------:R-:W2:Y:S01]  /*2aa10*/  LDL.LU.64 R6, [R1+0x3a48] ;  /* 0x003a480001067983 */ /* 0x000ea20000300a00 */
[----:B------:R-:W2:Y:S11]  /*2aa20*/  LDL.LU.64 R4, [R1+0x3a40] ;  /* 0x003a400001047983 */ /* 0x000eb60000300a00 */
[----:B------:R-:W-:Y:S09]  /*2aa30*/  @!UPT UIADD3 URZ, URZ, URZ, URZ ;  /* 0x0000003f3f3ff290 */ /* 0x000ff2000fffe03f */
        /* <DEDUP_REMOVED lines=18> */
[----:B------:R-:W4:Y:S11]  /*2ab60*/  LDL.LU.64 R6, [R1+0x3a00] ;  /* 0x003a000001067983 */ /* 0x000f360000300a00 */
[----:B------:R-:W-:Y:S10]  /*2ab70*/  @!UPT UIADD3 URZ, URZ, URZ, URZ ;  /* 0x0000003f3f3ff290 */ /* 0x000ff4000fffe03f */
[----:B------:R-:W-:Y:S01]  /*2ab80*/  STL.64 [R1+0x1a0], R24 ;  /* 0x0001a01801007387 */ /* 0x000fe20000100a00 */
[----:B------:R1:W-:Y:S03]  /*2ab90*/  STL.64 [R1+0x1a8], R26 ;  /* 0x0001a81a01007387 */ /* 0x0003e60000100a00 */
[----:B-1----:R-:W2:Y:S01]  /*2aba0*/  LDL.LU.64 R26, [R1+0x39f8] ;  /* 0x0039f800011a7983 */ /* 0x002ea20000300a00 */
[----:B------:R-:W2:Y:S01]  /*2abb0*/  LDL.LU.64 R24, [R1+0x39f0] ;  /* 0x0039f00001187983 */ /* 0x000ea20000300a00 */
[C---:B----4-:R-:W-:Y:S08]  /*2abc0*/  HMMA.1688.F32.TF32 R4, R12.reuse, R6, R8 ;  /* 0x000000060c04723c */ /* 0x050ff00000081008 */
[----:B--2---:R-:W-:Y:S11]  /*2abd0*/  HMMA.1688.F32.TF32 R8, R12, R22, R24 ;  /* 0x000000160c08723c */ /* 0x004ff60000081018 */
[----:B------:R-:W-:Y:S04]  /*2abe0*/  @!UPT UIADD3 URZ, URZ, URZ, URZ ;  /* 0x0000003f3f3ff290 */ /* 0x000fe8000fffe03f */
[----:B------:R1:W-:Y:S01]  /*2abf0*/  STL.64 [R1+0x190], R4 ;  /* 0x0001900401007387 */ /* 0x0003e20000100a00 */
[----:B------:R2:W-:Y:S03]  /*2ac00*/  STL.64 [R1+0x198], R6 ;  /* 0x0001980601007387 */ /* 0x0005e60000100a00 */
[----:B-1----:R-:W3:Y:S04]  /*2ac10*/  LDL.LU R4, [R1+0x80] ;  /* 0x0000800001047983 */ /* 0x002ee80000300800 */
[----:B------:R-:W-:Y:S01]  /*2ac20*/  STL.64 [R1+0x180], R8 ;  /* 0x0001800801007387 */ /* 0x000fe20000100a00 */
[----:B------:R-:W-:Y:S02]  /*2ac30*/  STL.64 [R1+0x188], R10 ;  /* 0x0001880a01007387 */ /* 0x000fe40000100a00 */
[----:B------:R-:W3:Y:S02]  /*2ac40*/  LDL.LU R5, [R1+0x84] ;  /* 0x0000840001057983 */ /* 0x000ee40000300800 */
[----:B--2---:R-:W2:Y:S01]  /*2ac50*/  LDL.LU R6, [R1+0x88] ;  /* 0x0000880001067983 */ /* 0x004ea20000300800 */
[----:B------:R-:W2:Y:S04]  /*2ac60*/  LDL.LU R7, [R1+0x8c] ;  /* 0x00008c0001077983 */ /* 0x000ea80000300800 */
[----:B--2---:R-:W-:Y:S01]  /*2ac70*/  STL.64 [R1+0x39e0], R6 ;  /* 0x0039e00601007387 */ /* 0x004fe20000100a00 */
[----:B---3--:R1:W-:Y:S03]  /*2ac80*/  STL.64 [R1+0x39d8], R4 ;  /* 0x0039d80401007387 */ /* 0x0083e60000100a00 */
[----:B-1----:R-:W2:Y:S01]  /*2ac90*/  LDL.LU R4, [R1+0x90] ;  /* 0x0000900001047983 */ /* 0x002ea20000300800 */
[----:B------:R-:W2:Y:S02]  /*2aca0*/  LDL.LU R5, [R1+0x94] ;  /* 0x0000940001057983 */ /* 0x000ea40000300800 */
[----:B------:R-:W2:Y:S02]  /*2acb0*/  LDL.LU R6, [R1+0x98] ;  /* 0x0000980001067983 */ /* 0x000ea40000300800 */
[----:B------:R-:W2:Y:S01]  /*2acc0*/  LDL.LU R7, [R1+0x9c] ;  /* 0x00009c0001077983 */ /* 0x000ea20000300800 */
[----:B------:R-:W3:Y:S01]  /*2acd0*/  LDL.LU R24, [R1+0x60] ;  /* 0x0000600001187983 */ /* 0x000ee20000300800 */
[----:B------:R-:W3:Y:S02]  /*2ace0*/  LDL.LU R25, [R1+0x64] ;  /* 0x0000640001197983 */ /* 0x000ee40000300800 */
[----:B------:R-:W4:Y:S02]  /*2acf0*/  LDL.LU R26, [R1+0x68] ;  /* 0x00006800011a7983 */ /* 0x000f240000300800 */
[----:B------:R-:W4:Y:S02]  /*2ad00*/  LDL.LU R27, [R1+0x6c] ;  /* 0x00006c00011b7983 */ /* 0x000f240000300800 */
[----:B----4-:R1:W-:Y:S01]  /*2ad10*/  STL.64 [R1+0x39b8], R26 ;  /* 0x0039b81a01007387 */ /* 0x0103e20000100a00 */
[----:B---3--:R-:W-:Y:S03]  /*2ad20*/  STL.64 [R1+0x39b0], R24 ;  /* 0x0039b01801007387 */ /* 0x008fe60000100a00 */
[----:B-1----:R-:W3:Y:S04]  /*2ad30*/  LDL.LU.64 R26, [R1+0x128] ;  /* 0x00012800011a7983 */ /* 0x002ee80000300a00 */
[----:B---3--:R1:W-:Y:S04]  /*2ad40*/  STL.64 [R1+0x39c0], R26 ;  /* 0x0039c01a01007387 */ /* 0x0083e80000100a00 */
[----:B-1----:R-:W3:Y:S01]  /*2ad50*/  LDL.LU.64 R26, [R1+0x138] ;  /* 0x00013800011a7983 */ /* 0x002ee20000300a00 */
[----:B------:R1:W-:Y:S03]  /*2ad60*/  STL.64 [R1+0x3978], R22 ;  /* 0x0039781601007387 */ /* 0x0003e60000100a00 */
[----:B-1----:R-:W4:Y:S04]  /*2ad70*/  LDL.LU.64 R22, [R1+0xe8] ;  /* 0x0000e80001167983 */ /* 0x002f280000300a00 */
[----:B----4-:R1:W-:Y:S04]  /*2ad80*/  STL.64 [R1+0x3980], R22 ;  /* 0x0039801601007387 */ /* 0x0103e80000100a00 */
[----:B-1----:R-:W4:Y:S01]  /*2ad90*/  LDL.LU.64 R22, [R1+0xf8] ;  /* 0x0000f80001167983 */ /* 0x002f220000300a00 */
[----:B------:R-:W-:-:S02]  /*2ada0*/  IMAD.MOV.U32 R10, RZ, RZ, R28 ;  /* 0x000000ffff0a7224 */ /* 0x000fc400078e001c */
[----:B------:R-:W-:Y:S01]  /*2adb0*/  IMAD.MOV.U32 R11, RZ, RZ, R3 ;  /* 0x000000ffff0b7224 */ /* 0x000fe200078e0003 */
[----:B----4-:R1:W-:Y:S01]  /*2adc0*/  STL.64 [R1+0x3998], R22 ;  /* 0x0039981601007387 */ /* 0x0103e20000100a00 */
[----:B------:R-:W4:Y:S02]  /*2add0*/  LDL.LU R8, [R1+0x20] ;  /* 0x0000200001087983 */ /* 0x000f240000300800 */
[----:B------:R-:W4:Y:S02]  /*2ade0*/  LDL.LU R9, [R1+0x24] ;  /* 0x0000240001097983 */ /* 0x000f240000300800 */
[----:B------:R-:W5:Y:S01]  /*2adf0*/  LDL.LU R28, [R1+0x39ec] ;  /* 0x0039ec00011c7983 */ /* 0x000f620000300800 */
[----:B------:R-:W3:Y:S04]  /*2ae00*/  LDL.LU R3, [R1+0x39e8] ;  /* 0x0039e80001037983 */ /* 0x000ee80000300800 */
[----:B-1----:R-:W3:Y:S01]  /*2ae10*/  LDL.LU.64 R22, [R1+0x108] ;  /* 0x0001080001167983 */ /* 0x002ee20000300a00 */
[----:B--2---:R-:W-:Y:S03]  /*2ae20*/  HMMA.1688.F32.TF32 R12, R12, R18, R4 ;  /* 0x000000120c0c723c */ /* 0x004fe60000081004 */
[----:B---3--:R1:W-:Y:S04]  /*2ae30*/  STL.64 [R1+0x39a8], R22 ;  /* 0x0039a81601007387 */ /* 0x0083e80000100a00 */
[----:B-1----:R-:W2:Y:S01]  /*2ae40*/  LDL.LU.64 R22, [R1+0x118] ;  /* 0x0001180001167983 */ /* 0x002ea20000300a00 */
[----:B------:R-:W-:Y:S02]  /*2ae50*/  STL.64 [R1+0x3990], R10 ;  /* 0x0039900a01007387 */ /* 0x000fe40000100a00 */
[----:B----4-:R1:W-:Y:S02]  /*2ae60*/  STL.64 [R1+0x3988], R8 ;  /* 0x0039880801007387 */ /* 0x0103e40000100a00 */
[----:B-1----:R-:W3:Y:S01]  /*2ae70*/  LDL.LU R8, [R1+0x40] ;  /* 0x0000400001087983 */ /* 0x002ee20000300800 */
[----:B------:R-:W3:Y:S02]  /*2ae80*/  LDL.LU R9, [R1+0x44] ;  /* 0x0000440001097983 */ /* 0x000ee40000300800 */
[----:B------:R-:W4:Y:S02]  /*2ae90*/  LDL.LU.64 R6, [R1+0x39e0] ;  /* 0x0039e00001067983 */ /* 0x000f240000300a00 */
[----:B------:R-:W4:Y:S01]  /*2aea0*/  LDL.LU.64 R4, [R1+0x39d8] ;  /* 0x0039d80001047983 */ /* 0x000f220000300a00 */
[----:B------:R-:W4:Y:S01]  /*2aeb0*/  LDL.LU.64 R18, [R1+0x39d0] ;  /* 0x0039d00001127983 */ /* 0x000f220000300a00 */
[----:B------:R-:W4:Y:S02]  /*2aec0*/  LDL.LU.64 R16, [R1+0x39c8] ;  /* 0x0039c80001107983 */ /* 0x000f240000300a00 */
[----:B------:R-:W-:-:S02]  /*2aed0*/  IMAD.MOV.U32 R11, RZ, RZ, R3 ;  /* 0x000000ffff0b7224 */ /* 0x000fc400078e0003 */
[----:B-----5:R-:W-:Y:S02]  /*2aee0*/  IMAD.MOV.U32 R10, RZ, RZ, R28 ;  /* 0x000000ffff0a7224 */ /* 0x020fe400078e001c */
[----:B------:R-:W-:Y:S02]  /*2aef0*/  IMAD.MOV.U32 R3, RZ, RZ, R15 ;  /* 0x000000ffff037224 */ /* 0x000fe400078e000f */
[----:B------:R-:W-:Y:S01]  /*2af00*/  IMAD.MOV.U32 R28, RZ, RZ, R14 ;  /* 0x000000ffff1c7224 */ /* 0x000fe200078e000e */
[----:B------:R-:W-:Y:S01]  /*2af10*/  STL.64 [R1+0x460], R12 ;  /* 0x0004600c01007387 */ /* 0x000fe20000100a00 */
[----:B------:R-:W5:Y:S02]  /*2af20*/  LDL.64 R14, [R1+0x8] ;  /* 0x00000800010e7983 */ /* 0x000f640000100a00 */
[----:B------:R-:W-:Y:S02]  /*2af30*/  STL [R1+0x3614], R3 ;  /* 0x0036140301007387 */ /* 0x000fe40000100800 */
[----:B------:R-:W-:Y:S01]  /*2af40*/  LDS R12, [R0+0x14700] ;  /* 0x01470000000c7984 */ /* 0x000fe20000000800 */
[----:B------:R-:W-:Y:S04]  /*2af50*/  STL [R1+0x3610], R28 ;  /* 0x0036101c01007387 */ /* 0x000fe80000100800 */
[----:B------:R-:W-:Y:S01]  /*2af60*/  LDS R13, [R2+0x14700] ;  /* 0x01470000020d7984 */ /* 0x000fe20000000800 */
[C---:B----4-:R-:W-:Y:S11]  /*2af70*/  HMMA.1688.F32.TF32 R4, R16.reuse, R26, R4 ;  /* 0x0000001a1004723c */ /* 0x050ff60000081004 */
[----:B------:R-:W-:Y:S11]  /*2af80*/  @!UPT UIADD3 URZ, URZ, URZ, URZ ;  /* 0x0000003f3f3ff290 */ /* 0x000ff6000fffe03f */
[----:B------:R-:W-:Y:S01]  /*2af90*/  @!UPT UIADD3 URZ, URZ, URZ, URZ ;  /* 0x0000003f3f3ff290 */ /* 0x000fe2000fffe03f */
[----:B------:R1:W-:Y:S01]  /*2afa0*/  STL.64 [R1+0x450], R4 ;  /* 0x0004500401007387 */ /* 0x0003e20000100a00 */
[----:B------:R-:W-:Y:S02]  /*2afb0*/  STL.64 [R1+0x458], R6 ;  /* 0x0004580601007387 */ /* 0x000fe40000100a00 */
[----:B-1----:R-:W-:Y:S02]  /*2afc0*/  IMAD.MOV.U32 R4, RZ, RZ, R27 ;  /* 0x000000ffff047224 */ /* 0x002fe400078e001b */
[----:B------:R-:W-:Y:S02]  /*2afd0*/  IMAD.MOV.U32 R5, RZ, RZ, R26 ;  /* 0x000000ffff057224 */ /* 0x000fe400078e001a */
[----:B------:R-:W4:Y:S01]  /*2afe0*/  LDL.LU.64 R26, [R1+0x39c0] ;  /* 0x0039c000011a7983 */ /* 0x000f220000300a00 */
[----:B------:R1:W-:Y:S02]  /*2aff0*/  STL [R1+0x3954], R4 ;  /* 0x0039540401007387 */ /* 0x0003e40000100800 */
[----:B------:R2:W-:Y:S01]  /*2b000*/  STL [R1+0x3950], R5 ;  /* 0x0039500501007387 */ /* 0x0005e20000100800 */
[----:B-1----:R-:W4:Y:S01]  /*2b010*/  LDL.LU R4, [R1+0x70] ;  /* 0x0000700001047983 */ /* 0x002f220000300800 */
[----:B--2---:R-:W4:Y:S02]  /*2b020*/  LDL.LU R5, [R1+0x74] ;  /* 0x0000740001057983 */ /* 0x004f240000300800 */
[----:B------:R-:W4:Y:S02]  /*2b030*/  LDL.LU R6, [R1+0x78] ;  /* 0x0000780001067983 */ /* 0x000f240000300800 */
[----:B------:R-:W4:Y:S02]  /*2b040*/  LDL.LU R7, [R1+0x7c] ;  /* 0x00007c0001077983 */ /* 0x000f240000300800 */
[C---:B----4-:R-:W-:Y:S11]  /*2b050*/  HMMA.1688.F32.TF32 R4, R16.reuse, R26, R4 ;  /* 0x0000001a1004723c */ /* 0x050ff60000081004 */
        /* <DEDUP_REMOVED lines=8> */
[----:B------:R1:W-:Y:S02]  /*2b0e0*/  STL [R1+0x395c], R6 ;  /* 0x00395c0601007387 */ /* 0x0003e40000100800 */
[----:B------:R4:W-:Y:S01]  /*2b0f0*/  STL [R1+0x3958], R7 ;  /* 0x0039580701007387 */ /* 0x0009e20000100800 */
[----:B------:R-:W3:Y:S01]  /*2b100*/  LDL.LU R4, [R1+0x50] ;  /* 0x0000500001047983 */ /* 0x000ee20000300800 */
[----:B------:R-:W3:Y:S03]  /*2b110*/  LDL.LU R5, [R1+0x54] ;  /* 0x0000540001057983 */ /* 0x000ee60000300800 */
[----:B-1----:R-:W3:Y:S01]  /*2b120*/  LDL.LU R6, [R1+0x58] ;  /* 0x0000580001067983 */ /* 0x002ee20000300800 */
[----:B----4-:R-:W3:Y:S01]  /*2b130*/  LDL.LU R7, [R1+0x5c] ;  /* 0x00005c0001077983 */ /* 0x010ee20000300800 */
[----:B--2---:R-:W-:Y:S11]  /*2b140*/  HMMA.1688.F32.TF32 R24, R16, R22, R24 ;  /* 0x000000161018723c */ /* 0x004ff60000081018 */
[----:B------:R-:W-:Y:S11]  /*2b150*/  @!UPT UIADD3 URZ, URZ, URZ, URZ ;  /* 0x0000003f3f3ff290 */ /* 0x000ff6000fffe03f */
[----:B------:R-:W-:Y:S01]  /*2b160*/  @!UPT UIADD3 URZ, URZ, URZ, URZ ;  /* 0x0000003f3f3ff290 */ /* 0x000fe2000fffe03f */
[----:B------:R-:W-:Y:S01]  /*2b170*/  STL.64 [R1+0xc0], R24 ;  /* 0x0000c01801007387 */ /* 0x000fe20000100a00 */
[----:B------:R1:W-:Y:S02]  /*2b180*/  STL.64 [R1+0xc8], R26 ;  /* 0x0000c81a01007387 */ /* 0x0003e40000100a00 */
[----:B-1----:R-:W-:Y:S02]  /*2b190*/  IMAD.MOV.U32 R27, RZ, RZ, R22 ;  /* 0x000000ffff1b7224 */ /* 0x002fe400078e0016 */
[----:B------:R-:W-:Y:S02]  /*2b1a0*/  IMAD.MOV.U32 R26, RZ, RZ, R23 ;  /* 0x000000ffff1a7224 */ /* 0x000fe400078e0017 */
[----:B------:R-:W3:Y:S03]  /*2b1b0*/  LDL.LU.64 R22, [R1+0x39a8] ;  /* 0x0039a80001167983 */ /* 0x000ee60000300a00 */
[----:B------:R1:W-:Y:S02]  /*2b1c0*/  STL [R1+0x3964], R26 ;  /* 0x0039641a01007387 */ /* 0x0003e40000100800 */
[----:B------:R2:W-:Y:S02]  /*2b1d0*/  STL [R1+0x3960], R27 ;  /* 0x0039601b01007387 */ /* 0x0005e40000100800 */
[----:B------:R-:W4:Y:S01]  /*2b1e0*/  LDL.LU R24, [R1+0x30] ;  /* 0x0000300001187983 */ /* 0x000f220000300800 */
[----:B------:R-:W4:Y:S04]  /*2b1f0*/  LDL.LU R25, [R1+0x34] ;  /* 0x0000340001197983 */ /* 0x000f280000300800 */
[----:B-1----:R-:W4:Y:S01]  /*2b200*/  LDL.LU R26, [R1+0x38] ;  /* 0x00003800011a7983 */ /* 0x002f220000300800 */
[----:B--2---:R-:W-:-:S02]  /*2b210*/  IMAD.MOV.U32 R27, RZ, RZ, R29 ;  /* 0x000000ffff1b7224 */ /* 0x004fc400078e001d */
[----:B------:R-:W2:Y:S01]  /*2b220*/  LDL.LU R29, [R1+0x39a0] ;  /* 0x0039a000011d7983 */ /* 0x000ea20000300800 */
        /* <DEDUP_REMOVED lines=16> */
[----:B------:R-:W4:Y:S02]  /*2b330*/  LDL.LU.64 R22, [R1+0x3980] ;  /* 0x0039800001167983 */ /* 0x000f240000300a00 */
[C---:B----4-:R-:W-:Y:S11]  /*2b340*/  HMMA.1688.F32.TF32 R24, R16.reuse, R22, R24 ;  /* 0x000000161018723c */ /* 0x050ff60000081018 */
[----:B------:R-:W-:Y:S11]  /*2b350*/  @!UPT UIADD3 URZ, URZ, URZ, URZ ;  /* 0x0000003f3f3ff290 */ /* 0x000ff6000fffe03f */
[----:B------:R-:W-:Y:S01]  /*2b360*/  @!UPT UIADD3 URZ, URZ, URZ, URZ ;  /* 0x0000003f3f3ff290 */ /* 0x000fe2000fffe03f */
[----:B------:R-:W-:Y:S01]  /*2b370*/  STL.64 [R1+0x90], R24 ;  /* 0x0000901801007387 */ /* 0x000fe20000100a00 */
[----:B------:R1:W-:Y:S02]  /*2b380*/  STL.64 [R1+0x98], R26 ;  /* 0x0000981a01007387 */ /* 0x0003e40000100a00 */
[----:B-1----:R-:W-:Y:S02]  /*2b390*/  IMAD.MOV.U32 R26, RZ, RZ, R22 ;  /* 0x000000ffff1a7224 */ /* 0x002fe400078e0016 */
[----:B------:R-:W-:Y:S02]  /*2b3a0*/  IMAD.MOV.U32 R27, RZ, RZ, R23 ;  /* 0x000000ffff1b7224 */ /* 0x000fe400078e0017 */
[----:B------:R-:W2:Y:S02]  /*2b3b0*/  LDL.LU.64 R22, [R1+0x3978] ;  /* 0x0039780001167983 */ /* 0x000ea40000300a00 */
[C---:B--2---:R-:W-:Y:S11]  /*2b3c0*/  HMMA.1688.F32.TF32 R8, R16.reuse, R22, R8 ;  /* 0x000000161008723c */ /* 0x044ff60000081008 */
[----:B------:R-:W-:Y:S11]  /*2b3d0*/  @!UPT UIADD3 URZ, URZ, URZ, URZ ;  /* 0x0000003f3f3ff290 */ /* 0x000ff6000fffe03f */
[----:B------:R-:W-:Y:S01]  /*2b3e0*/  @!UPT UIADD3 URZ, URZ, URZ, URZ ;  /* 0x0000003f3f3ff290 */ /* 0x000fe2000fffe03f */
[----:B------:R1:W-:Y:S01]  /*2b3f0*/  STL.64 [R1+0x80], R8 ;  /* 0x0000800801007387 */ /* 0x0003e20000100a00 */
[----:B------:R-:W-:Y:S02]  /*2b400*/  STL.64 [R1+0x88], R10 ;  /* 0x0000880a01007387 */ /* 0x000fe40000100a00 */
[----:B-1----:R-:W-:Y:S02]  /*2b410*/  IMAD.MOV.U32 R9, RZ, RZ, R22 ;  /* 0x000000ffff097224 */ /* 0x002fe400078e0016 */
[----:B------:R-:W-:Y:S02]  /*2b420*/  IMAD.MOV.U32 R8, RZ, RZ, R23 ;  /* 0x000000ffff087224 */ /* 0x000fe400078e0017 */
[----:B------:R-:W5:Y:S01]  /*2b430*/  LDL.LU.64 R22, [R1+0x3970] ;  /* 0x0039700001167983 */ /* 0x000f620000300a00 */
[----:B------:R-:W5:Y:S02]  /*2b440*/  LDL.LU.64 R20, [R1+0x3968] ;  /* 0x0039680001147983 */ /* 0x000f640000300a00 */
[----:B-----5:R-:W-:Y:S01]  /*2b450*/  HMMA.1688.F32.TF32 R16, R16, R14, R20 ;  /* 0x0000000e1010723c */ /* 0x020fe20000081014 */
[----:B------:R-:W-:Y:S04]  /*2b460*/  LDS R22, [R0+0x1a100] ;  /* 0x01a1000000167984 */ /* 0x000fe80000000800 */
[----:B------:R-:W-:Y:S04]  /*2b470*/  LDS R23, [R2+0x1a100] ;  /* 0x01a1000002177984 */ /* 0x000fe80000000800 */
[----:B------:R-:W-:Y:S04]  /*2b480*/  LDS R20, [R0+0x18100] ;  /* 0x0181000000147984 */ /* 0x000fe80000000800 */
[----:B------:R-:W-:Y:S01]  /*2b490*/  LDS R21, [R2+0x18100] ;  /* 0x0181000002157984 */ /* 0x000fe20000000800 */
[----:B------:R-:W-:-:S03]  /*2b4a0*/  IMAD.MOV.U32 R3, RZ, RZ, R15 ;  /* 0x000000ffff037224 */ /* 0x000fc600078e000f */
[----:B------:R-:W-:Y:S01]  /*2b4b0*/  LDS R14, [R0+0x16700] ;  /* 0x01670000000e7984 */ /* 0x000fe20000000800 */
[----:B------:R-:W-:Y:S05]  /*2b4c0*/  LDS R15, [R2+0x16700] ;  /* 0x01670000020f7984 */ /* 0x000fea0000000800 */
[----:B------:R-:W-:Y:S01]  /*2b4d0*/  STL.64 [R1+0x420], R16 ;  /* 0x0004201001007387 */ /* 0x000fe20000100a00 */
[----:B------:R-:W-:Y:S02]  /*2b4e0*/  STL.64 [R1+0x428], R18 ;  /* 0x0004281201007387 */ /* 0x000fe40000100a00 */
[----:B------:R-:W-:Y:S04]  /*2b4f0*/  LDS R18, [R0+0x1a000] ;  /* 0x01a0000000127984 */ /* 0x000fe80000000800 */
[----:B------:R-:W1:Y:S01]  /*2b500*/  LDS R19, [R2+0x1a000] ;  /* 0x01a0000002137984 */ /* 0x000e620000000800 */
[----:B------:R-:W-:Y:S04]  /*2b510*/  LDS R16, [R0+0x18000] ;  /* 0x0180000000107984 */ /* 0x000fe80000000800 */
[----:B------:R-:W2:Y:S04]  /*2b520*/  LDS R17, [R2+0x18000] ;  /* 0x0180000002117984 */ /* 0x000ea80000000800 */
[----:B-1----:R1:W-:Y:S02]  /*2b530*/  STL.64 [R1+0x38a0], R18 ;  /* 0x0038a01201007387 */ /* 0x0023e40000100a00 */
[----:B-1----:R-:W-:-:S02]  /*2b540*/  IMAD.MOV.U32 R18, RZ, RZ, R9 ;  /* 0x000000ffff127224 */ /* 0x002fc400078e0009 */
[----:B------:R-:W-:Y:S02]  /*2b550*/  IMAD.MOV.U32 R19, RZ, RZ, R8 ;  /* 0x000000ffff137224 */ /* 0x000fe400078e0008 */
[----:B------:R-:W1:Y:S04]  /*2b560*/  LDSM.16.M88.4 R8, [R29+0x80080] ;  /* 0x080080001d08783b */ /* 0x000e680000000200 */
[----:B--2---:R2:W-:Y:S01]  /*2b570*/  STL.64 [R1+0x3898], R16 ;  /* 0x0038981001007387 */ /* 0x0045e20000100a00 */
[----:B------:R-:W-:Y:S02]  /*2b580*/  STL.64 [R1+0x3840], R22 ;  /* 0x0038401601007387 */ /* 0x000fe40000100a00 */
[----:B------:R-:W-:Y:S02]  /*2b590*/  STL.64 [R1+0x3838], R20 ;  /* 0x0038381401007387 */ /* 0x000fe40000100a00 */
[----:B------:R-:W3:Y:S04]  /*2b5a0*/  LDSM.16.M88.4 R20, [R29+0x84080] ;  /* 0x084080001d14783b */ /* 0x000ee80000000200 */
[----:B-1----:R-:W-:Y:S01]  /*2b5b0*/  STL.64 [R1+0x70], R8 ;  /* 0x0000700801007387 */ /* 0x002fe20000100a00 */
[----:B--2---:R-:W-:-:S02]  /*2b5c0*/  IMAD.MOV.U32 R17, RZ, RZ, R8 ;  /* 0x000000ffff117224 */ /* 0x004fc400078e0008 */
[----:B------:R-:W-:Y:S02]  /*2b5d0*/  STL.64 [R1+0x78], R10 ;  /* 0x0000780a01007387 */ /* 0x000fe40000100a00 */
[----:B------:R-:W-:Y:S02]  /*2b5e0*/  IMAD.MOV.U32 R16, RZ, RZ, R9 ;  /* 0x000000ffff107224 */ /* 0x000fe400078e0009 */
[----:B------:R-:W1:Y:S04]  /*2b5f0*/  LDSM.16.M88.4 R8, [R29+0x88080] ;  /* 0x088080001d08783b */ /* 0x000e680000000200 */
[----:B---3--:R-:W-:Y:S01]  /*2b600*/  STL.64 [R1+0x60], R20 ;  /* 0x0000601401007387 */ /* 0x008fe20000100a00 */
[----:B------:R-:W-:Y:S02]  /*2b610*/  STL.64 [R1+0x68], R22 ;  /* 0x0000681601007387 */ /* 0x000fe40000100a00 */
[----:B------:R-:W-:Y:S01]  /*2b620*/  LDSM.16.M88.4 R20, [R29+0x8c080] ;  /* 0x08c080001d14783b */ /* 0x000fe20000000200 */
[----:B-1----:R-:W-:Y:S03]  /*2b630*/  STL.64 [R1+0x50], R8 ;  /* 0x0000500801007387 */ /* 0x002fe60000100a00 */
[----:B------:R-:W-:-:S02]  /*2b640*/  IMAD.MOV.U32 R25, RZ, RZ, R8 ;  /* 0x000000ffff197224 */ /* 0x000fc400078e0008 */
[----:B------:R-:W-:Y:S02]  /*2b650*/  STL.64 [R1+0x58], R10 ;  /* 0x0000580a01007387 */ /* 0x000fe40000100a00 */
[----:B------:R-:W-:Y:S02]  /*2b660*/  IMAD.MOV.U32 R24, RZ, RZ, R9 ;  /* 0x000000ffff187224 */ /* 0x000fe400078e0009 */
[----:B------:R-:W1:Y:S04]  /*2b670*/  LDSM.16.M88.4 R8, [R29+0x90080] ;  /* 0x090080001d08783b */ /* 0x000e680000000200 */
[----:B-1----:R-:W-:Y:S01]  /*2b680*/  STL.64 [R1+0x30], R8 ;  /* 0x0000300801007387 */ /* 0x002fe20000100a00 */
[----:B------:R-:W-:Y:S02]  /*2b690*/  STL.64 [R1+0x38], R10 ;  /* 0x0000380a01007387 */ /* 0x000fe40000100a00 */
[----:B------:R-:W-:-:S02]  /*2b6a0*/  IMAD.MOV.U32 R28, RZ, RZ, R9 ;  /* 0x000000ffff1c7224 */ /* 0x000fc400078e0009 */
[----:B------:R-:W1:Y:S04]  /*2b6b0*/  LDSM.16.M88.4 R8, [R29+0x94080] ;  /* 0x094080001d08783b */ /* 0x000e680000000200 */
[----:B-1----:R-:W-:Y:S01]  /*2b6c0*/  STL.64 [R1+0x20], R8 ;  /* 0x0000200801007387 */ /* 0x002fe20000100a00 */
[----:B------:R-:W-:Y:S02]  /*2b6d0*/  STL.64 [R1+0x28], R10 ;  /* 0x0000280a01007387 */ /* 0x000fe40000100a00 */
[----:B------:R-:W-:Y:S02]  /*2b6e0*/  STL.64 [R1+0x40], R20 ;  /* 0x0000401401007387 */ /* 0x000fe40000100a00 */
[----:B------:R-:W-:Y:S01]  /*2b6f0*/  STL.64 [R1+0x48], R22 ;  /* 0x0000481601007387 */ /* 0x000fe20000100a00 */
[----:B------:R1:W-:Y:S04]  /*2b700*/  STL.64 [R1+0x3878], R20 ;  /* 0x0038781401007387 */ /* 0x0003e80000100a00 */
[----:B------:R-:W2:Y:S04]  /*2b710*/  LDSM.16.M88.4 R8, [R29+0x98080] ;  /* 0x098080001d08783b */ /* 0x000ea80000000200 */
[----:B-1----:R-:W3:Y:S01]  /*2b720*/  LDL.64 R20, [R1+0x60] ;  /* 0x0000600001147983 */ /* 0x002ee20000100a00 */
[----:B------:R-:W-:-:S02]  /*2b730*/  IMAD.MOV.U32 R22, RZ, RZ, R18 ;  /* 0x000000ffff167224 */ /* 0x000fc400078e0012 */
[----:B------:R-:W-:Y:S01]  /*2b740*/  IMAD.MOV.U32 R23, RZ, RZ, R19 ;  /* 0x000000ffff177224 */ /* 0x000fe200078e0013 */
[----:B---3--:R1:W-:Y:S02]  /*2b750*/  STL.64 [R1+0x3880], R20 ;  /* 0x0038801401007387 */ /* 0x0083e40000100a00 */
[----:B-1----:R-:W-:Y:S02]  /*2b760*/  IMAD.MOV.U32 R20, RZ, RZ, R17 ;  /* 0x000000ffff147224 */ /* 0x002fe400078e0011 */
[----:B------:R-:W-:-:S05]  /*2b770*/  IMAD.MOV.U32 R21, RZ, RZ, R16 ;  /* 0x000000ffff157224 */ /* 0x000fca00078e0010 */
[----:B------:R-:W-:Y:S01]  /*2b780*/  STL.64 [R1+0x38a8], R20 ;  /* 0x0038a81401007387 */ /* 0x000fe20000100a00 */
[----:B------:R-:W3:Y:S02]  /*2b790*/  LDL.LU R16, [R1+0x370] ;  /* 0x0003700001107983 */ /* 0x000ee40000300800 */
[----:B------:R-:W3:Y:S02]  /*2b7a0*/  LDL.LU R17, [R1+0x374] ;  /* 0x0003740001117983 */ /* 0x000ee40000300800 */
[----:B------:R-:W4:Y:S01]  /*2b7b0*/  LDL.LU R18, [R1+0x378] ;  /* 0x0003780001127983 */ /* 0x000f220000300800 */
[----:B------:R-:W4:Y:S04]  /*2b7c0*/  LDL.LU R19, [R1+0x37c] ;  /* 0x00037c0001137983 */ /* 0x000f280000300800 */
[----:B----4-:R-:W-:Y:S01]  /*2b7d0*/  STL.64 [R1+0x38b8], R18 ;  /* 0x0038b81201007387 */ /* 0x010fe20000100a00 */
[----:B---3--:R1:W-:Y:S02]  /*2b7e0*/  STL.64 [R1+0x38b0], R16 ;  /* 0x0038b01001007387 */ /* 0x0083e40000100a00 */
[----:B------:R3:W-:Y:S01]  /*2b7f0*/  STL.64 [R1+0x38c0], R22 ;  /* 0x0038c01601007387 */ /* 0x0007e20000100a00 */
[----:B-1----:R-:W4:Y:S01]  /*2b800*/  LDL.LU R16, [R1+0x3f0] ;  /* 0x0003f00001107983 */ /* 0x002f220000300800 */
[----:B------:R-:W4:Y:S02]  /*2b810*/  LDL.LU R17, [R1+0x3f4] ;  /* 0x0003f40001117983 */ /* 0x000f240000300800 */
[----:B------:R-:W5:Y:S02]  /*2b820*/  LDL.LU R18, [R1+0x3f8] ;  /* 0x0003f80001127983 */ /* 0x000f640000300800 */
[----:B------:R-:W5:Y:S02]  /*2b830*/  LDL.LU R19, [R1+0x3fc] ;  /* 0x0003fc0001137983 */ /* 0x000f640000300800 */
[----:B---3--:R-:W-:-:S02]  /*2b840*/  IMAD.MOV.U32 R22, RZ, RZ, R26 ;  /* 0x000000ffff167224 */ /* 0x008fc400078e001a */
[----:B------:R-:W-:Y:S01]  /*2b850*/  IMAD.MOV.U32 R23, RZ, RZ, R27 ;  /* 0x000000ffff177224 */ /* 0x000fe200078e001b */
[----:B-----5:R-:W-:Y:S01]  /*2b860*/  STL.64 [R1+0x38d0], R18 ;  /* 0x0038d01201007387 */ /* 0x020fe20000100a00 */
[----:B----4-:R1:W-:Y:S02]  /*2b870*/  STL.64 [R1+0x38c8], R16 ;  /* 0x0038c81001007387 */ /* 0x0103e40000100a00 */
[----:B------:R-:W3:Y:S02]  /*2b880*/  LDL.LU R26, [R1+0x3964] ;  /* 0x00396400011a7983 */ /* 0x000ee40000300800 */
[----:B------:R-:W4:Y:S01]  /*2b890*/  LDL.LU R27, [R1+0x3960] ;  /* 0x00396000011b7983 */ /* 0x000f220000300800 */
[----:B------:R5:W-:Y:S04]  /*2b8a0*/  STL.64 [R1+0x38d8], R22 ;  /* 0x0038d81601007387 */ /* 0x000be80000100a00 */
[----:B-1----:R-:W2:Y:S01]  /*2b8b0*/  LDL.LU R16, [R1+0x400] ;  /* 0x0004000001107983 */ /* 0x002ea20000300800 */
[----:B------:R-:W2:Y:S02]  /*2b8c0*/  LDL.LU R17, [R1+0x404] ;  /* 0x0004040001117983 */ /* 0x000ea40000300800 */
[----:B------:R-:W2:Y:S02]  /*2b8d0*/  LDL.LU R18, [R1+0x408] ;  /* 0x0004080001127983 */ /* 0x000ea40000300800 */
[----:B------:R-:W2:Y:S02]  /*2b8e0*/  LDL.LU R19, [R1+0x40c] ;  /* 0x00040c0001137983 */ /* 0x000ea40000300800 */
[----:B-----5:R-:W-:-:S02]  /*2b8f0*/  IMAD.MOV.U32 R22, RZ, RZ, R6 ;  /* 0x000000ffff167224 */ /* 0x020fc400078e0006 */
[----:B------:R-:W-:Y:S01]  /*2b900*/  IMAD.MOV.U32 R23, RZ, RZ, R7 ;  /* 0x000000ffff177224 */ /* 0x000fe200078e0007 */
[----:B--2---:R-:W-:Y:S01]  /*2b910*/  STL.64 [R1+0x38e8], R18 ;  /* 0x0038e81201007387 */ /* 0x004fe20000100a00 */
[----:B------:R1:W-:Y:S02]  /*2b920*/  STL.64 [R1+0x38e0], R16 ;  /* 0x0038e01001007387 */ /* 0x0003e40000100a00 */
[----:B------:R-:W2:Y:S02]  /*2b930*/  LDL.LU R6, [R1+0x395c] ;  /* 0x00395c0001067983 */ /* 0x000ea40000300800 */
[----:B------:R-:W5:Y:S01]  /*2b940*/  LDL.LU R7, [R1+0x3958] ;  /* 0x0039580001077983 */ /* 0x000f620000300800 */
[----:B------:R3:W-:Y:S04]  /*2b950*/  STL.64 [R1+0x38f0], R22 ;  /* 0x0038f01601007387 */ /* 0x0007e80000100a00 */
[----:B-1----:R-:W2:Y:S01]  /*2b960*/  LDL.LU R16, [R1+0x410] ;  /* 0x0004100001107983 */ /* 0x002ea20000300800 */
[----:B------:R-:W2:Y:S02]  /*2b970*/  LDL.LU R17, [R1+0x414] ;  /* 0x0004140001117983 */ /* 0x000ea40000300800 */
[----:B------:R-:W2:Y:S02]  /*2b980*/  LDL.LU R18, [R1+0x418] ;  /* 0x0004180001127983 */ /* 0x000ea40000300800 */
[----:B------:R-:W2:Y:S02]  /*2b990*/  LDL.LU R19, [R1+0x41c] ;  /* 0x00041c0001137983 */ /* 0x000ea40000300800 */
[----:B---3--:R-:W-:-:S02]  /*2b9a0*/  IMAD.MOV.U32 R22, RZ, RZ, R4 ;  /* 0x000000ffff167224 */ /* 0x008fc400078e0004 */
[----:B------:R-:W-:Y:S01]  /*2b9b0*/  IMAD.MOV.U32 R23, RZ, RZ, R5 ;  /* 0x000000ffff177224 */ /* 0x000fe200078e0005 */
[----:B--2---:R-:W-:Y:S01]  /*2b9c0*/  STL.64 [R1+0x3900], R18 ;  /* 0x0039001201007387 */ /* 0x004fe20000100a00 */
[----:B------:R-:W-:Y:S02]  /*2b9d0*/  STL.64 [R1+0x38f8], R16 ;  /* 0x0038f81001007387 */ /* 0x000fe40000100a00 */
[----:B------:R-:W2:Y:S02]  /*2b9e0*/  LDL.LU R4, [R1+0x3954] ;  /* 0x0039540001047983 */ /* 0x000ea40000300800 */
[----:B------:R-:W3:Y:S01]  /*2b9f0*/  LDL.LU R5, [R1+0x3950] ;  /* 0x0039500001057983 */ /* 0x000ee20000300800 */
[----:B------:R4:W-:Y:S02]  /*2ba00*/  STL.64 [R1+0x3908], R22 ;  /* 0x0039081601007387 */ /* 0x0009e40000100a00 */
[----:B----4-:R-:W-:Y:S02]  /*2ba10*/  IMAD.MOV.U32 R22, RZ, RZ, R27 ;  /* 0x000000ffff167224 */ /* 0x010fe400078e001b */
[----:B------:R-:W-:Y:S01]  /*2ba20*/  IMAD.MOV.U32 R23, RZ, RZ, R26 ;  /* 0x000000ffff177224 */ /* 0x000fe200078e001a */
[----:B------:R-:W-:Y:S04]  /*2ba30*/  LDS R27, [R2+0x1a200] ;  /* 0x01a20000021b7984 */ /* 0x000fe80000000800 */
[----:B------:R-:W-:Y:S04]  /*2ba40*/  LDS R26, [R0+0x1a200] ;  /* 0x01a20000001a7984 */ /* 0x000fe80000000800 */
[----:B------:R5:W-:Y:S01]  /*2ba50*/  STL.64 [R1+0x3920], R22 ;  /* 0x0039201601007387 */ /* 0x000be20000100a00 */
[----:B------:R-:W4:Y:S02]  /*2ba60*/  LDL.LU R16, [R1+0x430] ;  /* 0x0004300001107983 */ /* 0x000f240000300800 */
[----:B------:R-:W4:Y:S02]  /*2ba70*/  LDL.LU R17, [R1+0x434] ;  /* 0x0004340001117983 */ /* 0x000f240000300800 */
[----:B------:R-:W2:Y:S01]  /*2ba80*/  LDL.LU R18, [R1+0x438] ;  /* 0x0004380001127983 */ /* 0x000ea20000300800 */
[----:B------:R-:W2:Y:S01]  /*2ba90*/  LDL.LU R19, [R1+0x43c] ;  /* 0x00043c0001137983 */ /* 0x000ea20000300800 */
[----:B-----5:R-:W-:-:S02]  /*2baa0*/  IMAD.MOV.U32 R22, RZ, RZ, R7 ;  /* 0x000000ffff167224 */ /* 0x020fc400078e0007 */
[----:B------:R-:W-:-:S05]  /*2bab0*/  IMAD.MOV.U32 R23, RZ, RZ, R6 ;  /* 0x000000ffff177224 */ /* 0x000fca00078e0006 */
[----:B------:R-:W-:Y:S04]  /*2bac0*/  STL.64 [R1+0x3938], R22 ;  /* 0x0039381601007387 */ /* 0x000fe80000100a00 */
[----:B--2---:R-:W-:Y:S01]  /*2bad0*/  STL.64 [R1+0x3918], R18 ;  /* 0x0039181201007387 */ /* 0x004fe20000100a00 */
[----:B----4-:R1:W-:Y:S03]  /*2bae0*/  STL.64 [R1+0x3910], R16 ;  /* 0x0039101001007387 */ /* 0x0103e60000100a00 */
        /* <DEDUP_REMOVED lines=8> */
[----:B------:R-:W4:Y:S02]  /*2bb70*/  LDL.LU R18, [R1+0x4c8] ;  /* 0x0004c80001127983 */ /* 0x000f240000300800 */
[----:B------:R-:W4:Y:S02]  /*2bb80*/  LDL.LU R19, [R1+0x4cc] ;  /* 0x0004cc0001137983 */ /* 0x000f240000300800 */
[----:B---3--:R-:W-:-:S02]  /*2bb90*/  IMAD.MOV.U32 R22, RZ, RZ, R5 ;  /* 0x000000ffff167224 */ /* 0x008fc400078e0005 */
[----:B------:R-:W-:Y:S02]  /*2bba0*/  IMAD.MOV.U32 R23, RZ, RZ, R4 ;  /* 0x000000ffff177224 */ /* 0x000fe400078e0004 */
[----:B------:R-:W1:Y:S04]  /*2bbb0*/  LDSM.16.M88.4 R4, [R29+0x9c080] ;  /* 0x09c080001d04783b */ /* 0x000e680000000200 */
[----:B----4-:R-:W-:Y:S01]  /*2bbc0*/  STL.64 [R1+0x3948], R18 ;  /* 0x0039481201007387 */ /* 0x010fe20000100a00 */
[----:B--2---:R2:W-:Y:S03]  /*2bbd0*/  STL.64 [R1+0x3940], R16 ;  /* 0x0039401001007387 */ /* 0x0045e60000100a00 */
[----:B--2---:R-:W2:Y:S01]  /*2bbe0*/  LDL.LU R16, [R1+0x4d0] ;  /* 0x0004d00001107983 */ /* 0x004ea20000300800 */
[----:B------:R-:W2:Y:S02]  /*2bbf0*/  LDL.LU R17, [R1+0x4d4] ;  /* 0x0004d40001117983 */ /* 0x000ea40000300800 */
[----:B------:R-:W2:Y:S02]  /*2bc00*/  LDL.LU R18, [R1+0x4d8] ;  /* 0x0004d80001127983 */ /* 0x000ea40000300800 */
[----:B------:R-:W2:Y:S01]  /*2bc10*/  LDL.LU R19, [R1+0x4dc] ;  /* 0x0004dc0001137983 */ /* 0x000ea20000300800 */
[----:B------:R-:W-:Y:S01]  /*2bc20*/  STL [R1+0x3618], R11 ;  /* 0x0036180b01007387 */ /* 0x000fe20000100800 */
[----:B------:R-:W-:Y:S02]  /*2bc30*/  STL [R1+0x3860], R10 ;  /* 0x0038600a01007387 */ /* 0x000fe40000100800 */
[----:B------:R3:W-:Y:S02]  /*2bc40*/  STL.64 [R1+0x3858], R8 ;  /* 0x0038580801007387 */ /* 0x0007e40000100a00 */
[----:B---3--:R-:W3:Y:S01]  /*2bc50*/  LDL.LU R8, [R1+0x350] ;  /* 0x0003500001087983 */ /* 0x008ee20000300800 */
[----:B------:R-:W3:Y:S02]  /*2bc60*/  LDL.LU R9, [R1+0x354] ;  /* 0x0003540001097983 */ /* 0x000ee40000300800 */
[----:B------:R-:W4:Y:S02]  /*2bc70*/  LDL.LU R10, [R1+0x358] ;  /* 0x00035800010a7983 */ /* 0x000f240000300800 */
[----:B------:R-:W4:Y:S02]  /*2bc80*/  LDL.LU R11, [R1+0x35c] ;  /* 0x00035c00010b7983 */ /* 0x000f240000300800 */
[----:B----4-:R-:W-:Y:S01]  /*2bc90*/  STL.64 [R1+0x3890], R10 ;  /* 0x0038900a01007387 */ /* 0x010fe20000100a00 */
[----:B---3--:R3:W-:Y:S03]  /*2bca0*/  STL.64 [R1+0x3888], R8 ;  /* 0x0038880801007387 */ /* 0x0087e60000100a00 */
[----:B---3--:R-:W3:Y:S01]  /*2bcb0*/  LDL.LU R8, [R1+0x360] ;  /* 0x0003600001087983 */ /* 0x008ee20000300800 */
[----:B------:R-:W3:Y:S02]  /*2bcc0*/  LDL.LU R9, [R1+0x364] ;  /* 0x0003640001097983 */ /* 0x000ee40000300800 */
[----:B------:R-:W3:Y:S02]  /*2bcd0*/  LDL.LU R10, [R1+0x368] ;  /* 0x00036800010a7983 */ /* 0x000ee40000300800 */
[----:B------:R-:W3:Y:S01]  /*2bce0*/  LDL.LU R11, [R1+0x36c] ;  /* 0x00036c00010b7983 */ /* 0x000ee20000300800 */
[----:B-1----:R-:W-:Y:S01]  /*2bcf0*/  STL.64 [R1+0x3850], R6 ;  /* 0x0038500601007387 */ /* 0x002fe20000100a00 */
[----:B------:R1:W-:Y:S02]  /*2bd00*/  STL.64 [R1+0x3848], R4 ;  /* 0x0038480401007387 */ /* 0x0003e40000100a00 */
[----:B-1----:R-:W-:-:S02]  /*2bd10*/  IMAD.MOV.U32 R4, RZ, RZ, R25 ;  /* 0x000000ffff047224 */ /* 0x002fc400078e0019 */
[----:B------:R-:W-:Y:S01]  /*2bd20*/  IMAD.MOV.U32 R5, RZ, RZ, R24 ;  /* 0x000000ffff057224 */ /* 0x000fe200078e0018 */
[----:B------:R-:W-:Y:S04]  /*2bd30*/  LDS R25, [R2+0x18200] ;  /* 0x0182000002197984 */ /* 0x000fe80000000800 */
[----:B------:R-:W1:Y:S01]  /*2bd40*/  LDS R24, [R0+0x18200] ;  /* 0x0182000000187984 */ /* 0x000e620000000800 */
[C---:B--2---:R-:W-:Y:S03]  /*2bd50*/  HMMA.1688.F32.TF32 R20, R12.reuse, R22, R16 ;  /* 0x000000160c14723c */ /* 0x044fe60000081010 */
[----:B------:R-:W-:Y:S01]  /*2bd60*/  STL [R1+0x2880], R29 ;  /* 0x0028801d01007387 */ /* 0x000fe20000100800 */
[----:B------:R2:W-:Y:S03]  /*2bd70*/  STL.64 [R1+0x37c0], R26 ;  /* 0x0037c01a01007387 */ /* 0x0005e60000100a00 */
[----:B-1----:R-:W-:Y:S01]  /*2bd80*/  STL.64 [R1+0x37b8], R24 ;  /* 0x0037b81801007387 */ /* 0x002fe20000100a00 */
[----:B--2---:R-:W2:Y:S02]  /*2bd90*/  LDL.LU R26, [R1+0x8] ;  /* 0x00000800011a7983 */ /* 0x004ea40000300800 */
[----:B------:R-:W4:Y:S02]  /*2bda0*/  LDL.LU.64 R18, [R1+0x3948] ;  /* 0x0039480001127983 */ /* 0x000f240000300a00 */
[----:B------:R-:W4:Y:S11]  /*2bdb0*/  LDL.LU.64 R16, [R1+0x3940] ;  /* 0x0039400001107983 */ /* 0x000f360000300a00 */
        /* <DEDUP_REMOVED lines=37> */
[----:B-1----:R-:W4:Y:S01]  /*2c010*/  LDL.LU.64 R22, [R1+0x38c0] ;  /* 0x0038c00001167983 */ /* 0x002f220000300a00 */
[----:B------:R-:W-:Y:S01]  /*2c020*/  IMAD.MOV.U32 R27, RZ, RZ, R3 ;  /* 0x000000ffff1b7224 */ /* 0x000fe200078e0003 */
[C---:B----4-:R-:W-:Y:S02]  /*2c030*/  HMMA.1688.F32.TF32 R20, R12.reuse, R22, R16 ;  /* 0x000000160c14723c */ /* 0x050fe40000081010 */
[----:B------:R-:W2:Y:S01]  /*2c040*/  LDL.LU.64 R18, [R1+0x38b8] ;  /* 0x0038b80001127983 */ /* 0x000ea20000300a00 */
[----:B------:R-:W2:Y:S11]  /*2c050*/  LDL.LU.64 R16, [R1+0x38b0] ;  /* 0x0038b00001107983 */ /* 0x000eb60000300a00 */
[----:B------:R-:W-:Y:S09]  /*2c060*/  @!UPT UIADD3 URZ, URZ, URZ, URZ ;  /* 0x0000003f3f3ff290 */ /* 0x000ff2000fffe03f */
[----:B------:R1:W-:Y:S01]  /*2c070*/  STL.64 [R1+0x3f0], R20 ;  /* 0x0003f01401007387 */ /* 0x0003e20000100a00 */
[----:B------:R-:W-:Y:S03]  /*2c080*/  STL.64 [R1+0x3f8], R22 ;  /* 0x0003f81601007387 */ /* 0x000fe60000100a00 */
[----:B-1----:R-:W3:Y:S01]  /*2c090*/  LDL.LU.64 R20, [R1+0x38a8] ;  /* 0x0038a80001147983 */ /* 0x002ee20000300a00 */
[----:B--2---:R-:W-:Y:S03]  /*2c0a0*/  HMMA.1688.F32.TF32 R24, R12, R26, R16 ;  /* 0x0000001a0c18723c */ /* 0x004fe60000081010 */
[----:B------:R-:W3:Y:S01]  /*2c0b0*/  LDL.LU.64 R18, [R1+0x38a0] ;  /* 0x0038a00001127983 */ /* 0x000ee20000300a00 */
[----:B------:R-:W3:Y:S02]  /*2c0c0*/  LDL.LU.64 R16, [R1+0x3898] ;  /* 0x0038980001107983 */ /* 0x000ee40000300a00 */
[----:B------:R-:W2:Y:S11]  /*2c0d0*/  LDL.LU R12, [R1+0x340] ;  /* 0x00034000010c7983 */ /* 0x000eb60000300800 */
[----:B------:R-:W-:Y:S06]  /*2c0e0*/  @!UPT UIADD3 URZ, URZ, URZ, URZ ;  /* 0x0000003f3f3ff290 */ /* 0x000fec000fffe03f */
[----:B------:R1:W-:Y:S01]  /*2c0f0*/  STL.64 [R1+0x370], R24 ;  /* 0x0003701801007387 */ /* 0x0003e20000100a00 */
[----:B------:R4:W-:Y:S02]  /*2c100*/  STL.64 [R1+0x378], R26 ;  /* 0x0003781a01007387 */ /* 0x0009e40000100a00 */
[----:B------:R-:W2:Y:S02]  /*2c110*/  LDL.LU R13, [R1+0x344] ;  /* 0x00034400010d7983 */ /* 0x000ea40000300800 */
[----:B------:R-:W2:Y:S01]  /*2c120*/  LDL.LU R14, [R1+0x348] ;  /* 0x00034800010e7983 */ /* 0x000ea20000300800 */
[----:B------:R-:W2:Y:S04]  /*2c130*/  LDL.LU R15, [R1+0x34c] ;  /* 0x00034c00010f7983 */ /* 0x000ea80000300800 */
[----:B-1----:R-:W5:Y:S01]  /*2c140*/  LDL.LU R24, [R1+0x330] ;  /* 0x0003300001187983 */ /* 0x002f620000300800 */
[----:B------:R-:W5:Y:S02]  /*2c150*/  LDL.LU R25, [R1+0x334] ;  /* 0x0003340001197983 */ /* 0x000f640000300800 */
[----:B----4-:R-:W5:Y:S02]  /*2c160*/  LDL.LU R26, [R1+0x338] ;  /* 0x00033800011a7983 */ /* 0x010f640000300800 */
[----:B------:R-:W5:Y:S01]  /*2c170*/  LDL.LU R27, [R1+0x33c] ;  /* 0x00033c00011b7983 */ /* 0x000f620000300800 */
[C---:B---3--:R-:W-:Y:S01]  /*2c180*/  HMMA.1688.F32.TF32 R20, R16.reuse, R20, R8 ;  /* 0x000000141014723c */ /* 0x048fe20000081008 */
[----:B------:R-:W3:Y:S01]  /*2c190*/  LDL.LU.64 R10, [R1+0x3890] ;  /* 0x00389000010a7983 */ /* 0x000ee20000300a00 */
[----:B------:R-:W3:Y:S11]  /*2c1a0*/  LDL.LU.64 R8, [R1+0x3888] ;  /* 0x0038880001087983 */ /* 0x000ef60000300a00 */
[----:B------:R-:W-:Y:S10]  /*2c1b0*/  @!UPT UIADD3 URZ, URZ, URZ, URZ ;  /* 0x0000003f3f3ff290 */ /* 0x000ff4000fffe03f */
[----:B------:R1:W-:Y:S01]  /*2c1c0*/  STL.64 [R1+0x360], R20 ;  /* 0x0003601401007387 */ /* 0x0003e20000100a00 */
[----:B------:R-:W-:Y:S03]  /*2c1d0*/  STL.64 [R1+0x368], R22 ;  /* 0x0003681601007387 */ /* 0x000fe60000100a00 */
[----:B-1----:R-:W3:Y:S01]  /*2c1e0*/  LDL.LU.64 R20, [R1+0x3880] ;  /* 0x0038800001147983 */ /* 0x002ee20000300a00 */
[C---:B--2---:R-:W-:Y:S08]  /*2c1f0*/  HMMA.1688.F32.TF32 R4, R16.reuse, R4, R12 ;  /* 0x000000041004723c */ /* 0x044ff0000008100c */
[C---:B---3--:R-:W-:Y:S01]  /*2c200*/  HMMA.1688.F32.TF32 R8, R16.reuse, R20, R8 ;  /* 0x000000141008723c */ /* 0x048fe20000081008 */
[----:B------:R-:W-:Y:S11]  /*2c210*/  IMAD.MOV.U32 R3, RZ, RZ, R21 ;  /* 0x000000ffff037224 */ /* 0x000ff600078e0015 */
[----:B------:R-:W-:Y:S11]  /*2c220*/  @!UPT UIADD3 URZ, URZ, URZ, URZ ;  /* 0x0000003f3f3ff290 */ /* 0x000ff6000fffe03f */
[----:B------:R-:W-:Y:S01]  /*2c230*/  STL.64 [R1+0x350], R8 ;  /* 0x0003500801007387 */ /* 0x000fe20000100a00 */
[----:B------:R1:W-:Y:S02]  /*2c240*/  STL.64 [R1+0x358], R10 ;  /* 0x0003580a01007387 */ /* 0x0003e40000100a00 */
[----:B-1----:R-:W-:Y:S02]  /*2c250*/  IMAD.MOV.U32 R10, RZ, RZ, R20 ;  /* 0x000000ffff0a7224 */ /* 0x002fe400078e0014 */
[----:B------:R-:W5:Y:S01]  /*2c260*/  LDL.LU.64 R20, [R1+0x3878] ;  /* 0x0038780001147983 */ /* 0x000f620000300a00 */
[----:B------:R-:W2:Y:S02]  /*2c270*/  LDL.LU R12, [R1+0xa0] ;  /* 0x0000a000010c7983 */ /* 0x000ea40000300800 */
[----:B------:R-:W-:Y:S02]  /*2c280*/  STL.64 [R1+0x340], R4 ;  /* 0x0003400401007387 */ /* 0x000fe40000100a00 */
[----:B------:R-:W-:Y:S01]  /*2c290*/  STL.64 [R1+0x348], R6 ;  /* 0x0003480601007387 */ /* 0x000fe20000100a00 */
[----:B------:R-:W2:Y:S01]  /*2c2a0*/  LDL.LU R13, [R1+0xa4] ;  /* 0x0000a400010d7983 */ /* 0x000ea20000300800 */
[----:B------:R-:W3:Y:S02]  /*2c2b0*/  LDL.LU R14, [R1+0xa8] ;  /* 0x0000a800010e7983 */ /* 0x000ee40000300800 */
[----:B------:R-:W3:Y:S02]  /*2c2c0*/  LDL.LU R15, [R1+0xac] ;  /* 0x0000ac00010f7983 */ /* 0x000ee40000300800 */
[----:B------:R-:W4:Y:S01]  /*2c2d0*/  LDL.64 R8, [R1+0x20] ;  /* 0x0000200001087983 */ /* 0x000f220000100a00 */
        /* <DEDUP_REMOVED lines=9> */
[----:B------:R-:W2:Y:S01]  /*2c370*/  LDL.LU R7, [R1+0x30c] ;  /* 0x00030c0001077983 */ /* 0x000ea20000300800 */
[----:B-----5:R-:W-:Y:S01]  /*2c380*/  HMMA.1688.F32.TF32 R24, R16, R20, R24 ;  /* 0x000000141018723c */ /* 0x020fe20000081018 */
[----:B--2---:R-:W-:Y:S01]  /*2c390*/  STL.64 [R1+0x3870], R6 ;  /* 0x0038700601007387 */ /* 0x004fe20000100a00 */
[----:B------:R1:W-:Y:S03]  /*2c3a0*/  STL.64 [R1+0x3868], R4 ;  /* 0x0038680401007387 */ /* 0x0003e60000100a00 */
[----:B-1----:R-:W4:Y:S01]  /*2c3b0*/  LDL.LU R4, [R1+0x310] ;  /* 0x0003100001047983 */ /* 0x002f220000300800 */
[----:B------:R-:W4:Y:S02]  /*2c3c0*/  LDL.LU R5, [R1+0x314] ;  /* 0x0003140001057983 */ /* 0x000f240000300800 */
[----:B------:R-:W4:Y:S02]  /*2c3d0*/  LDL.LU R6, [R1+0x318] ;  /* 0x0003180001067983 */ /* 0x000f240000300800 */
[----:B------:R-:W4:Y:S01]  /*2c3e0*/  LDL.LU R7, [R1+0x31c] ;  /* 0x00031c0001077983 */ /* 0x000f220000300800 */
[----:B---3--:R-:W-:Y:S01]  /*2c3f0*/  STL.64 [R1+0x3740], R14 ;  /* 0x0037400e01007387 */ /* 0x008fe20000100a00 */
[----:B------:R1:W-:Y:S03]  /*2c400*/  STL.64 [R1+0x3738], R12 ;  /* 0x0037380c01007387 */ /* 0x0003e60000100a00 */
[----:B-1----:R-:W2:Y:S01]  /*2c410*/  LDL R12, [R1+0x30] ;  /* 0x00003000010c7983 */ /* 0x002ea20000100800 */
[----:B------:R-:W3:Y:S07]  /*2c420*/  LDL.LU R20, [R1+0x270] ;  /* 0x0002700001147983 */ /* 0x000eee0000300800 */
[----:B------:R1:W-:Y:S02]  /*2c430*/  STL.64 [R1+0x330], R24 ;  /* 0x0003301801007387 */ /* 0x0003e40000100a00 */
[----:B------:R5:W-:Y:S01]  /*2c440*/  STL.64 [R1+0x338], R26 ;  /* 0x0003381a01007387 */ /* 0x000be20000100a00 */
[----:B------:R-:W3:Y:S01]  /*2c450*/  LDL.LU R21, [R1+0x274] ;  /* 0x0002740001157983 */ /* 0x000ee20000300800 */
[----:B------:R-:W3:Y:S02]  /*2c460*/  LDL.LU R22, [R1+0x278] ;  /* 0x0002780001167983 */ /* 0x000ee40000300800 */
[----:B------:R-:W3:Y:S01]  /*2c470*/  LDL.LU R23, [R1+0x27c] ;  /* 0x00027c0001177983 */ /* 0x000ee20000300800 */
[----:B-1----:R-:W2:Y:S01]  /*2c480*/  LDL.LU R24, [R1+0x230] ;  /* 0x0002300001187983 */ /* 0x002ea20000300800 */
[----:B------:R-:W2:Y:S02]  /*2c490*/  LDL.LU R25, [R1+0x234] ;  /* 0x0002340001197983 */ /* 0x000ea40000300800 */
[----:B-----5:R-:W5:Y:S02]  /*2c4a0*/  LDL.LU R26, [R1+0x238] ;  /* 0x00023800011a7983 */ /* 0x020f640000300800 */
[----:B------:R-:W5:Y:S02]  /*2c4b0*/  LDL.LU R27, [R1+0x23c] ;  /* 0x00023c00011b7983 */ /* 0x000f640000300800 */
[----:B-----5:R-:W-:Y:S01]  /*2c4c0*/  STL.64 [R1+0x3808], R26 ;  /* 0x0038081a01007387 */ /* 0x020fe20000100a00 */
[----:B--2---:R1:W-:Y:S03]  /*2c4d0*/  STL.64 [R1+0x3800], R24 ;  /* 0x0038001801007387 */ /* 0x0043e60000100a00 */
[----:B-1----:R-:W2:Y:S04]  /*2c4e0*/  LDL.64 R24, [R1+0x50] ;  /* 0x0000500001187983 */ /* 0x002ea80000100a00 */
[----:B--2---:R1:W-:Y:S02]  /*2c4f0*/  STL.64 [R1+0x3810], R24 ;  /* 0x0038101801007387 */ /* 0x0043e40000100a00 */
[----:B-1----:R-:W-:-:S02]  /*2c500*/  IMAD.MOV.U32 R24, RZ, RZ, R10 ;  /* 0x000000ffff187224 */ /* 0x002fc400078e000a */
[----:B------:R-:W-:-:S05]  /*2c510*/  IMAD.MOV.U32 R25, RZ, RZ, R3 ;  /* 0x000000ffff197224 */ /* 0x000fca00078e0003 */
[----:B------:R1:W-:Y:S04]  /*2c520*/  STL.64 [R1+0x3820], R24 ;  /* 0x0038201801007387 */ /* 0x0003e80000100a00 */
[----:B-1----:R-:W2:Y:S01]  /*2c530*/  LDL.LU R24, [R1+0x320] ;  /* 0x0003200001187983 */ /* 0x002ea20000300800 */
[----:B------:R-:W2:Y:S02]  /*2c540*/  LDL.LU R25, [R1+0x324] ;  /* 0x0003240001197983 */ /* 0x000ea40000300800 */
[----:B------:R-:W2:Y:S02]  /*2c550*/  LDL.LU R26, [R1+0x328] ;  /* 0x00032800011a7983 */ /* 0x000ea40000300800 */
[----:B------:R-:W2:Y:S02]  /*2c560*/  LDL.LU R27, [R1+0x32c] ;  /* 0x00032c00011b7983 */ /* 0x000ea40000300800 */
[----:B------:R-:W-:Y:S01]  /*2c570*/  IMAD.MOV.U32 R13, RZ, RZ, R28 ;  /* 0x000000ffff0d7224 */ /* 0x000fe200078e001c */
[----:B----4-:R-:W-:Y:S01]  /*2c580*/  HMMA.1688.F32.TF32 R4, R16, R8, R4 ;  /* 0x000000081004723c */ /* 0x010fe20000081004 */
[----:B------:R-:W-:-:S02]  /*2c590*/  IMAD.MOV.U32 R15, RZ, RZ, R8 ;  /* 0x000000ffff0f7224 */ /* 0x000fc400078e0008 */
[----:B------:R-:W-:-:S05]  /*2c5a0*/  IMAD.MOV.U32 R11, RZ, RZ, R9 ;  /* 0x000000ffff0b7224 */ /* 0x000fca00078e0009 */
[C---:B--2---:R-:W-:Y:S11]  /*2c5b0*/  HMMA.1688.F32.TF32 R24, R16.reuse, R12, R24 ;  /* 0x0000000c1018723c */ /* 0x044ff60000081018 */
[----:B------:R-:W-:Y:S11]  /*2c5c0*/  @!UPT UIADD3 URZ, URZ, URZ, URZ ;  /* 0x0000003f3f3ff290 */ /* 0x000ff6000fffe03f */
[----:B------:R-:W-:Y:S01]  /*2c5d0*/  @!UPT UIADD3 URZ, URZ, URZ, URZ ;  /* 0x0000003f3f3ff290 */ /* 0x000fe2000fffe03f */
[----:B------:R1:W-:Y:S01]  /*2c5e0*/  STL.64 [R1+0x320], R24 ;  /* 0x0003201801007387 */ /* 0x0003e20000100a00 */
[----:B------:R-:W-:Y:S03]  /*2c5f0*/  STL.64 [R1+0x328], R26 ;  /* 0x0003281a01007387 */ /* 0x000fe60000100a00 */
[----:B-1----:R-:W2:Y:S01]  /*2c600*/  LDL.64 R24, [R1+0x70] ;  /* 0x0000700001187983 */ /* 0x002ea20000100a00 */
[----:B------:R-:W-:Y:S02]  /*2c610*/  STL.64 [R1+0x310], R4 ;  /* 0x0003100401007387 */ /* 0x000fe40000100a00 */
[----:B------:R1:W-:Y:S02]  /*2c620*/  STL.64 [R1+0x318], R6 ;  /* 0x0003180601007387 */ /* 0x0003e40000100a00 */
[----:B-1----:R-:W4:Y:S01]  /*2c630*/  LDL.LU.64 R6, [R1+0x3870] ;  /* 0x0038700001067983 */ /* 0x002f220000300a00 */
[----:B------:R-:W4:Y:S02]  /*2c640*/  LDL.LU.64 R4, [R1+0x3868] ;  /* 0x0038680001047983 */ /* 0x000f240000300a00 */
[----:B------:R-:W5:Y:S02]  /*2c650*/  LDL.LU R10, [R1+0x3860] ;  /* 0x00386000010a7983 */ /* 0x000f640000300800 */
[----:B------:R-:W4:Y:S01]  /*2c660*/  LDL.LU.64 R8, [R1+0x3858] ;  /* 0x0038580001087983 */ /* 0x000f220000300a00 */
[----:B------:R-:W-:Y:S01]  /*2c670*/  STL [R1+0x3830], R15 ;  /* 0x0038300f01007387 */ /* 0x000fe20000100800 */
[----:B------:R1:W-:Y:S03]  /*2c680*/  STL.64 [R1+0x3828], R12 ;  /* 0x0038280c01007387 */ /* 0x0003e60000100a00 */
[----:B-1----:R-:W2:Y:S01]  /*2c690*/  LDL.LU R12, [R1+0x260] ;  /* 0x00026000010c7983 */ /* 0x002ea20000300800 */
[----:B------:R-:W2:Y:S02]  /*2c6a0*/  LDL.LU R13, [R1+0x264] ;  /* 0x00026400010d7983 */ /* 0x000ea40000300800 */
[----:B------:R-:W2:Y:S02]  /*2c6b0*/  LDL.LU R14, [R1+0x268] ;  /* 0x00026800010e7983 */ /* 0x000ea40000300800 */
[----:B------:R-:W2:Y:S01]  /*2c6c0*/  LDL.LU R15, [R1+0x26c] ;  /* 0x00026c00010f7983 */ /* 0x000ea20000300800 */
[C---:B----4-:R-:W-:Y:S11]  /*2c6d0*/  HMMA.1688.F32.TF32 R4, R16.reuse, R8, R4 ;  /* 0x000000081004723c */ /* 0x050ff60000081004 */
[----:B------:R-:W-:Y:S11]  /*2c6e0*/  @!UPT UIADD3 URZ, URZ, URZ, URZ ;  /* 0x0000003f3f3ff290 */ /* 0x000ff6000fffe03f */
[----:B------:R-:W-:Y:S01]  /*2c6f0*/  @!UPT UIADD3 URZ, URZ, URZ, URZ ;  /* 0x0000003f3f3ff290 */ /* 0x000fe2000fffe03f */
[----:B------:R-:W-:Y:S01]  /*2c700*/  STL.64 [R1+0x300], R4 ;  /* 0x0003000401007387 */ /* 0x000fe20000100a00 */
[----:B------:R1:W-:Y:S03]  /*2c710*/  STL.64 [R1+0x308], R6 ;  /* 0x0003080601007387 */ /* 0x0003e60000100a00 */
[----:B-1----:R-:W4:Y:S01]  /*2c720*/  LDL.LU.64 R6, [R1+0x3850] ;  /* 0x0038500001067983 */ /* 0x002f220000300a00 */
[----:B------:R-:W3:Y:S02]  /*2c730*/  LDL.LU.64 R4, [R1+0x3848] ;  /* 0x0038480001047983 */ /* 0x000ee40000300a00 */
[----:B-----5:R-:W-:Y:S02]  /*2c740*/  STL [R1+0x37e0], R10 ;  /* 0x0037e00a01007387 */ /* 0x020fe40000100800 */
[----:B------:R1:W-:Y:S01]  /*2c750*/  STL.64 [R1+0x37d8], R8 ;  /* 0x0037d80801007387 */ /* 0x0003e20000100a00 */
[----:B------:R5:W-:Y:S04]  /*2c760*/  STL [R1+0x3818], R11 ;  /* 0x0038180b01007387 */ /* 0x000be80000100800 */
[----:B-1----:R-:W2:Y:S01]  /*2c770*/  LDL.LU R8, [R1+0x250] ;  /* 0x0002500001087983 */ /* 0x002ea20000300800 */
[----:B------:R-:W2:Y:S02]  /*2c780*/  LDL.LU R9, [R1+0x254] ;  /* 0x0002540001097983 */ /* 0x000ea40000300800 */
[----:B------:R-:W2:Y:S02]  /*2c790*/  LDL.LU R10, [R1+0x258] ;  /* 0x00025800010a7983 */ /* 0x000ea40000300800 */
[----:B-----5:R-:W5:Y:S01]  /*2c7a0*/  LDL.LU R11, [R1+0x25c] ;  /* 0x00025c00010b7983 */ /* 0x020f620000300800 */
[----:B---3--:R-:W-:Y:S01]  /*2c7b0*/  HMMA.1688.F32.TF32 R16, R16, R4, R20 ;  /* 0x000000041010723c */ /* 0x008fe20000081014 */
[----:B------:R-:W2:Y:S01]  /*2c7c0*/  LDL.LU.64 R22, [R1+0x3840] ;  /* 0x0038400001167983 */ /* 0x000ea20000300a00 */
[----:B------:R-:W2:Y:S02]  /*2c7d0*/  LDL.LU.64 R20, [R1+0x3838] ;  /* 0x0038380001147983 */ /* 0x000ea40000300a00 */
[----:B----4-:R-:W-:Y:S02]  /*2c7e0*/  STL.64 [R1+0x37d0], R6 ;  /* 0x0037d00601007387 */ /* 0x010fe40000100a00 */
[----:B------:R1:W-:Y:S11]  /*2c7f0*/  STL.64 [R1+0x37c8], R4 ;  /* 0x0037c80401007387 */ /* 0x0003f60000100a00 */
[----:B------:R-:W-:Y:S06]  /*2c800*/  @!UPT UIADD3 URZ, URZ, URZ, URZ ;  /* 0x0000003f3f3ff290 */ /* 0x000fec000fffe03f */
[----:B------:R3:W-:Y:S01]  /*2c810*/  STL.64 [R1+0x270], R16 ;  /* 0x0002701001007387 */ /* 0x0007e20000100a00 */
[----:B------:R4:W-:Y:S02]  /*2c820*/  STL.64 [R1+0x278], R18 ;  /* 0x0002781201007387 */ /* 0x0009e40000100a00 */
[----:B-1----:R-:W2:Y:S02]  /*2c830*/  LDL.LU R4, [R1+0x240] ;  /* 0x0002400001047983 */ /* 0x002ea40000300800 */
[----:B------:R-:W2:Y:S01]  /*2c840*/  LDL.LU R5, [R1+0x244] ;  /* 0x0002440001057983 */ /* 0x000ea20000300800 */
[----:B------:R-:W2:Y:S01]  /*2c850*/  LDL.LU R6, [R1+0x248] ;  /* 0x0002480001067983 */ /* 0x000ea20000300800 */
[----:B------:R-:W2:Y:S03]  /*2c860*/  LDL.LU R7, [R1+0x24c] ;  /* 0x00024c0001077983 */ /* 0x000ea60000300800 */
[----:B---3--:R-:W3:Y:S01]  /*2c870*/  LDL.LU R16, [R1+0x470] ;  /* 0x0004700001107983 */ /* 0x008ee20000300800 */
[----:B------:R-:W3:Y:S02]  /*2c880*/  LDL.LU R17, [R1+0x474] ;  /* 0x0004740001117983 */ /* 0x000ee40000300800 */
[----:B----4-:R-:W4:Y:S02]  /*2c890*/  LDL.LU R18, [R1+0x478] ;  /* 0x0004780001127983 */ /* 0x010f240000300800 */
[----:B------:R-:W4:Y:S02]  /*2c8a0*/  LDL.LU R19, [R1+0x47c] ;  /* 0x00047c0001137983 */ /* 0x000f240000300800 */
[----:B----4-:R-:W-:Y:S01]  /*2c8b0*/  STL.64 [R1+0x3750], R18 ;  /* 0x0037501201007387 */ /* 0x010fe20000100a00 */
[----:B---3--:R1:W-:Y:S03]  /*2c8c0*/  STL.64 [R1+0x3748], R16 ;  /* 0x0037481001007387 */ /* 0x0083e60000100a00 */
[----:B-1----:R-:W3:Y:S01]  /*2c8d0*/  LDL.LU R16, [R1+0x490] ;  /* 0x0004900001107983 */ /* 0x002ee20000300800 */
[----:B------:R-:W3:Y:S02]  /*2c8e0*/  LDL.LU R17, [R1+0x494] ;  /* 0x0004940001117983 */ /* 0x000ee40000300800 */
[----:B------:R-:W4:Y:S02]  /*2c8f0*/  LDL.LU R18, [R1+0x498] ;  /* 0x0004980001127983 */ /* 0x000f240000300800 */
[----:B------:R-:W4:Y:S01]  /*2c900*/  LDL.LU R19, [R1+0x49c] ;  /* 0x00049c0001137983 */ /* 0x000f220000300800 */
[C---:B--2---:R-:W-:Y:S01]  /*2c910*/  HMMA.1688.F32.TF32 R12, R20.reuse, R24, R12 ;  /* 0x00000018140c723c */ /* 0x044fe2000008100c */
[----:B------:R-:W-:Y:S01]  /*2c920*/  IMAD.MOV.U32 R3, RZ, RZ, R25 ;  /* 0x000000ffff037224 */ /* 0x000fe200078e0019 */
[----:B----4-:R-:W-:Y:S01]  /*2c930*/  STL.64 [R1+0x3760], R18 ;  /* 0x0037601201007387 */ /* 0x010fe20000100a00 */
[----:B---3--:R1:W-:Y:S03]  /*2c940*/  STL.64 [R1+0x3758], R16 ;  /* 0x0037581001007387 */ /* 0x0083e60000100a00 */
[----:B-1----:R-:W2:Y:S11]  /*2c950*/  LDL.64 R16, [R1+0x40] ;  /* 0x0000400001107983 */ /* 0x002eb60000100a00 */
[----:B------:R-:W-:Y:S06]  /*2c960*/  @!UPT UIADD3 URZ, URZ, URZ, URZ ;  /* 0x0000003f3f3ff290 */ /* 0x000fec000fffe03f */
[----:B------:R-:W-:Y:S02]  /*2c970*/  STL.64 [R1+0x260], R12 ;  /* 0x0002600c01007387 */ /* 0x000fe40000100a00 */
[----:B------:R1:W-:Y:S02]  /*2c980*/  STL.64 [R1+0x268], R14 ;  /* 0x0002680e01007387 */ /* 0x0003e40000100a00 */
[----:B-1----:R-:W3:Y:S01]  /*2c990*/  LDL.LU R15, [R1+0x3830] ;  /* 0x00383000010f7983 */ /* 0x002ee20000300800 */
[----:B------:R-:W4:Y:S02]  /*2c9a0*/  LDL.LU.64 R12, [R1+0x3828] ;  /* 0x00382800010c7983 */ /* 0x000f240000300a00 */
[----:B------:R-:W-:Y:S02]  /*2c9b0*/  IMAD.MOV.U32 R14, RZ, RZ, R24 ;  /* 0x000000ffff0e7224 */ /* 0x000fe400078e0018 */
[----:B------:R-:W5:Y:S02]  /*2c9c0*/  LDL.LU.64 R24, [R1+0x3820] ;  /* 0x0038200001187983 */ /* 0x000f640000300a00 */
[C---:B-----5:R-:W-:Y:S02]  /*2c9d0*/  HMMA.1688.F32.TF32 R24, R20.reuse, R24, R8 ;  /* 0x000000181418723c */ /* 0x060fe40000081008 */
[----:B------:R-:W5:Y:S11]  /*2c9e0*/  LDL.LU R11, [R1+0x3818] ;  /* 0x00381800010b7983 */ /* 0x000f760000300800 */
[----:B------:R-:W-:Y:S10]  /*2c9f0*/  @!UPT UIADD3 URZ, URZ, URZ, URZ ;  /* 0x0000003f3f3ff290 */ /* 0x000ff4000fffe03f */
[----:B------:R1:W-:Y:S01]  /*2ca00*/  STL.64 [R1+0x250], R24 ;  /* 0x0002501801007387 */ /* 0x0003e20000100a00 */
[----:B------:R2:W-:Y:S03]  /*2ca10*/  STL.64 [R1+0x258], R26 ;  /* 0x0002581a01007387 */ /* 0x0005e60000100a00 */
[----:B-1----:R-:W2:Y:S02]  /*2ca20*/  LDL.LU.64 R24, [R1+0x3810] ;  /* 0x0038100001187983 */ /* 0x002ea40000300a00 */
[C---:B--2---:R-:W-:Y:S11]  /*2ca30*/  HMMA.1688.F32.TF32 R4, R20.reuse, R24, R4 ;  /* 0x000000181404723c */ /* 0x044ff60000081004 */
[----:B------:R-:W-:Y:S11]  /*2ca40*/  @!UPT UIADD3 URZ, URZ, URZ, URZ ;  /* 0x0000003f3f3ff290 */ /* 0x000ff6000fffe03f */
[----:B------:R-:W-:Y:S01]  /*2ca50*/  @!UPT UIADD3 URZ, URZ, URZ, URZ ;  /* 0x0000003f3f3ff290 */ /* 0x000fe2000fffe03f */
[----:B------:R1:W-:Y:S01]  /*2ca60*/  STL.64 [R1+0x240], R4 ;  /* 0x0002400401007387 */ /* 0x0003e20000100a00 */
[----:B------:R-:W-:Y:S02]  /*2ca70*/  STL.64 [R1+0x248], R6 ;  /* 0x0002480601007387 */ /* 0x000fe40000100a00 */
[----:B------:R-:W2:Y:S02]  /*2ca80*/  LDL.LU.64 R26, [R1+0x3808] ;  /* 0x00380800011a7983 */ /* 0x000ea40000300a00 */
[----:B-1----:R-:W-:Y:S02]  /*2ca90*/  IMAD.MOV.U32 R5, RZ, RZ, R24 ;  /* 0x000000ffff057224 */ /* 0x002fe400078e0018 */
[----:B------:R-:W-:Y:S02]  /*2caa0*/  IMAD.MOV.U32 R4, RZ, RZ, R25 ;  /* 0x000000ffff047224 */ /* 0x000fe400078e0019 */
[----:B------:R-:W2:Y:S01]  /*2cab0*/  LDL.LU.64 R24, [R1+0x3800] ;  /* 0x0038000001187983 */ /* 0x000ea20000300a00 */
[----:B------:R-:W-:Y:S01]  /*2cac0*/  STL.64 [R1+0x3770], R16 ;  /* 0x0037701001007387 */ /* 0x000fe20000100a00 */
[----:B--2---:R-:W-:Y:S11]  /*2cad0*/  HMMA.1688.F32.TF32 R24, R20, R16, R24 ;  /* 0x000000101418723c */ /* 0x004ff60000081018 */
[----:B------:R-:W-:Y:S11]  /*2cae0*/  @!UPT UIADD3 URZ, URZ, URZ, URZ ;  /* 0x0000003f3f3ff290 */ /* 0x000ff6000fffe03f */
[----:B------:R-:W-:Y:S01]  /*2caf0*/  @!UPT UIADD3 URZ, URZ, URZ, URZ ;  /* 0x0000003f3f3ff290 */ /* 0x000fe2000fffe03f */
[----:B------:R1:W-:Y:S01]  /*2cb00*/  STL.64 [R1+0x230], R24 ;  /* 0x0002301801007387 */ /* 0x0003e20000100a00 */
[----:B------:R2:W-:Y:S03]  /*2cb10*/  STL.64 [R1+0x238], R26 ;  /* 0x0002381a01007387 */ /* 0x0005e60000100a00 */
[----:B-1----:R-:W4:Y:S01]  /*2cb20*/  LDL.LU R24, [R1+0x170] ;  /* 0x0001700001187983 */ /* 0x002f220000300800 */
[----:B------:R-:W4:Y:S02]  /*2cb30*/  LDL.LU R25, [R1+0x174] ;  /* 0x0001740001197983 */ /* 0x000f240000300800 */
[----:B--2---:R-:W2:Y:S02]  /*2cb40*/  LDL.LU R26, [R1+0x178] ;  /* 0x00017800011a7983 */ /* 0x004ea40000300800 */
[----:B------:R-:W2:Y:S02]  /*2cb50*/  LDL.LU R27, [R1+0x17c] ;  /* 0x00017c00011b7983 */ /* 0x000ea40000300800 */
[----:B---3--:R-:W-:-:S02]  /*2cb60*/  IMAD.MOV.U32 R8, RZ, RZ, R15 ;  /* 0x000000ffff087224 */ /* 0x008fc400078e000f */
[----:B-----5:R-:W-:Y:S02]  /*2cb70*/  IMAD.MOV.U32 R9, RZ, RZ, R11 ;  /* 0x000000ffff097224 */ /* 0x020fe400078e000b */
[----:B------:R-:W-:Y:S02]  /*2cb80*/  IMAD.MOV.U32 R16, RZ, RZ, R5 ;  /* 0x000000ffff107224 */ /* 0x000fe400078e0005 */
[----:B------:R-:W-:Y:S01]  /*2cb90*/  IMAD.MOV.U32 R17, RZ, RZ, R4 ;  /* 0x000000ffff117224 */ /* 0x000fe200078e0004 */
[----:B--2---:R-:W-:Y:S01]  /*2cba0*/  STL.64 [R1+0x37f0], R26 ;  /* 0x0037f01a01007387 */ /* 0x004fe20000100a00 */
[----:B----4-:R-:W-:Y:S02]  /*2cbb0*/  STL.64 [R1+0x37e8], R24 ;  /* 0x0037e81801007387 */ /* 0x010fe40000100a00 */
        /* <DEDUP_REMOVED lines=9> */
[----:B------:R-:W4:Y:S01]  /*2cc50*/  LDL.LU R4, [R1+0x200] ;  /* 0x0002000001047983 */ /* 0x000f220000300800 */
[----:B------:R-:W4:Y:S02]  /*2cc60*/  LDL.LU R5, [R1+0x204] ;  /* 0x0002040001057983 */ /* 0x000f240000300800 */
[----:B------:R-:W4:Y:S02]  /*2cc70*/  LDL.LU R6, [R1+0x208] ;  /* 0x0002080001067983 */ /* 0x000f240000300800 */
[----:B------:R-:W4:Y:S01]  /*2cc80*/  LDL.LU R7, [R1+0x20c] ;  /* 0x00020c0001077983 */ /* 0x000f220000300800 */
[----:B------:R1:W-:Y:S04]  /*2cc90*/  STL.64 [R1+0x3788], R16 ;  /* 0x0037881001007387 */ /* 0x0003e80000100a00 */
[----:B-1----:R-:W5:Y:S01]  /*2cca0*/  LDL.64 R16, [R1+0x60] ;  /* 0x0000600001107983 */ /* 0x002f620000100a00 */
[C---:B--2---:R-:W-:Y:S03]  /*2ccb0*/  HMMA.1688.F32.TF32 R8, R20.reuse, R12, R8 ;  /* 0x0000000c1408723c */ /* 0x044fe60000081008 */
[----:B-----5:R-:W-:Y:S11]  /*2ccc0*/  STL.64 [R1+0x37a0], R16 ;  /* 0x0037a01001007387 */ /* 0x020ff60000100a00 */
[----:B------:R-:W-:Y:S09]  /*2ccd0*/  @!UPT UIADD3 URZ, URZ, URZ, URZ ;  /* 0x0000003f3f3ff290 */ /* 0x000ff2000fffe03f */
[----:B------:R1:W-:Y:S02]  /*2cce0*/  STL.64 [R1+0x220], R8 ;  /* 0x0002200801007387 */ /* 0x0003e40000100a00 */
[----:B------:R-:W-:Y:S01]  /*2ccf0*/  STL.64 [R1+0x228], R10 ;  /* 0x0002280a01007387 */ /* 0x000fe20000100a00 */
[----:B-1----:R-:W3:Y:S01]  /*2cd00*/  LDL.LU.64 R8, [R1+0x37f8] ;  /* 0x0037f80001087983 */ /* 0x002ee20000300a00 */
[----:B------:R1:W-:Y:S02]  /*2cd10*/  STL.64 [R1+0x3768], R12 ;  /* 0x0037680c01007387 */ /* 0x0003e40000100a00 */
[----:B------:R-:W-:Y:S01]  /*2cd20*/  IMAD.MOV.U32 R16, RZ, RZ, R14 ;  /* 0x000000ffff107224 */ /* 0x000fe200078e000e */
        /* <DEDUP_REMOVED lines=23> */
[----:B------:R-:W3:Y:S01]  /*2cea0*/  LDL.LU.64 R26, [R1+0x37f0] ;  /* 0x0037f000011a7983 */ /* 0x000ee20000300a00 */
[----:B------:R-:W3:Y:S02]  /*2ceb0*/  LDL.LU.64 R24, [R1+0x37e8] ;  /* 0x0037e80001187983 */ /* 0x000ee40000300a00 */
[----:B------:R-:W-:Y:S02]  /*2cec0*/  STL.64 [R1+0x210], R8 ;  /* 0x0002100801007387 */ /* 0x000fe40000100a00 */
[----:B------:R1:W-:Y:S02]  /*2ced0*/  STL.64 [R1+0x218], R10 ;  /* 0x0002180a01007387 */ /* 0x0003e40000100a00 */
[----:B-1----:R-:W5:Y:S01]  /*2cee0*/  LDL.LU R10, [R1+0x37e0] ;  /* 0x0037e000010a7983 */ /* 0x002f620000300800 */
[----:B------:R-:W4:Y:S02]  /*2cef0*/  LDL.LU.64 R8, [R1+0x37d8] ;  /* 0x0037d80001087983 */ /* 0x000f240000300a00 */
[C---:B----4-:R-:W-:Y:S11]  /*2cf00*/  HMMA.1688.F32.TF32 R4, R20.reuse, R8, R4 ;  /* 0x000000081404723c */ /* 0x050ff60000081004 */
[----:B------:R-:W-:Y:S11]  /*2cf10*/  @!UPT UIADD3 URZ, URZ, URZ, URZ ;  /* 0x0000003f3f3ff290 */ /* 0x000ff6000fffe03f */
[----:B------:R-:W-:Y:S01]  /*2cf20*/  @!UPT UIADD3 URZ, URZ, URZ, URZ ;  /* 0x0000003f3f3ff290 */ /* 0x000fe2000fffe03f */
[----:B------:R-:W-:Y:S01]  /*2cf30*/  STL.64 [R1+0x200], R4 ;  /* 0x0002000401007387 */ /* 0x000fe20000100a00 */
[----:B------:R1:W-:Y:S03]  /*2cf40*/  STL.64 [R1+0x208], R6 ;  /* 0x0002080601007387 */ /* 0x0003e60000100a00 */
[----:B-1----:R-:W4:Y:S01]  /*2cf50*/  LDL.LU.64 R6, [R1+0x37d0] ;  /* 0x0037d00001067983 */ /* 0x002f220000300a00 */
[----:B------:R-:W3:Y:S02]  /*2cf60*/  LDL.LU.64 R4, [R1+0x37c8] ;  /* 0x0037c80001047983 */ /* 0x000ee40000300a00 */
[----:B------:R-:W-:Y:S01]  /*2cf70*/  IMAD.MOV.U32 R17, RZ, RZ, R3 ;  /* 0x000000ffff117224 */ /* 0x000fe200078e0003 */
[----:B---3--:R-:W-:Y:S01]  /*2cf80*/  HMMA.1688.F32.TF32 R20, R20, R4, R24 ;  /* 0x000000041414723c */ /* 0x008fe20000081018 */
[----:B------:R-:W2:Y:S01]  /*2cf90*/  LDL.LU.64 R26, [R1+0x37c0] ;  /* 0x0037c000011a7983 */ /* 0x000ea20000300a00 */
[----:B------:R-:W2:Y:S11]  /*2cfa0*/  LDL.LU.64 R24, [R1+0x37b8] ;  /* 0x0037b80001187983 */ /* 0x000eb60000300a00 */
[----:B------:R-:W-:Y:S10]  /*2cfb0*/  @!UPT UIADD3 URZ, URZ, URZ, URZ ;  /* 0x0000003f3f3ff290 */ /* 0x000ff4000fffe03f */
[----:B------:R1:W-:Y:S01]  /*2cfc0*/  STL.64 [R1+0x170], R20 ;  /* 0x0001701401007387 */ /* 0x0003e20000100a00 */
[----:B------:R-:W-:Y:S02]  /*2cfd0*/  STL.64 [R1+0x178], R22 ;  /* 0x0001781601007387 */ /* 0x000fe40000100a00 */
[----:B------:R-:W-:Y:S04]  /*2cfe0*/  LDS R22, [R0+0x1a500] ;  /* 0x01a5000000167984 */ /* 0x000fe80000000800 */
[----:B------:R-:W-:Y:S01]  /*2cff0*/  LDS R23, [R2+0x1a500] ;  /* 0x01a5000002177984 */ /* 0x000fe20000000800 */
[----:B-1----:R-:W3:Y:S01]  /*2d000*/  LDL.64 R20, [R1+0x20] ;  /* 0x0000200001147983 */ /* 0x002ee20000100a00 */
[C---:B--2---:R-:W-:Y:S03]  /*2d010*/  HMMA.1688.F32.TF32 R16, R24.reuse, R16, R12 ;  /* 0x000000101810723c */ /* 0x044fe6000008100c */
[----:B------:R-:W2:Y:S01]  /*2d020*/  LDL.LU.64 R14, [R1+0x37b0] ;  /* 0x0037b000010e7983 */ /* 0x000ea20000300a00 */
[----:B------:R-:W2:Y:S11]  /*2d030*/  LDL.LU.64 R12, [R1+0x37a8] ;  /* 0x0037a800010c7983 */ /* 0x000eb60000300a00 */
[----:B------:R-:W-:Y:S08]  /*2d040*/  @!UPT UIADD3 URZ, URZ, URZ, URZ ;  /* 0x0000003f3f3ff290 */ /* 0x000ff0000fffe03f */
[----:B------:R1:W-:Y:S01]  /*2d050*/  STL.64 [R1+0x160], R16 ;  /* 0x0001601001007387 */ /* 0x0003e20000100a00 */
[----:B------:R-:W-:Y:S03]  /*2d060*/  STL.64 [R1+0x168], R18 ;  /* 0x0001681201007387 */ /* 0x000fe60000100a00 */
        /* <DEDUP_REMOVED lines=10> */
[----:B------:R-:W-:Y:S01]  /*2d110*/  STL [R1+0x3724], R11 ;  /* 0x0037240b01007387 */ /* 0x000fe20000100800 */
[----:B------:R-:W-:Y:S01]  /*2d120*/  STL [R1+0x3720], R29 ;  /* 0x0037201d01007387 */ /* 0x000fe20000100800 */
        /* <DEDUP_REMOVED lines=11> */
[----:B------:R1:W-:Y:S01]  /*2d1e0*/  STL.64 [R1+0x130], R12 ;  /* 0x0001300c01007387 */ /* 0x0003e20000100a00 */
        /* <DEDUP_REMOVED lines=8> */
[----:B------:R-:W-:Y:S01]  /*2d270*/  STL.64 [R1+0x120], R12 ;  /* 0x0001200c01007387 */ /* 0x000fe20000100a00 */
[----:B------:R1:W-:Y:S03]  /*2d280*/  STL.64 [R1+0x128], R14 ;  /* 0x0001280e01007387 */ /* 0x0003e60000100a00 */
[----:B-1----:R-:W3:Y:S01]  /*2d290*/  LDL.LU.64 R14, [R1+0x3740] ;  /* 0x00374000010e7983 */ /* 0x002ee20000300a00 */
[----:B------:R-:W3:Y:S02]  /*2d2a0*/  LDL.LU.64 R12, [R1+0x3738] ;  /* 0x00373800010c7983 */ /* 0x000ee40000300a00 */
[C---:B---3--:R-:W-:Y:S11]  /*2d2b0*/  HMMA.1688.F32.TF32 R12, R24.reuse, R20, R12 ;  /* 0x00000014180c723c */ /* 0x048ff6000008100c */
[----:B------:R-:W-:Y:S11]  /*2d2c0*/  @!UPT UIADD3 URZ, URZ, URZ, URZ ;  /* 0x0000003f3f3ff290 */ /* 0x000ff6000fffe03f */
[----:B------:R-:W-:Y:S01]  /*2d2d0*/  @!UPT UIADD3 URZ, URZ, URZ, URZ ;  /* 0x0000003f3f3ff290 */ /* 0x000fe2000fffe03f */
[----:B------:R-:W-:Y:S01]  /*2d2e0*/  STL.64 [R1+0x110], R12 ;  /* 0x0001100c01007387 */ /* 0x000fe20000100a00 */
[----:B------:R1:W-:Y:S03]  /*2d2f0*/  STL.64 [R1+0x118], R14 ;  /* 0x0001180e01007387 */ /* 0x0003e60000100a00 */
[----:B-1----:R-:W3:Y:S01]  /*2d300*/  LDL.LU.64 R14, [R1+0x3730] ;  /* 0x00373000010e7983 */ /* 0x002ee20000300a00 */
[----:B------:R-:W3:Y:S01]  /*2d310*/  LDL.LU.64 R12, [R1+0x3728] ;  /* 0x00372800010c7983 */ /* 0x000ee20000300a00 */
[----:B--2---:R-:W-:Y:S01]  /*2d320*/  HMMA.1688.F32.TF32 R16, R24, R8, R16 ;  /* 0x000000081810723c */ /* 0x004fe20000081010 */
[----:B-----5:R-:W-:Y:S01]  /*2d330*/  STL [R1+0x36c0], R10 ;  /* 0x0036c00a01007387 */ /* 0x020fe20000100800 */
[----:B------:R-:W-:Y:S01]  /*2d340*/  STL.64 [R1+0x36b8], R8 ;  /* 0x0036b80801007387 */ /* 0x000fe20000100a00 */
[----:B------:R-:W-:Y:S02]  /*2d350*/  IMAD.MOV.U32 R28, RZ, RZ, R20 ;  /* 0x000000ffff1c7224 */ /* 0x000fe400078e0014 */
[----:B------:R-:W-:-:S02]  /*2d360*/  IMAD.MOV.U32 R3, RZ, RZ, R21 ;  /* 0x000000ffff037224 */ /* 0x000fc400078e0015 */
[----:B------:R-:W-:Y:S01]  /*2d370*/  LDS R20, [R0+0x18500] ;  /* 0x0185000000147984 */ /* 0x000fe20000000800 */
[----:B------:R-:W-:Y:S11]  /*2d380*/  LDS R21, [R2+0x18500] ;  /* 0x0185000002157984 */ /* 0x000ff60000000800 */
[----:B------:R-:W-:Y:S04]  /*2d390*/  @!UPT UIADD3 URZ, URZ, URZ, URZ ;  /* 0x0000003f3f3ff290 */ /* 0x000fe8000fffe03f */
[----:B------:R-:W-:Y:S01]  /*2d3a0*/  STL.64 [R1+0x100], R16 ;  /* 0x0001001001007387 */ /* 0x000fe20000100a00 */
[----:B------:R-:W-:Y:S02]  /*2d3b0*/  STL.64 [R1+0x108], R18 ;  /* 0x0001081201007387 */ /* 0x000fe40000100a00 */
[----:B------:R-:W-:Y:S04]  /*2d3c0*/  LDS R18, [R0+0x1a400] ;  /* 0x01a4000000127984 */ /* 0x000fe80000000800 */
[----:B------:R-:W1:Y:S01]  /*2d3d0*/  LDS R19, [R2+0x1a400] ;  /* 0x01a4000002137984 */ /* 0x000e620000000800 */
[----:B------:R-:W-:Y:S04]  /*2d3e0*/  LDS R16, [R0+0x18400] ;  /* 0x0184000000107984 */ /* 0x000fe80000000800 */
[----:B------:R-:W2:Y:S04]  /*2d3f0*/  LDS R17, [R2+0x18400] ;  /* 0x0184000002117984 */ /* 0x000ea80000000800 */
[----:B----4-:R-:W-:Y:S01]  /*2d400*/  STL.64 [R1+0x36b0], R6 ;  /* 0x0036b00601007387 */ /* 0x010fe20000100a00 */
[----:B------:R-:W-:Y:S01]  /*2d410*/  STL.64 [R1+0x36a8], R4 ;  /* 0x0036a80401007387 */ /* 0x000fe20000100a00 */
[----:B---3--:R-:W-:Y:S02]  /*2d420*/  HMMA.1688.F32.TF32 R12, R24, R4, R12 ;  /* 0x00000004180c723c */ /* 0x008fe4000008100c */
[----:B------:R-:W-:Y:S04]  /*2d430*/  LDS R26, [R0+0x1a600] ;  /* 0x01a60000001a7984 */ /* 0x000fe80000000800 */
[----:B------:R-:W3:Y:S04]  /*2d440*/  LDS R27, [R2+0x1a600] ;  /* 0x01a60000021b7984 */ /* 0x000ee80000000800 */
[----:B------:R-:W-:Y:S04]  /*2d450*/  LDS R24, [R0+0x18600] ;  /* 0x0186000000187984 */ /* 0x000fe80000000800 */
[----:B------:R-:W4:Y:S09]  /*2d460*/  LDS R25, [R2+0x18600] ;  /* 0x0186000002197984 */ /* 0x000f320000000800 */
[----:B------:R-:W-:Y:S01]  /*2d470*/  STL.64 [R1+0x10], R12 ;  /* 0x0000100c01007387 */ /* 0x000fe20000100a00 */
[----:B------:R-:W-:Y:S02]  /*2d480*/  STL.64 [R1+0x18], R14 ;  /* 0x0000180e01007387 */ /* 0x000fe40000100a00 */
[----:B-1----:R-:W-:Y:S02]  /*2d490*/  STL.64 [R1+0x36a0], R18 ;  /* 0x0036a01201007387 */ /* 0x002fe40000100a00 */
[----:B--2---:R-:W-:Y:S01]  /*2d4a0*/  STL.64 [R1+0x3698], R16 ;  /* 0x0036981001007387 */ /* 0x004fe20000100a00 */
[----:B------:R-:W-:Y:S01]  /*2d4b0*/  STL.64 [R1+0x3608], R22 ;  /* 0x0036081601007387 */ /* 0x000fe20000100a00 */
[----:B------:R-:W-:Y:S03]  /*2d4c0*/  STL.64 [R1+0x3600], R20 ;  /* 0x0036001401007387 */ /* 0x000fe60000100a00 */
[----:B------:R-:W-:Y:S04]  /*2d4d0*/  LDS R12, [R0+0x18300] ;  /* 0x01830000000c7984 */ /* 0x000fe80000000800 */
[----:B------:R-:W-:Y:S04]  /*2d4e0*/  LDS R14, [R0+0x1a300] ;  /* 0x01a30000000e7984 */ /* 0x000fe80000000800 */
[----:B------:R-:W-:Y:S04]  /*2d4f0*/  LDS R13, [R2+0x18300] ;  /* 0x01830000020d7984 */ /* 0x000fe80000000800 */
[----:B------:R-:W1:Y:S04]  /*2d500*/  LDS R15, [R2+0x1a300] ;  /* 0x01a30000020f7984 */ /* 0x000e680000000800 */
[----:B---3--:R-:W-:Y:S01]  /*2d510*/  STL.64 [R1+0x3570], R26 ;  /* 0x0035701a01007387 */ /* 0x008fe20000100a00 */
[----:B----4-:R2:W-:Y:S03]  /*2d520*/  STL.64 [R1+0x3568], R24 ;  /* 0x0035681801007387 */ /* 0x0105e60000100a00 */
[----:B--2---:R-:W2:Y:S01]  /*2d530*/  LDL.LU R24, [R1+0x180] ;  /* 0x0001800001187983 */ /* 0x004ea20000300800 */
[----:B------:R-:W2:Y:S02]  /*2d540*/  LDL.LU R25, [R1+0x184] ;  /* 0x0001840001197983 */ /* 0x000ea40000300800 */
[----:B------:R-:W3:Y:S02]  /*2d550*/  LDL.LU R26, [R1+0x188] ;  /* 0x00018800011a7983 */ /* 0x000ee40000300800 */
[----:B------:R-:W3:Y:S01]  /*2d560*/  LDL.LU R27, [R1+0x18c] ;  /* 0x00018c00011b7983 */ /* 0x000ee20000300800 */
[----:B------:R-:W4:Y:S01]  /*2d570*/  LDL.LU R16, [R1+0x3a0] ;  /* 0x0003a00001107983 */ /* 0x000f220000300800 */
[----:B------:R-:W4:Y:S02]  /*2d580*/  LDL.LU R17, [R1+0x3a4] ;  /* 0x0003a40001117983 */ /* 0x000f240000300800 */
[----:B------:R-:W5:Y:S02]  /*2d590*/  LDL.LU R18, [R1+0x3a8] ;  /* 0x0003a80001127983 */ /* 0x000f640000300800 */
[----:B------:R-:W5:Y:S02]  /*2d5a0*/  LDL.LU R19, [R1+0x3ac] ;  /* 0x0003ac0001137983 */ /* 0x000f640000300800 */
[----:B-----5:R-:W-:Y:S01]  /*2d5b0*/  STL.64 [R1+0x36d0], R18 ;  /* 0x0036d01201007387 */ /* 0x020fe20000100a00 */
[----:B----4-:R4:W-:Y:S02]  /*2d5c0*/  STL.64 [R1+0x36c8], R16 ;  /* 0x0036c81001007387 */ /* 0x0109e40000100a00 */
[----:B----4-:R-:W-:-:S02]  /*2d5d0*/  IMAD.MOV.U32 R16, RZ, RZ, R11 ;  /* 0x000000ffff107224 */ /* 0x010fc400078e000b */
[----:B------:R-:W-:Y:S01]  /*2d5e0*/  IMAD.MOV.U32 R17, RZ, RZ, R29 ;  /* 0x000000ffff117224 */ /* 0x000fe200078e001d */
[----:B------:R-:W4:Y:S01]  /*2d5f0*/  LDL.LU R11, [R1+0x3724] ;  /* 0x00372400010b7983 */ /* 0x000f220000300800 */
[----:B------:R-:W5:Y:S03]  /*2d600*/  LDL.LU R29, [R1+0x3720] ;  /* 0x00372000011d7983 */ /* 0x000f660000300800 */
[----:B------:R1:W-:Y:S01]  /*2d610*/  STL.64 [R1+0x36e8], R16 ;  /* 0x0036e81001007387 */ /* 0x0003e20000100a00 */
[----:B------:R-:W2:Y:S02]  /*2d620*/  LDL.LU R20, [R1+0x280] ;  /* 0x0002800001147983 */ /* 0x000ea40000300800 */
[----:B------:R-:W2:Y:S02]  /*2d630*/  LDL.LU R21, [R1+0x284] ;  /* 0x0002840001157983 */ /* 0x000ea40000300800 */
[----:B------:R-:W2:Y:S01]  /*2d640*/  LDL.LU R22, [R1+0x288] ;  /* 0x0002880001167983 */ /* 0x000ea20000300800 */
[----:B------:R-:W2:Y:S04]  /*2d650*/  LDL.LU R23, [R1+0x28c] ;  /* 0x00028c0001177983 */ /* 0x000ea80000300800 */
[----:B-1----:R-:W2:Y:S04]  /*2d660*/  LDL R16, [R1+0x50] ;  /* 0x0000500001107983 */ /* 0x002ea80000100800 */
[----:B------:R-:W2:Y:S01]  /*2d670*/  LDL R17, [R1+0x54] ;  /* 0x0000540001117983 */ /* 0x000ea20000100800 */
[----:B----4-:R-:W-:-:S02]  /*2d680*/  IMAD.MOV.U32 R5, RZ, RZ, R11 ;  /* 0x000000ffff057224 */ /* 0x010fc400078e000b */
[----:B-----5:R-:W-:Y:S01]  /*2d690*/  IMAD.MOV.U32 R4, RZ, RZ, R29 ;  /* 0x000000ffff047224 */ /* 0x020fe200078e001d */
[----:B--2---:R-:W-:Y:S04]  /*2d6a0*/  STL.64 [R1+0x3700], R16 ;  /* 0x0037001001007387 */ /* 0x004fe80000100a00 */
[----:B------:R1:W-:Y:S02]  /*2d6b0*/  STL.64 [R1+0x3708], R4 ;  /* 0x0037080401007387 */ /* 0x0003e40000100a00 */
[----:B-1----:R-:W2:Y:S01]  /*2d6c0*/  LDL.64 R4, [R1+0x70] ;  /* 0x0000700001047983 */ /* 0x002ea20000100a00 */
[----:B------:R-:W4:Y:S02]  /*2d6d0*/  LDL.LU R16, [R1+0x3d0] ;  /* 0x0003d00001107983 */ /* 0x000f240000300800 */
[----:B------:R-:W4:Y:S02]  /*2d6e0*/  LDL.LU R17, [R1+0x3d4] ;  /* 0x0003d40001117983 */ /* 0x000f240000300800 */
[----:B------:R-:W5:Y:S01]  /*2d6f0*/  LDL.LU R18, [R1+0x3d8] ;  /* 0x0003d80001127983 */ /* 0x000f620000300800 */
[----:B------:R-:W5:Y:S04]  /*2d700*/  LDL.LU R19, [R1+0x3dc] ;  /* 0x0003dc0001137983 */ /* 0x000f680000300800 */
[----:B-----5:R-:W-:Y:S01]  /*2d710*/  STL.64 [R1+0x3718], R18 ;  /* 0x0037181201007387 */ /* 0x020fe20000100a00 */
        /* <DEDUP_REMOVED lines=9> */
[----:B------:R-:W5:Y:S02]  /*2d7b0*/  LDL.LU R22, [R1+0x298] ;  /* 0x0002980001167983 */ /* 0x000f640000300800 */
[----:B------:R-:W5:Y:S01]  /*2d7c0*/  LDL.LU R23, [R1+0x29c] ;  /* 0x00029c0001177983 */ /* 0x000f620000300800 */
        /* <DEDUP_REMOVED lines=10> */
[----:B------:R-:W-:Y:S01]  /*2d870*/  HMMA.1688.F32.TF32 R16, R12, R4, R16 ;  /* 0x000000040c10723c */ /* 0x000fe20000081010 */
[----:B--2---:R-:W-:Y:S01]  /*2d880*/  STL.64 [R1+0x36f8], R10 ;  /* 0x0036f80a01007387 */ /* 0x004fe20000100a00 */
[----:B------:R1:W-:Y:S03]  /*2d890*/  STL.64 [R1+0x36f0], R8 ;  /* 0x0036f00801007387 */ /* 0x0003e60000100a00 */
[----:B-1----:R-:W2:Y:S01]  /*2d8a0*/  LDL.LU R8, [R1+0x3c0] ;  /* 0x0003c00001087983 */ /* 0x002ea20000300800 */
[----:B------:R-:W2:Y:S02]  /*2d8b0*/  LDL.LU R9, [R1+0x3c4] ;  /* 0x0003c40001097983 */ /* 0x000ea40000300800 */
[----:B------:R-:W2:Y:S02]  /*2d8c0*/  LDL.LU R10, [R1+0x3c8] ;  /* 0x0003c800010a7983 */ /* 0x000ea40000300800 */
[----:B------:R-:W2:Y:S01]  /*2d8d0*/  LDL.LU R11, [R1+0x3cc] ;  /* 0x0003cc00010b7983 */ /* 0x000ea20000300800 */
[----:B-----5:R-:W-:Y:S01]  /*2d8e0*/  STL.64 [R1+0x3638], R22 ;  /* 0x0036381601007387 */ /* 0x020fe20000100a00 */
[----:B----4-:R1:W-:Y:S03]  /*2d8f0*/  STL.64 [R1+0x3630], R20 ;  /* 0x0036301401007387 */ /* 0x0103e60000100a00 */
[----:B-1----:R-:W4:Y:S01]  /*2d900*/  LDL.64 R20, [R1+0x30] ;  /* 0x0000300001147983 */ /* 0x002f220000100a00 */
[----:B---3--:R-:W-:Y:S02]  /*2d910*/  STL.64 [R1+0x3580], R26 ;  /* 0x0035801a01007387 */ /* 0x008fe40000100a00 */
[----:B------:R1:W-:Y:S05]  /*2d920*/  STL.64 [R1+0x3578], R24 ;  /* 0x0035781801007387 */ /* 0x0003ea0000100a00 */
[----:B------:R-:W-:Y:S01]  /*2d930*/  STL.64 [R1+0x3e0], R16 ;  /* 0x0003e01001007387 */ /* 0x000fe20000100a00 */
[----:B------:R3:W-:Y:S01]  /*2d940*/  STL.64 [R1+0x3e8], R18 ;  /* 0x0003e81201007387 */ /* 0x0007e20000100a00 */
[----:B-1----:R-:W-:-:S02]  /*2d950*/  IMAD.MOV.U32 R24, RZ, RZ, R28 ;  /* 0x000000ffff187224 */ /* 0x002fc400078e001c */
[----:B------:R-:W-:Y:S01]  /*2d960*/  IMAD.MOV.U32 R25, RZ, RZ, R3 ;  /* 0x000000ffff197224 */ /* 0x000fe200078e0003 */
[----:B---3--:R-:W3:Y:S01]  /*2d970*/  LDL.LU.64 R18, [R1+0x3718] ;  /* 0x0037180001127983 */ /* 0x008ee20000300a00 */
[----:B------:R-:W3:Y:S02]  /*2d980*/  LDL.LU.64 R16, [R1+0x3710] ;  /* 0x0037100001107983 */ /* 0x000ee40000300a00 */
[----:B------:R-:W-:Y:S02]  /*2d990*/  IMAD.MOV.U32 R28, RZ, RZ, R4 ;  /* 0x000000ffff1c7224 */ /* 0x000fe400078e0004 */
[----:B------:R-:W-:Y:S02]  /*2d9a0*/  IMAD.MOV.U32 R3, RZ, RZ, R5 ;  /* 0x000000ffff037224 */ /* 0x000fe400078e0005 */
[----:B------:R-:W3:Y:S02]  /*2d9b0*/  LDL.LU.64 R4, [R1+0x3708] ;  /* 0x0037080001047983 */ /* 0x000ee40000300a00 */
[C---:B---3--:R-:W-:Y:S02]  /*2d9c0*/  HMMA.1688.F32.TF32 R4, R12.reuse, R4, R16 ;  /* 0x000000040c04723c */ /* 0x048fe40000081010 */
[----:B------:R-:W2:Y:S11]  /*2d9d0*/  LDL.LU.64 R16, [R1+0x3700] ;  /* 0x0037000001107983 */ /* 0x000eb60000300a00 */
[----:B------:R-:W-:Y:S10]  /*2d9e0*/  @!UPT UIADD3 URZ, URZ, URZ, URZ ;  /* 0x0000003f3f3ff290 */ /* 0x000ff4000fffe03f */
[----:B------:R1:W-:Y:S01]  /*2d9f0*/  STL.64 [R1+0x3d0], R4 ;  /* 0x0003d00401007387 */ /* 0x0003e20000100a00 */
[----:B------:R3:W-:Y:S03]  /*2da00*/  STL.64 [R1+0x3d8], R6 ;  /* 0x0003d80601007387 */ /* 0x0007e60000100a00 */
[----:B-1----:R-:W5:Y:S01]  /*2da10*/  LDL.LU R4, [R1+0x380] ;  /* 0x0003800001047983 */ /* 0x002f620000300800 */
[----:B------:R-:W5:Y:S02]  /*2da20*/  LDL.LU R5, [R1+0x384] ;  /* 0x0003840001057983 */ /* 0x000f640000300800 */
[----:B---3--:R-:W5:Y:S02]  /*2da30*/  LDL.LU R6, [R1+0x388] ;  /* 0x0003880001067983 */ /* 0x008f640000300800 */
[----:B------:R-:W5:Y:S01]  /*2da40*/  LDL.LU R7, [R1+0x38c] ;  /* 0x00038c0001077983 */ /* 0x000f620000300800 */
        /* <DEDUP_REMOVED lines=19> */
[----:B------:R3:W-:Y:S03]  /*2db80*/  STL.64 [R1+0x3a8], R18 ;  /* 0x0003a81201007387 */ /* 0x0007e60000100a00 */
[----:B-1----:R-:W4:Y:S01]  /*2db90*/  LDL.LU R16, [R1+0x2f0] ;  /* 0x0002f00001107983 */ /* 0x002f220000300800 */
[----:B------:R-:W4:Y:S02]  /*2dba0*/  LDL.LU R17, [R1+0x2f4] ;  /* 0x0002f40001117983 */ /* 0x000f240000300800 */
[----:B---3--:R-:W4:Y:S02]  /*2dbb0*/  LDL.LU R18, [R1+0x2f8] ;  /* 0x0002f80001127983 */ /* 0x008f240000300800 */
[----:B------:R-:W4:Y:S01]  /*2dbc0*/  LDL.LU R19, [R1+0x2fc] ;  /* 0x0002fc0001137983 */ /* 0x000f220000300800 */
[----:B------:R1:W-:Y:S04]  /*2dbd0*/  STL.64 [R1+0x3650], R20 ;  /* 0x0036501401007387 */ /* 0x0003e80000100a00 */
[----:B-1----:R-:W3:Y:S04]  /*2dbe0*/  LDL.64 R20, [R1+0x40] ;  /* 0x0000400001147983 */ /* 0x002ee80000100a00 */
[----:B---3--:R1:W-:Y:S04]  /*2dbf0*/  STL.64 [R1+0x3668], R20 ;  /* 0x0036681401007387 */ /* 0x0083e80000100a00 */
[----:B-1----:R-:W3:Y:S01]  /*2dc00*/  LDL.64 R20, [R1+0x50] ;  /* 0x0000500001147983 */ /* 0x002ee20000100a00 */
[C---:B--2---:R-:W-:Y:S03]  /*2dc10*/  HMMA.1688.F32.TF32 R8, R12.reuse, R24, R8 ;  /* 0x000000180c08723c */ /* 0x044fe60000081008 */
[----:B---3--:R1:W-:Y:S04]  /*2dc20*/  STL.64 [R1+0x3678], R20 ;  /* 0x0036781401007387 */ /* 0x0083e80000100a00 */
[----:B-1----:R-:W2:Y:S04]  /*2dc30*/  LDL.64 R20, [R1+0x60] ;  /* 0x0000600001147983 */ /* 0x002ea80000100a00 */
[----:B--2---:R1:W-:Y:S04]  /*2dc40*/  STL.64 [R1+0x3690], R20 ;  /* 0x0036901401007387 */ /* 0x0043e80000100a00 */
[----:B-1----:R-:W2:Y:S01]  /*2dc50*/  LDL.LU R20, [R1+0x2e0] ;  /* 0x0002e00001147983 */ /* 0x002ea20000300800 */
[----:B------:R-:W2:Y:S02]  /*2dc60*/  LDL.LU R21, [R1+0x2e4] ;  /* 0x0002e40001157983 */ /* 0x000ea40000300800 */
[----:B------:R-:W2:Y:S02]  /*2dc70*/  LDL.LU R22, [R1+0x2e8] ;  /* 0x0002e80001167983 */ /* 0x000ea40000300800 */
[----:B------:R-:W2:Y:S03]  /*2dc80*/  LDL.LU R23, [R1+0x2ec] ;  /* 0x0002ec0001177983 */ /* 0x000ea60000300800 */
[----:B------:R-:W-:Y:S01]  /*2dc90*/  STL.64 [R1+0x390], R8 ;  /* 0x0003900801007387 */ /* 0x000fe20000100a00 */
[----:B------:R1:W-:Y:S03]  /*2dca0*/  STL.64 [R1+0x398], R10 ;  /* 0x0003980a01007387 */ /* 0x0003e60000100a00 */
[----:B-1----:R-:W3:Y:S01]  /*2dcb0*/  LDL.LU R10, [R1+0x36c0] ;  /* 0x0036c000010a7983 */ /* 0x002ee20000300800 */
[----:B------:R-:W5:Y:S02]  /*2dcc0*/  LDL.LU.64 R8, [R1+0x36b8] ;  /* 0x0036b80001087983 */ /* 0x000f640000300a00 */
[----:B------:R1:W-:Y:S02]  /*2dcd0*/  STL.64 [R1+0x3670], R24 ;  /* 0x0036701801007387 */ /* 0x0003e40000100a00 */
[----:B-1----:R-:W2:Y:S01]  /*2dce0*/  LDL.LU R24, [R1+0x2c0] ;  /* 0x0002c00001187983 */ /* 0x002ea20000300800 */
[----:B------:R-:W2:Y:S02]  /*2dcf0*/  LDL.LU R25, [R1+0x2c4] ;  /* 0x0002c40001197983 */ /* 0x000ea40000300800 */
[----:B------:R-:W2:Y:S02]  /*2dd00*/  LDL.LU R26, [R1+0x2c8] ;  /* 0x0002c800011a7983 */ /* 0x000ea40000300800 */
[----:B------:R-:W2:Y:S01]  /*2dd10*/  LDL.LU R27, [R1+0x2cc] ;  /* 0x0002cc00011b7983 */ /* 0x000ea20000300800 */
[C---:B-----5:R-:W-:Y:S01]  /*2dd20*/  HMMA.1688.F32.TF32 R4, R12.reuse, R8, R4 ;  /* 0x000000080c04723c */ /* 0x060fe20000081004 */
[----:B--2---:R-:W-:Y:S01]  /*2dd30*/  STL.64 [R1+0x3688], R26 ;  /* 0x0036881a01007387 */ /* 0x004fe20000100a00 */
[----:B------:R1:W-:Y:S03]  /*2dd40*/  STL.64 [R1+0x3680], R24 ;  /* 0x0036801801007387 */ /* 0x0003e60000100a00 */
[----:B-1----:R-:W2:Y:S01]  /*2dd50*/  LDL.LU R24, [R1+0x2d0] ;  /* 0x0002d00001187983 */ /* 0x002ea20000300800 */
[----:B------:R-:W2:Y:S02]  /*2dd60*/  LDL.LU R25, [R1+0x2d4] ;  /* 0x0002d40001197983 */ /* 0x000ea40000300800 */
[----:B------:R-:W2:Y:S02]  /*2dd70*/  LDL.LU R26, [R1+0x2d8] ;  /* 0x0002d800011a7983 */ /* 0x000ea40000300800 */
[----:B------:R-:W2:Y:S11]  /*2dd80*/  LDL.LU R27, [R1+0x2dc] ;  /* 0x0002dc00011b7983 */ /* 0x000eb60000300800 */
[----:B------:R-:W-:Y:S02]  /*2dd90*/  @!UPT UIADD3 URZ, URZ, URZ, URZ ;  /* 0x0000003f3f3ff290 */ /* 0x000fe4000fffe03f */
[----:B------:R-:W-:Y:S01]  /*2dda0*/  STL.64 [R1+0x380], R4 ;  /* 0x0003800401007387 */ /* 0x000fe20000100a00 */
[----:B------:R1:W-:Y:S03]  /*2ddb0*/  STL.64 [R1+0x388], R6 ;  /* 0x0003880601007387 */ /* 0x0003e60000100a00 */
[----:B-1----:R-:W5:Y:S01]  /*2ddc0*/  LDL.LU.64 R6, [R1+0x36b0] ;  /* 0x0036b00001067983 */ /* 0x002f620000300a00 */
[----:B------:R-:W4:Y:S02]  /*2ddd0*/  LDL.LU.64 R4, [R1+0x36a8] ;  /* 0x0036a80001047983 */ /* 0x000f240000300a00 */
[----:B---3--:R-:W-:Y:S02]  /*2dde0*/  STL [R1+0x3648], R10 ;  /* 0x0036480a01007387 */ /* 0x008fe40000100800 */
[----:B------:R1:W-:Y:S02]  /*2ddf0*/  STL.64 [R1+0x3640], R8 ;  /* 0x0036400801007387 */ /* 0x0003e40000100a00 */
[----:B-1----:R-:W3:Y:S01]  /*2de00*/  LDL.LU R8, [R1+0x2a0] ;  /* 0x0002a00001087983 */ /* 0x002ee20000300800 */
[----:B------:R-:W3:Y:S02]  /*2de10*/  LDL.LU R9, [R1+0x2a4] ;  /* 0x0002a40001097983 */ /* 0x000ee40000300800 */
[----:B------:R-:W2:Y:S02]  /*2de20*/  LDL.LU R10, [R1+0x2a8] ;  /* 0x0002a800010a7983 */ /* 0x000ea40000300800 */
[----:B------:R-:W2:Y:S01]  /*2de30*/  LDL.LU R11, [R1+0x2ac] ;  /* 0x0002ac00010b7983 */ /* 0x000ea20000300800 */
[----:B----4-:R-:W-:Y:S01]  /*2de40*/  HMMA.1688.F32.TF32 R12, R12, R4, R16 ;  /* 0x000000040c0c723c */ /* 0x010fe20000081010 */
[----:B--2---:R-:W-:Y:S01]  /*2de50*/  STL.64 [R1+0x3660], R10 ;  /* 0x0036600a01007387 */ /* 0x004fe20000100a00 */
[----:B---3--:R1:W-:Y:S03]  /*2de60*/  STL.64 [R1+0x3658], R8 ;  /* 0x0036580801007387 */ /* 0x0083e60000100a00 */
[----:B-1----:R-:W2:Y:S01]  /*2de70*/  LDL.LU R8, [R1+0x2b0] ;  /* 0x0002b00001087983 */ /* 0x002ea20000300800 */
[----:B------:R-:W2:Y:S02]  /*2de80*/  LDL.LU R9, [R1+0x2b4] ;  /* 0x0002b40001097983 */ /* 0x000ea40000300800 */
[----:B------:R-:W2:Y:S02]  /*2de90*/  LDL.LU R10, [R1+0x2b8] ;  /* 0x0002b800010a7983 */ /* 0x000ea40000300800 */
[----:B------:R-:W2:Y:S01]  /*2dea0*/  LDL.LU R11, [R1+0x2bc] ;  /* 0x0002bc00010b7983 */ /* 0x000ea20000300800 */
[----:B------:R-:W3:Y:S01]  /*2deb0*/  LDL.LU.64 R18, [R1+0x36a0] ;  /* 0x0036a00001127983 */ /* 0x000ee20000300a00 */
[----:B------:R-:W3:Y:S11]  /*2dec0*/  LDL.LU.64 R16, [R1+0x3698] ;  /* 0x0036980001107983 */ /* 0x000ef60000300a00 */
[----:B------:R1:W-:Y:S02]  /*2ded0*/  STL.64 [R1+0x2f0], R12 ;  /* 0x0002f00c01007387 */ /* 0x0003e40000100a00 */
[----:B-1----:R-:W-:-:S02]  /*2dee0*/  IMAD.MOV.U32 R12, RZ, RZ, R28 ;  /* 0x000000ffff0c7224 */ /* 0x002fc400078e001c */
[----:B------:R-:W-:Y:S01]  /*2def0*/  IMAD.MOV.U32 R13, RZ, RZ, R3 ;  /* 0x000000ffff0d7224 */ /* 0x000fe200078e0003 */
[----:B------:R-:W-:Y:S06]  /*2df00*/  STL.64 [R1+0x2f8], R14 ;  /* 0x0002f80e01007387 */ /* 0x000fec0000100a00 */
[C---:B---3--:R-:W-:Y:S11]  /*2df10*/  HMMA.1688.F32.TF32 R20, R16.reuse, R12, R20 ;  /* 0x0000000c1014723c */ /* 0x048ff60000081014 */
[----:B------:R-:W-:Y:S11]  /*2df20*/  @!UPT UIADD3 URZ, URZ, URZ, URZ ;  /* 0x0000003f3f3ff290 */ /* 0x000ff6000fffe03f */
[----:B------:R-:W-:Y:S01]  /*2df30*/  @!UPT UIADD3 URZ, URZ, URZ, URZ ;  /* 0x0000003f3f3ff290 */ /* 0x000fe2000fffe03f */
[----:B------:R1:W-:Y:S01]  /*2df40*/  STL.64 [R1+0x2e0], R20 ;  /* 0x0002e01401007387 */ /* 0x0003e20000100a00 */
[----:B------:R-:W-:Y:S03]  /*2df50*/  STL.64 [R1+0x2e8], R22 ;  /* 0x0002e81601007387 */ /* 0x000fe60000100a00 */
[----:B-1----:R-:W3:Y:S02]  /*2df60*/  LDL.LU.64 R20, [R1+0x3690] ;  /* 0x0036900001147983 */ /* 0x002ee40000300a00 */
[C---:B---3--:R-:W-:Y:S01]  /*2df70*/  HMMA.1688.F32.TF32 R24, R16.reuse, R20, R24 ;  /* 0x000000141018723c */ /* 0x048fe20000081018 */
[----:B------:R-:W-:Y:S02]  /*2df80*/  IMAD.MOV.U32 R15, RZ, RZ, R20 ;  /* 0x000000ffff0f7224 */ /* 0x000fe400078e0014 */
[----:B------:R-:W-:Y:S11]  /*2df90*/  IMAD.MOV.U32 R14, RZ, RZ, R21 ;  /* 0x000000ffff0e7224 */ /* 0x000ff600078e0015 */
[----:B------:R-:W-:Y:S09]  /*2dfa0*/  @!UPT UIADD3 URZ, URZ, URZ, URZ ;  /* 0x0000003f3f3ff290 */ /* 0x000ff2000fffe03f */
        /* <DEDUP_REMOVED lines=8> */
[----:B------:R1:W-:Y:S01]  /*2e030*/  STL.64 [R1+0x2c0], R24 ;  /* 0x0002c01801007387 */ /* 0x0003e20000100a00 */
[----:B------:R3:W-:Y:S03]  /*2e040*/  STL.64 [R1+0x2c8], R26 ;  /* 0x0002c81a01007387 */ /* 0x0007e60000100a00 */
[----:B-1----:R-:W4:Y:S01]  /*2e050*/  LDL.LU.64 R24, [R1+0x3670] ;  /* 0x0036700001187983 */ /* 0x002f220000300a00 */
[----:B---3--:R-:W-:Y:S02]  /*2e060*/  IMAD.MOV.U32 R27, RZ, RZ, R20 ;  /* 0x000000ffff1b7224 */ /* 0x008fe400078e0014 */
[----:B------:R-:W-:Y:S02]  /*2e070*/  IMAD.MOV.U32 R26, RZ, RZ, R21 ;  /* 0x000000ffff1a7224 */ /* 0x000fe400078e0015 */
        /* <DEDUP_REMOVED lines=11> */
[----:B------:R-:W-:Y:S11]  /*2e130*/  IMAD.MOV.U32 R3, RZ, RZ, R21 ;  /* 0x000000ffff037224 */ /* 0x000ff600078e0015 */
[----:B------:R-:W-:Y:S11]  /*2e140*/  @!UPT UIADD3 URZ, URZ, URZ, URZ ;  /* 0x0000003f3f3ff290 */ /* 0x000ff6000fffe03f */
[----:B------:R-:W-:Y:S01]  /*2e150*/  STL.64 [R1+0x2a0], R8 ;  /* 0x0002a00801007387 */ /* 0x000fe20000100a00 */
[----:B------:R1:W-:Y:S03]  /*2e160*/  STL.64 [R1+0x2a8], R10 ;  /* 0x0002a80a01007387 */ /* 0x0003e60000100a00 */
[----:B-1----:R-:W2:Y:S01]  /*2e170*/  LDL.LU R10, [R1+0x3648] ;  /* 0x00364800010a7983 */ /* 0x002ea20000300800 */
[----:B------:R-:W3:Y:S02]  /*2e180*/  LDL.LU.64 R8, [R1+0x3640] ;  /* 0x0036400001087983 */ /* 0x000ee40000300a00 */
[----:B------:R-:W-:Y:S02]  /*2e190*/  IMAD.MOV.U32 R11, RZ, RZ, R20 ;  /* 0x000000ffff0b7224 */ /* 0x000fe400078e0014 */
[----:B------:R-:W4:Y:S01]  /*2e1a0*/  LDL.LU.64 R22, [R1+0x3638] ;  /* 0x0036380001167983 */ /* 0x000f220000300a00 */
[----:B------:R-:W4:Y:S02]  /*2e1b0*/  LDL.LU.64 R20, [R1+0x3630] ;  /* 0x0036300001147983 */ /* 0x000f240000300a00 */
[----:B----4-:R-:W-:Y:S11]  /*2e1c0*/  HMMA.1688.F32.TF32 R20, R16, R24, R20 ;  /* 0x000000181014723c */ /* 0x010ff60000081014 */
[----:B------:R-:W-:Y:S11]  /*2e1d0*/  @!UPT UIADD3 URZ, URZ, URZ, URZ ;  /* 0x0000003f3f3ff290 */ /* 0x000ff6000fffe03f */
[----:B------:R-:W-:Y:S01]  /*2e1e0*/  @!UPT UIADD3 URZ, URZ, URZ, URZ ;  /* 0x0000003f3f3ff290 */ /* 0x000fe2000fffe03f */
[----:B------:R-:W-:Y:S01]  /*2e1f0*/  STL.64 [R1+0x290], R20 ;  /* 0x0002901401007387 */ /* 0x000fe20000100a00 */
[----:B------:R1:W-:Y:S03]  /*2e200*/  STL.64 [R1+0x298], R22 ;  /* 0x0002981601007387 */ /* 0x0003e60000100a00 */
[----:B-1----:R-:W3:Y:S01]  /*2e210*/  LDL.LU.64 R22, [R1+0x3628] ;  /* 0x0036280001167983 */ /* 0x002ee20000300a00 */
[----:B------:R-:W3:Y:S02]  /*2e220*/  LDL.LU.64 R20, [R1+0x3620] ;  /* 0x0036200001147983 */ /* 0x000ee40000300a00 */
[----:B------:R1:W-:Y:S02]  /*2e230*/  STL.64 [R1+0x3598], R24 ;  /* 0x0035981801007387 */ /* 0x0003e40000100a00 */
[----:B-1----:R-:W-:Y:S02]  /*2e240*/  IMAD.MOV.U32 R24, RZ, RZ, R11 ;  /* 0x000000ffff187224 */ /* 0x002fe400078e000b */
[----:B------:R-:W2:Y:S01]  /*2e250*/  LDL.LU R11, [R1+0x3618] ;  /* 0x00361800010b7983 */ /* 0x000ea20000300800 */
[----:B------:R-:W-:-:S02]  /*2e260*/  IMAD.MOV.U32 R25, RZ, RZ, R3 ;  /* 0x000000ffff197224 */ /* 0x000fc400078e0003 */
[----:B------:R-:W4:Y:S03]  /*2e270*/  LDL.LU R3, [R1+0x3614] ;  /* 0x0036140001037983 */ /* 0x000f260000300800 */
[----:B------:R1:W-:Y:S02]  /*2e280*/  STL.64 [R1+0x35b0], R24 ;  /* 0x0035b01801007387 */ /* 0x0003e40000100a00 */
[----:B-1----:R-:W-:Y:S02]  /*2e290*/  IMAD.MOV.U32 R24, RZ, RZ, R28 ;  /* 0x000000ffff187224 */ /* 0x002fe400078e001c */
[----:B------:R-:W-:Y:S01]  /*2e2a0*/  IMAD.MOV.U32 R25, RZ, RZ, R29 ;  /* 0x000000ffff197224 */ /* 0x000fe200078e001d */
[----:B------:R-:W2:Y:S04]  /*2e2b0*/  LDL.LU R28, [R1+0x3610] ;  /* 0x00361000011c7983 */ /* 0x000ea80000300800 */
[----:B------:R1:W-:Y:S02]  /*2e2c0*/  STL.64 [R1+0x35c8], R24 ;  /* 0x0035c81801007387 */ /* 0x0003e40000100a00 */
[----:B-1----:R-:W-:-:S02]  /*2e2d0*/  IMAD.MOV.U32 R24, RZ, RZ, R27 ;  /* 0x000000ffff187224 */ /* 0x002fc400078e001b */
[----:B------:R-:W-:-:S05]  /*2e2e0*/  IMAD.MOV.U32 R25, RZ, RZ, R26 ;  /* 0x000000ffff197224 */ /* 0x000fca00078e001a */
[----:B------:R1:W-:Y:S02]  /*2e2f0*/  STL.64 [R1+0x35e0], R24 ;  /* 0x0035e01801007387 */ /* 0x0003e40000100a00 */
[----:B-1----:R-:W-:Y:S02]  /*2e300*/  IMAD.MOV.U32 R24, RZ, RZ, R15 ;  /* 0x000000ffff187224 */ /* 0x002fe400078e000f */
[----:B------:R-:W-:Y:S01]  /*2e310*/  IMAD.MOV.U32 R25, RZ, RZ, R14 ;  /* 0x000000ffff197224 */ /* 0x000fe200078e000e */
[C---:B---3--:R-:W-:Y:S11]  /*2e320*/  HMMA.1688.F32.TF32 R20, R16.reuse, R8, R20 ;  /* 0x000000081014723c */ /* 0x048ff60000081014 */
[----:B------:R-:W-:Y:S11]  /*2e330*/  @!UPT UIADD3 URZ, URZ, URZ, URZ ;  /* 0x0000003f3f3ff290 */ /* 0x000ff6000fffe03f */
[----:B------:R-:W-:Y:S01]  /*2e340*/  @!UPT UIADD3 URZ, URZ, URZ, URZ ;  /* 0x0000003f3f3ff290 */ /* 0x000fe2000fffe03f */
[----:B------:R-:W-:Y:S01]  /*2e350*/  STL.64 [R1+0x280], R20 ;  /* 0x0002801401007387 */ /* 0x000fe20000100a00 */
[----:B------:R-:W-:Y:S02]  /*2e360*/  STL.64 [R1+0x288], R22 ;  /* 0x0002881601007387 */ /* 0x000fe40000100a00 */
[----:B------:R1:W-:Y:S02]  /*2e370*/  STL.64 [R1+0x35f8], R24 ;  /* 0x0035f81801007387 */ /* 0x0003e40000100a00 */
[----:B-1----:R-:W3:Y:S01]  /*2e380*/  LDL.LU R24, [R1+0x1e0] ;  /* 0x0001e00001187983 */ /* 0x002ee20000300800 */
[----:B------:R-:W3:Y:S02]  /*2e390*/  LDL.LU R25, [R1+0x1e4] ;  /* 0x0001e40001197983 */ /* 0x000ee40000300800 */
[----:B------:R-:W3:Y:S02]  /*2e3a0*/  LDL.LU R26, [R1+0x1e8] ;  /* 0x0001e800011a7983 */ /* 0x000ee40000300800 */
[----:B------:R-:W3:Y:S01]  /*2e3b0*/  LDL.LU R27, [R1+0x1ec] ;  /* 0x0001ec00011b7983 */ /* 0x000ee20000300800 */
[----:B------:R-:W3:Y:S01]  /*2e3c0*/  LDL.LU R20, [R1+0x1f0] ;  /* 0x0001f00001147983 */ /* 0x000ee20000300800 */
[----:B------:R-:W3:Y:S02]  /*2e3d0*/  LDL.LU R21, [R1+0x1f4] ;  /* 0x0001f40001157983 */ /* 0x000ee40000300800 */
[----:B------:R-:W3:Y:S02]  /*2e3e0*/  LDL.LU R22, [R1+0x1f8] ;  /* 0x0001f80001167983 */ /* 0x000ee40000300800 */
[----:B------:R-:W3:Y:S01]  /*2e3f0*/  LDL.LU R23, [R1+0x1fc] ;  /* 0x0001fc0001177983 */ /* 0x000ee20000300800 */
[----:B--2---:R-:W-:Y:S01]  /*2e400*/  STL.64 [R1+0x3590], R10 ;  /* 0x0035900a01007387 */ /* 0x004fe20000100a00 */
[----:B------:R1:W-:Y:S03]  /*2e410*/  STL.64 [R1+0x3588], R8 ;  /* 0x0035880801007387 */ /* 0x0003e60000100a00 */
[----:B-1----:R-:W2:Y:S01]  /*2e420*/  LDL.LU R8, [R1+0x190] ;  /* 0x0001900001087983 */ /* 0x002ea20000300800 */
        /* <DEDUP_REMOVED lines=21> */
[----:B---3--:R-:W-:Y:S01]  /*2e580*/  HMMA.1688.F32.TF32 R16, R16, R4, R20 ;  /* 0x000000041010723c */ /* 0x008fe20000081014 */
[----:B--2---:R-:W-:Y:S01]  /*2e590*/  STL.64 [R1+0x35f0], R10 ;  /* 0x0035f00a01007387 */ /* 0x004fe20000100a00 */
[----:B------:R1:W-:Y:S03]  /*2e5a0*/  STL.64 [R1+0x35e8], R8 ;  /* 0x0035e80801007387 */ /* 0x0003e60000100a00 */
[----:B-1----:R-:W2:Y:S01]  /*2e5b0*/  LDL.LU R8, [R1+0x1d0] ;  /* 0x0001d00001087983 */ /* 0x002ea20000300800 */
[----:B------:R-:W2:Y:S02]  /*2e5c0*/  LDL.LU R9, [R1+0x1d4] ;  /* 0x0001d40001097983 */ /* 0x000ea40000300800 */
[----:B------:R-:W2:Y:S02]  /*2e5d0*/  LDL.LU R10, [R1+0x1d8] ;  /* 0x0001d800010a7983 */ /* 0x000ea40000300800 */
[----:B------:R-:W2:Y:S01]  /*2e5e0*/  LDL.LU R11, [R1+0x1dc] ;  /* 0x0001dc00010b7983 */ /* 0x000ea20000300800 */
[----:B------:R-:W3:Y:S01]  /*2e5f0*/  LDL.LU.64 R22, [R1+0x3608] ;  /* 0x0036080001167983 */ /* 0x000ee20000300a00 */
[----:B------:R-:W3:Y:S11]  /*2e600*/  LDL.LU.64 R20, [R1+0x3600] ;  /* 0x0036000001147983 */ /* 0x000ef60000300a00 */
[----:B------:R1:W-:Y:S02]  /*2e610*/  STL.64 [R1+0x1f0], R16 ;  /* 0x0001f01001007387 */ /* 0x0003e40000100a00 */
[----:B------:R4:W-:Y:S01]  /*2e620*/  STL.64 [R1+0x1f8], R18 ;  /* 0x0001f81201007387 */ /* 0x0009e20000100a00 */
[----:B-1----:R-:W2:Y:S01]  /*2e630*/  LDL.LU R16, [R1+0x450] ;  /* 0x0004500001107983 */ /* 0x002ea20000300800 */
[----:B------:R-:W2:Y:S02]  /*2e640*/  LDL.LU R17, [R1+0x454] ;  /* 0x0004540001117983 */ /* 0x000ea40000300800 */
[----:B----4-:R-:W4:Y:S02]  /*2e650*/  LDL.LU R18, [R1+0x458] ;  /* 0x0004580001127983 */ /* 0x010f240000300800 */
[----:B------:R-:W4:Y:S01]  /*2e660*/  LDL.LU R19, [R1+0x45c] ;  /* 0x00045c0001137983 */ /* 0x000f220000300800 */
[C---:B---3--:R-:W-:Y:S11]  /*2e670*/  HMMA.1688.F32.TF32 R24, R20.reuse, R12, R24 ;  /* 0x0000000c1418723c */ /* 0x048ff60000081018 */
[----:B------:R-:W-:Y:S11]  /*2e680*/  @!UPT UIADD3 URZ, URZ, URZ, URZ ;  /* 0x0000003f3f3ff290 */ /* 0x000ff6000fffe03f */
[----:B------:R-:W-:Y:S01]  /*2e690*/  @!UPT UIADD3 URZ, URZ, URZ, URZ ;  /* 0x0000003f3f3ff290 */ /* 0x000fe2000fffe03f */
        /* <DEDUP_REMOVED lines=33> */
[----:B------:R-:W3:Y:S11]  /*2e8b0*/  LDL.LU.64 R8, [R1+0x3588] ;  /* 0x0035880001087983 */ /* 0x000ef60000300a00 */
[----:B------:R-:W-:Y:S09]  /*2e8c0*/  @!UPT UIADD3 URZ, URZ, URZ, URZ ;  /* 0x0000003f3f3ff290 */ /* 0x000ff2000fffe03f */
[----:B------:R-:W-:Y:S01]  /*2e8d0*/  STL.64 [R1+0x190], R24 ;  /* 0x0001901801007387 */ /* 0x000fe20000100a00 */
[----:B------:R1:W-:Y:S03]  /*2e8e0*/  STL.64 [R1+0x198], R26 ;  /* 0x0001981a01007387 */ /* 0x0003e60000100a00 */
[----:B-1----:R-:W3:Y:S01]  /*2e8f0*/  LDL.LU.64 R26, [R1+0x3580] ;  /* 0x00358000011a7983 */ /* 0x002ee20000300a00 */
[----:B------:R-:W3:Y:S02]  /*2e900*/  LDL.LU.64 R24, [R1+0x3578] ;  /* 0x0035780001187983 */ /* 0x000ee40000300a00 */
[----:B---3--:R-:W-:Y:S11]  /*2e910*/  HMMA.1688.F32.TF32 R24, R20, R8, R24 ;  /* 0x000000081418723c */ /* 0x008ff60000081018 */
[----:B------:R-:W-:Y:S11]  /*2e920*/  @!UPT UIADD3 URZ, URZ, URZ, URZ ;  /* 0x0000003f3f3ff290 */ /* 0x000ff6000fffe03f */
[----:B------:R-:W-:Y:S01]  /*2e930*/  @!UPT UIADD3 URZ, URZ, URZ, URZ ;  /* 0x0000003f3f3ff290 */ /* 0x000fe2000fffe03f */
[----:B------:R-:W-:Y:S01]  /*2e940*/  STL.64 [R1+0x180], R24 ;  /* 0x0001801801007387 */ /* 0x000fe20000100a00 */
[----:B------:R1:W-:Y:S03]  /*2e950*/  STL.64 [R1+0x188], R26 ;  /* 0x0001881a01007387 */ /* 0x0003e60000100a00 */
[----:B-1----:R-:W4:Y:S01]  /*2e960*/  LDL.LU.64 R26, [R1+0x3570] ;  /* 0x00357000011a7983 */ /* 0x002f220000300a00 */
[----:B------:R-:W4:Y:S02]  /*2e970*/  LDL.LU.64 R24, [R1+0x3568] ;  /* 0x0035680001187983 */ /* 0x000f240000300a00 */
[----:B--2---:R-:W-:Y:S02]  /*2e980*/  STL.64 [R1+0x3510], R10 ;  /* 0x0035100a01007387 */ /* 0x004fe40000100a00 */
[----:B------:R1:W-:Y:S02]  /*2e990*/  STL.64 [R1+0x3508], R8 ;  /* 0x0035080801007387 */ /* 0x0003e40000100a00 */
[----:B-1----:R-:W2:Y:S01]  /*2e9a0*/  LDL.LU R8, [R1+0x460] ;  /* 0x0004600001087983 */ /* 0x002ea20000300800 */
[----:B------:R-:W2:Y:S02]  /*2e9b0*/  LDL.LU R9, [R1+0x464] ;  /* 0x0004640001097983 */ /* 0x000ea40000300800 */
[----:B------:R-:W-:-:S02]  /*2e9c0*/  IMAD.MOV.U32 R10, RZ, RZ, R28 ;  /* 0x000000ffff0a7224 */ /* 0x000fc400078e001c */
[----:B------:R-:W-:Y:S01]  /*2e9d0*/  IMAD.MOV.U32 R11, RZ, RZ, R3 ;  /* 0x000000ffff0b7224 */ /* 0x000fe200078e0003 */
[----:B-----5:R-:W-:Y:S01]  /*2e9e0*/  STL.64 [R1+0x3500], R6 ;  /* 0x0035000601007387 */ /* 0x020fe20000100a00 */
[----:B------:R-:W-:Y:S05]  /*2e9f0*/  STL.64 [R1+0x34f8], R4 ;  /* 0x0034f80401007387 */ /* 0x000fea0000100a00 */
[----:B--2---:R-:W-:Y:S11]  /*2ea00*/  HMMA.1688.F32.TF32 R8, R20, R4, R8 ;  /* 0x000000041408723c */ /* 0x004ff60000081008 */
[----:B------:R-:W-:Y:S11]  /*2ea10*/  @!UPT UIADD3 URZ, URZ, URZ, URZ ;  /* 0x0000003f3f3ff290 */ /* 0x000ff6000fffe03f */
[----:B------:R-:W-:Y:S01]  /*2ea20*/  @!UPT UIADD3 URZ, URZ, URZ, URZ ;  /* 0x0000003f3f3ff290 */ /* 0x000fe2000fffe03f */
[----:B------:R-:W-:Y:S01]  /*2ea30*/  STL.64 [R1+0xf0], R8 ;  /* 0x0000f00801007387 */ /* 0x000fe20000100a00 */
[----:B------:R4:W-:Y:S02]  /*2ea40*/  STL.64 [R1+0xf8], R10 ;  /* 0x0000f80a01007387 */ /* 0x0009e40000100a00 */
[C---:B----4-:R-:W-:Y:S11]  /*2ea50*/  HMMA.1688.F32.TF32 R8, R24.reuse, R12, R16 ;  /* 0x0000000c1808723c */ /* 0x050ff60000081010 */
[----:B------:R-:W-:Y:S11]  /*2ea60*/  @!UPT UIADD3 URZ, URZ, URZ, URZ ;  /* 0x0000003f3f3ff290 */ /* 0x000ff6000fffe03f */
[----:B------:R-:W-:Y:S01]  /*2ea70*/  @!UPT UIADD3 URZ, URZ, URZ, URZ ;  /* 0x0000003f3f3ff290 */ /* 0x000fe2000fffe03f */
[----:B------:R-:W-:Y:S01]  /*2ea80*/  STL [R1+0xe0], R8 ;  /* 0x0000e00801007387 */ /* 0x000fe20000100800 */
[----:B------:R-:W2:Y:S02]  /*2ea90*/  LDL.LU R20, [R1+0x90] ;  /* 0x0000900001147983 */ /* 0x000ea40000300800 */
[----:B------:R-:W2:Y:S02]  /*2eaa0*/  LDL.LU R21, [R1+0x94] ;  /* 0x0000940001157983 */ /* 0x000ea40000300800 */
[----:B------:R-:W3:Y:S01]  /*2eab0*/  LDL.LU R22, [R1+0x98] ;  /* 0x0000980001167983 */ /* 0x000ee20000300800 */
[----:B------:R-:W3:Y:S01]  /*2eac0*/  LDL.LU R23, [R1+0x9c] ;  /* 0x00009c0001177983 */ /* 0x000ee20000300800 */
[----:B------:R-:W4:Y:S02]  /*2ead0*/  LDL.LU R16, [R1+0xb0] ;  /* 0x0000b00001107983 */ /* 0x000f240000300800 */
[----:B------:R-:W4:Y:S02]  /*2eae0*/  LDL.LU R17, [R1+0xb4] ;  /* 0x0000b40001117983 */ /* 0x000f240000300800 */
[----:B------:R-:W5:Y:S01]  /*2eaf0*/  LDL.LU R18, [R1+0xb8] ;  /* 0x0000b80001127983 */ /* 0x000f620000300800 */
[----:B------:R-:W5:Y:S01]  /*2eb00*/  LDL.LU R19, [R1+0xbc] ;  /* 0x0000bc0001137983 */ /* 0x000f620000300800 */
[----:B------:R-:W2:Y:S02]  /*2eb10*/  LDL.LU R12, [R1+0xd0] ;  /* 0x0000d000010c7983 */ /* 0x000ea40000300800 */
[----:B------:R-:W2:Y:S02]  /*2eb20*/  LDL.LU R13, [R1+0xd4] ;  /* 0x0000d400010d7983 */ /* 0x000ea40000300800 */
[----:B------:R-:W2:Y:S01]  /*2eb30*/  LDL.LU R14, [R1+0xd8] ;  /* 0x0000d800010e7983 */ /* 0x000ea20000300800 */
[----:B------:R-:W2:Y:S04]  /*2eb40*/  LDL.LU R15, [R1+0xdc] ;  /* 0x0000dc00010f7983 */ /* 0x000ea80000300800 */
[----:B-----5:R-:W-:Y:S01]  /*2eb50*/  STL.64 [R1+0x3548], R18 ;  /* 0x0035481201007387 */ /* 0x020fe20000100a00 */
[----:B----4-:R1:W-:Y:S03]  /*2eb60*/  STL.64 [R1+0x3540], R16 ;  /* 0x0035401001007387 */ /* 0x0103e60000100a00 */
[----:B-1----:R-:W4:Y:S01]  /*2eb70*/  LDL.LU R16, [R1+0xc0] ;  /* 0x0000c00001107983 */ /* 0x002f220000300800 */
[----:B------:R-:W4:Y:S02]  /*2eb80*/  LDL.LU R17, [R1+0xc4] ;  /* 0x0000c40001117983 */ /* 0x000f240000300800 */
[----:B------:R-:W5:Y:S02]  /*2eb90*/  LDL.LU R18, [R1+0xc8] ;  /* 0x0000c80001127983 */ /* 0x000f640000300800 */
[----:B------:R-:W5:Y:S02]  /*2eba0*/  LDL.LU R19, [R1+0xcc] ;  /* 0x0000cc0001137983 */ /* 0x000f640000300800 */
[----:B-----5:R-:W-:Y:S01]  /*2ebb0*/  STL.64 [R1+0x3560], R18 ;  /* 0x0035601201007387 */ /* 0x020fe20000100a00 */
[----:B----4-:R1:W-:Y:S03]  /*2ebc0*/  STL.64 [R1+0x3558], R16 ;  /* 0x0035581001007387 */ /* 0x0103e60000100a00 */
[----:B-1----:R-:W4:Y:S01]  /*2ebd0*/  LDL.LU.64 R16, [R1+0x60] ;  /* 0x0000600001107983 */ /* 0x002f220000300a00 */
[----:B---3--:R-:W-:Y:S02]  /*2ebe0*/  STL.64 [R1+0x3520], R22 ;  /* 0x0035201601007387 */ /* 0x008fe40000100a00 */
[----:B--2---:R1:W-:Y:S02]  /*2ebf0*/  STL.64 [R1+0x3518], R20 ;  /* 0x0035181401007387 */ /* 0x0043e40000100a00 */
[----:B-1----:R-:W2:Y:S01]  /*2ec00*/  LDL.LU R20, [R1+0x440] ;  /* 0x0004400001147983 */ /* 0x002ea20000300800 */
[----:B------:R-:W2:Y:S02]  /*2ec10*/  LDL.LU R21, [R1+0x444] ;  /* 0x0004440001157983 */ /* 0x000ea40000300800 */
[----:B------:R-:W3:Y:S02]  /*2ec20*/  LDL.LU R22, [R1+0x448] ;  /* 0x0004480001167983 */ /* 0x000ee40000300800 */
[----:B------:R-:W3:Y:S02]  /*2ec30*/  LDL.LU R23, [R1+0x44c] ;  /* 0x00044c0001177983 */ /* 0x000ee40000300800 */
[----:B---3--:R-:W-:Y:S01]  /*2ec40*/  STL.64 [R1+0x3538], R22 ;  /* 0x0035381601007387 */ /* 0x008fe20000100a00 */
[----:B--2---:R1:W-:Y:S03]  /*2ec50*/  STL.64 [R1+0x3530], R20 ;  /* 0x0035301401007387 */ /* 0x0043e60000100a00 */
[----:B-1----:R-:W2:Y:S01]  /*2ec60*/  LDL.LU.64 R20, [R1+0x40] ;  /* 0x0000400001147983 */ /* 0x002ea20000300a00 */
[----:B------:R-:W-:Y:S01]  /*2ec70*/  IMAD.MOV.U32 R3, RZ, RZ, R9 ;  /* 0x000000ffff037224 */ /* 0x000fe200078e0009 */
[----:B----4-:R-:W-:Y:S02]  /*2ec80*/  HMMA.1688.F32.TF32 R12, R24, R16, R12 ;  /* 0x00000010180c723c */ /* 0x010fe4000008100c */
[----:B--2---:R1:W-:Y:S04]  /*2ec90*/  STL.64 [R1+0x3550], R20 ;  /* 0x0035501401007387 */ /* 0x0043e80000100a00 */
[----:B-1----:R-:W2:Y:S01]  /*2eca0*/  LDL.LU.64 R20, [R1+0x50] ;  /* 0x0000500001147983 */ /* 0x002ea20000300a00 */
[----:B------:R-:W3:Y:S02]  /*2ecb0*/  LDL.LU.64 R8, [R1+0x20] ;  /* 0x0000200001087983 */ /* 0x000ee40000300a00 */
[----:B------:R-:W-:-:S02]  /*2ecc0*/  IMAD.MOV.U32 R28, RZ, RZ, R11 ;  /* 0x000000ffff1c7224 */ /* 0x000fc400078e000b */
[----:B------:R-:W-:Y:S01]  /*2ecd0*/  IMAD.MOV.U32 R29, RZ, RZ, R10 ;  /* 0x000000ffff1d7224 */ /* 0x000fe200078e000a */
[----:B---3--:R1:W-:Y:S04]  /*2ece0*/  STL.64 [R1+0x3528], R8 ;  /* 0x0035280801007387 */ /* 0x0083e80000100a00 */
[----:B-1----:R-:W3:Y:S01]  /*2ecf0*/  LDL.LU.64 R8, [R1+0x30] ;  /* 0x0000300001087983 */ /* 0x002ee20000300a00 */
[----:B------:R-:W4:Y:S02]  /*2ed00*/  LDL.LU R4, [R1+0x80] ;  /* 0x0000800001047983 */ /* 0x000f240000300800 */
[----:B------:R-:W4:Y:S02]  /*2ed10*/  LDL.LU R5, [R1+0x84] ;  /* 0x0000840001057983 */ /* 0x000f240000300800 */
[----:B------:R-:W4:Y:S01]  /*2ed20*/  LDL.LU R6, [R1+0x88] ;  /* 0x0000880001067983 */ /* 0x000f220000300800 */
[----:B------:R-:W4:Y:S01]  /*2ed30*/  LDL.LU R7, [R1+0x8c] ;  /* 0x00008c0001077983 */ /* 0x000f220000300800 */
[----:B------:R-:W-:Y:S02]  /*2ed40*/  STL [R1+0x3174], R28 ;  /* 0x0031741c01007387 */ /* 0x000fe40000100800 */
[----:B------:R-:W-:Y:S02]  /*2ed50*/  STL [R1+0x3170], R29 ;  /* 0x0031701d01007387 */ /* 0x000fe40000100800 */
[----:B------:R-:W-:Y:S01]  /*2ed60*/  STL [R1+0x316c], R3 ;  /* 0x00316c0301007387 */ /* 0x000fe20000100800 */
[----:B------:R1:W-:Y:S01]  /*2ed70*/  STL.64 [R1+0xd0], R12 ;  /* 0x0000d00c01007387 */ /* 0x0003e20000100a00 */
[----:B------:R2:W-:Y:S02]  /*2ed80*/  STL.64 [R1+0xd8], R14 ;  /* 0x0000d80e01007387 */ /* 0x0005e40000100a00 */
[----:B------:R-:W5:Y:S02]  /*2ed90*/  LDL.LU.64 R18, [R1+0x3560] ;  /* 0x0035600001127983 */ /* 0x000f640000300a00 */
[----:B-1----:R-:W-:-:S02]  /*2eda0*/  IMAD.MOV.U32 R13, RZ, RZ, R16 ;  /* 0x000000ffff0d7224 */ /* 0x002fc400078e0010 */
[----:B------:R-:W-:Y:S02]  /*2edb0*/  IMAD.MOV.U32 R12, RZ, RZ, R17 ;  /* 0x000000ffff0c7224 */ /* 0x000fe400078e0011 */
[----:B------:R-:W5:Y:S01]  /*2edc0*/  LDL.LU.64 R16, [R1+0x3558] ;  /* 0x0035580001107983 */ /* 0x000f620000300a00 */
[----:B--2---:R-:W-:Y:S02]  /*2edd0*/  IMAD.MOV.U32 R15, RZ, RZ, R20 ;  /* 0x000000ffff0f7224 */ /* 0x004fe400078e0014 */
[----:B------:R-:W-:Y:S01]  /*2ede0*/  IMAD.MOV.U32 R14, RZ, RZ, R21 ;  /* 0x000000ffff0e7224 */ /* 0x000fe200078e0015 */
[C---:B-----5:R-:W-:Y:S01]  /*2edf0*/  HMMA.1688.F32.TF32 R16, R24.reuse, R20, R16 ;  /* 0x000000141810723c */ /* 0x060fe20000081010 */
[----:B------:R-:W2:Y:S11]  /*2ee00*/  LDL.LU.64 R20, [R1+0x3550] ;  /* 0x0035500001147983 */ /* 0x000eb60000300a00 */
[----:B------:R-:W-:Y:S11]  /*2ee10*/  @!UPT UIADD3 URZ, URZ, URZ, URZ ;  /* 0x0000003f3f3ff290 */ /* 0x000ff6000fffe03f */
[----:B------:R1:W-:Y:S01]  /*2ee20*/  STL [R1+0xc0], R16 ;  /* 0x0000c01001007387 */ /* 0x0003e20000100800 */
[----:B------:R-:W-:Y:S02]  /*2ee30*/  IMAD.MOV.U32 R29, RZ, RZ, R18 ;  /* 0x000000ffff1d7224 */ /* 0x000fe400078e0012 */
[----:B------:R-:W-:Y:S02]  /*2ee40*/  IMAD.MOV.U32 R3, RZ, RZ, R19 ;  /* 0x000000ffff037224 */ /* 0x000fe400078e0013 */
[----:B------:R-:W-:Y:S01]  /*2ee50*/  IMAD.MOV.U32 R28, RZ, RZ, R17 ;  /* 0x000000ffff1c7224 */ /* 0x000fe200078e0011 */
[----:B------:R-:W2:Y:S04]  /*2ee60*/  LDL.LU.64 R18, [R1+0x3548] ;  /* 0x0035480001127983 */ /* 0x000ea80000300a00 */
[----:B-1----:R-:W2:Y:S01]  /*2ee70*/  LDL.LU.64 R16, [R1+0x3540] ;  /* 0x0035400001107983 */ /* 0x002ea20000300a00 */
[----:B------:R-:W-:Y:S02]  /*2ee80*/  STL [R1+0x31b8], R3 ;  /* 0x0031b80301007387 */ /* 0x000fe40000100800 */
[----:B------:R-:W-:Y:S02]  /*2ee90*/  STL [R1+0x31b4], R29 ;  /* 0x0031b41d01007387 */ /* 0x000fe40000100800 */
[----:B------:R-:W-:Y:S01]  /*2eea0*/  STL [R1+0x31b0], R28 ;  /* 0x0031b01c01007387 */ /* 0x000fe20000100800 */
[----:B--2---:R-:W-:Y:S11]  /*2eeb0*/  HMMA.1688.F32.TF32 R16, R24, R20, R16 ;  /* 0x000000141810723c */ /* 0x004ff60000081010 */
[----:B------:R-:W-:Y:S11]  /*2eec0*/  @!UPT UIADD3 URZ, URZ, URZ, URZ ;  /* 0x0000003f3f3ff290 */ /* 0x000ff6000fffe03f */
[----:B------:R-:W-:Y:S01]  /*2eed0*/  @!UPT UIADD3 URZ, URZ, URZ, URZ ;  /* 0x0000003f3f3ff290 */ /* 0x000fe2000fffe03f */
[----:B------:R1:W-:Y:S01]  /*2eee0*/  STL.64 [R1+0xb0], R16 ;  /* 0x0000b01001007387 */ /* 0x0003e20000100a00 */
[----:B------:R3:W-:Y:S02]  /*2eef0*/  STL.64 [R1+0xb8], R18 ;  /* 0x0000b81201007387 */ /* 0x0007e40000100a00 */
[----:B------:R-:W2:Y:S02]  /*2ef00*/  LDL.LU.64 R22, [R1+0x3538] ;  /* 0x0035380001167983 */ /* 0x000ea40000300a00 */
[----:B-1----:R-:W-:Y:S02]  /*2ef10*/  IMAD.MOV.U32 R17, RZ, RZ, R20 ;  /* 0x000000ffff117224 */ /* 0x002fe400078e0014 */
[----:B------:R-:W-:Y:S02]  /*2ef20*/  IMAD.MOV.U32 R16, RZ, RZ, R21 ;  /* 0x000000ffff107224 */ /* 0x000fe400078e0015 */
[----:B------:R-:W2:Y:S01]  /*2ef30*/  LDL.LU.64 R20, [R1+0x3530] ;  /* 0x0035300001147983 */ /* 0x000ea20000300a00 */
[----:B---3--:R-:W-:-:S02]  /*2ef40*/  IMAD.MOV.U32 R19, RZ, RZ, R8 ;  /* 0x000000ffff137224 */ /* 0x008fc400078e0008 */
[----:B------:R-:W-:Y:S01]  /*2ef50*/  IMAD.MOV.U32 R18, RZ, RZ, R9 ;  /* 0x000000ffff127224 */ /* 0x000fe200078e0009 */
[C---:B--2---:R-:W-:Y:S01]  /*2ef60*/  HMMA.1688.F32.TF32 R20, R24.reuse, R8, R20 ;  /* 0x000000081814723c */ /* 0x044fe20000081014 */
        /* <DEDUP_REMOVED lines=15> */
[----:B------:R-:W-:Y:S02]  /*2f060*/  STL.64 [R1+0x98], R22 ;  /* 0x0000981601007387 */ /* 0x000fe40000100a00 */
[----:B------:R-:W2:Y:S02]  /*2f070*/  LDL.LU.64 R10, [R1+0x3510] ;  /* 0x00351000010a7983 */ /* 0x000ea40000300a00 */
[----:B------:R-:W-:Y:S01]  /*2f080*/  LDS R22, [R0+0x1e100] ;  /* 0x01e1000000167984 */ /* 0x000fe20000000800 */
[----:B------:R-:W3:Y:S03]  /*2f090*/  LDS R23, [R2+0x1e100] ;  /* 0x01e1000002177984 */ /* 0x000ee60000000800 */
[----:B-1----:R-:W-:Y:S02]  /*2f0a0*/  IMAD.MOV.U32 R21, RZ, RZ, R8 ;  /* 0x000000ffff157224 */ /* 0x002fe400078e0008 */
[----:B------:R-:W-:-:S02]  /*2f0b0*/  IMAD.MOV.U32 R20, RZ, RZ, R9 ;  /* 0x000000ffff147224 */ /* 0x000fc400078e0009 */
[----:B------:R-:W4:Y:S02]  /*2f0c0*/  LDL.LU.64 R8, [R1+0x3508] ;  /* 0x0035080001087983 */ /* 0x000f240000300a00 */
[C---:B----4-:R-:W-:Y:S11]  /*2f0d0*/  HMMA.1688.F32.TF32 R4, R24.reuse, R8, R4 ;  /* 0x000000081804723c */ /* 0x050ff60000081004 */
[----:B------:R-:W-:Y:S11]  /*2f0e0*/  @!UPT UIADD3 URZ, URZ, URZ, URZ ;  /* 0x0000003f3f3ff290 */ /* 0x000ff6000fffe03f */
[----:B------:R-:W-:Y:S01]  /*2f0f0*/  @!UPT UIADD3 URZ, URZ, URZ, URZ ;  /* 0x0000003f3f3ff290 */ /* 0x000fe2000fffe03f */
[----:B------:R1:W-:Y:S01]  /*2f100*/  STL [R1+0x8c], R7 ;  /* 0x00008c0701007387 */ /* 0x0003e20000100800 */
[----:B------:R-:W-:Y:S02]  /*2f110*/  IMAD.MOV.U32 R28, RZ, RZ, R6 ;  /* 0x000000ffff1c7224 */ /* 0x000fe400078e0006 */
[----:B------:R-:W-:Y:S02]  /*2f120*/  IMAD.MOV.U32 R3, RZ, RZ, R4 ;  /* 0x000000ffff037224 */ /* 0x000fe400078e0004 */
[----:B------:R-:W-:Y:S01]  /*2f130*/  IMAD.MOV.U32 R29, RZ, RZ, R5 ;  /* 0x000000ffff1d7224 */ /* 0x000fe200078e0005 */
[----:B-1----:R-:W4:Y:S01]  /*2f140*/  LDL.LU.64 R6, [R1+0x3500] ;  /* 0x0035000001067983 */ /* 0x002f220000300a00 */
[----:B------:R-:W5:Y:S02]  /*2f150*/  LDL.LU.64 R4, [R1+0x34f8] ;  /* 0x0034f80001047983 */ /* 0x000f640000300a00 */
[----:B--2---:R-:W-:Y:S02]  /*2f160*/  STL.64 [R1+0x3478], R10 ;  /* 0x0034780a01007387 */ /* 0x004fe40000100a00 */
[----:B------:R1:W-:Y:S02]  /*2f170*/  STL.64 [R1+0x3470], R8 ;  /* 0x0034700801007387 */ /* 0x0003e40000100a00 */
[----:B-1----:R-:W5:Y:S01]  /*2f180*/  LDL.LU R8, [R1+0x420] ;  /* 0x0004200001087983 */ /* 0x002f620000300800 */
[----:B------:R-:W5:Y:S02]  /*2f190*/  LDL.LU R9, [R1+0x424] ;  /* 0x0004240001097983 */ /* 0x000f640000300800 */
[----:B------:R-:W5:Y:S02]  /*2f1a0*/  LDL.LU R10, [R1+0x428] ;  /* 0x00042800010a7983 */ /* 0x000f640000300800 */
[----:B------:R-:W5:Y:S01]  /*2f1b0*/  LDL.LU R11, [R1+0x42c] ;  /* 0x00042c00010b7983 */ /* 0x000f620000300800 */
[----:B------:R-:W-:Y:S01]  /*2f1c0*/  STL [R1+0x3260], R28 ;  /* 0x0032601c01007387 */ /* 0x000fe20000100800 */
[----:B------:R-:W-:Y:S02]  /*2f1d0*/  STL [R1+0x325c], R29 ;  /* 0x00325c1d01007387 */ /* 0x000fe40000100800 */
[----:B------:R-:W-:Y:S01]  /*2f1e0*/  STL [R1+0x3258], R3 ;  /* 0x0032580301007387 */ /* 0x000fe20000100800 */
[----:B-----5:R-:W-:Y:S01]  /*2f1f0*/  HMMA.1688.F32.TF32 R8, R24, R4, R8 ;  /* 0x000000041808723c */ /* 0x020fe20000081008 */
[----:B----4-:R-:W-:Y:S01]  /*2f200*/  STL.64 [R1+0x3468], R6 ;  /* 0x0034680601007387 */ /* 0x010fe20000100a00 */
[----:B------:R1:W-:Y:S03]  /*2f210*/  STL.64 [R1+0x3460], R4 ;  /* 0x0034600401007387 */ /* 0x0003e60000100a00 */
[----:B------:R-:W-:Y:S04]  /*2f220*/  LDS R26, [R0+0x1e200] ;  /* 0x01e20000001a7984 */ /* 0x000fe80000000800 */
[----:B------:R-:W-:Y:S04]  /*2f230*/  LDS R27, [R2+0x1e200] ;  /* 0x01e20000021b7984 */ /* 0x000fe80000000800 */
[----:B------:R-:W-:Y:S04]  /*2f240*/  LDS R24, [R0+0x1c200] ;  /* 0x01c2000000187984 */ /* 0x000fe80000000800 */
[----:B------:R-:W-:Y:S06]  /*2f250*/  LDS R25, [R2+0x1c200] ;  /* 0x01c2000002197984 */ /* 0x000fec0000000800 */
[----:B------:R2:W-:Y:S01]  /*2f260*/  STL.64 [R1], R8 ;  /* 0x0000000801007387 */ /* 0x0005e20000100a00 */
[----:B------:R-:W-:Y:S02]  /*2f270*/  STL.64 [R1+0x8], R10 ;  /* 0x0000080a01007387 */ /* 0x000fe40000100a00 */
[----:B-1----:R-:W4:Y:S02]  /*2f280*/  LDL.LU R4, [R1+0x3f0] ;  /* 0x0003f00001047983 */ /* 0x002f240000300800 */
[----:B------:R-:W4:Y:S01]  /*2f290*/  LDL.LU R5, [R1+0x3f4] ;  /* 0x0003f40001057983 */ /* 0x000f220000300800 */
[----:B------:R-:W5:Y:S01]  /*2f2a0*/  LDL.LU R6, [R1+0x3f8] ;  /* 0x0003f80001067983 */ /* 0x000f620000300800 */
[----:B------:R-:W5:Y:S02]  /*2f2b0*/  LDL.LU R7, [R1+0x3fc] ;  /* 0x0003fc0001077983 */ /* 0x000f640000300800 */
[----:B--2---:R-:W-:-:S02]  /*2f2c0*/  IMAD.MOV.U32 R8, RZ, RZ, R21 ;  /* 0x000000ffff087224 */ /* 0x004fc400078e0015 */
[----:B------:R-:W-:Y:S01]  /*2f2d0*/  IMAD.MOV.U32 R9, RZ, RZ, R20 ;  /* 0x000000ffff097224 */ /* 0x000fe200078e0014 */
[----:B------:R-:W-:Y:S04]  /*2f2e0*/  LDS R21, [R2+0x1c100] ;  /* 0x01c1000002157984 */ /* 0x000fe80000000800 */
[----:B------:R-:W1:Y:S04]  /*2f2f0*/  LDS R20, [R0+0x1c100] ;  /* 0x01c1000000147984 */ /* 0x000e680000000800 */
[----:B-----5:R-:W-:Y:S01]  /*2f300*/  STL.64 [R1+0x3488], R6 ;  /* 0x0034880601007387 */ /* 0x020fe20000100a00 */
[----:B----4-:R2:W-:Y:S02]  /*2f310*/  STL.64 [R1+0x3480], R4 ;  /* 0x0034800401007387 */ /* 0x0105e40000100a00 */
[----:B------:R4:W-:Y:S01]  /*2f320*/  STL.64 [R1+0x3490], R8 ;  /* 0x0034900801007387 */ /* 0x0009e20000100a00 */
[----:B--2---:R-:W2:Y:S01]  /*2f330*/  LDL.LU R4, [R1+0x400] ;  /* 0x0004000001047983 */ /* 0x004ea20000300800 */
[----:B------:R-:W2:Y:S02]  /*2f340*/  LDL.LU R5, [R1+0x404] ;  /* 0x0004040001057983 */ /* 0x000ea40000300800 */
[----:B------:R-:W5:Y:S02]  /*2f350*/  LDL.LU R6, [R1+0x408] ;  /* 0x0004080001067983 */ /* 0x000f640000300800 */
[----:B------:R-:W5:Y:S02]  /*2f360*/  LDL.LU R7, [R1+0x40c] ;  /* 0x00040c0001077983 */ /* 0x000f640000300800 */
[----:B----4-:R-:W-:-:S02]  /*2f370*/  IMAD.MOV.U32 R8, RZ, RZ, R19 ;  /* 0x000000ffff087224 */ /* 0x010fc400078e0013 */
[----:B------:R-:W-:Y:S01]  /*2f380*/  IMAD.MOV.U32 R9, RZ, RZ, R18 ;  /* 0x000000ffff097224 */ /* 0x000fe200078e0012 */
[----:B------:R-:W-:Y:S04]  /*2f390*/  LDS R19, [R2+0x1e000] ;  /* 0x01e0000002137984 */ /* 0x000fe80000000800 */
[----:B------:R-:W-:Y:S04]  /*2f3a0*/  LDS R18, [R0+0x1e000] ;  /* 0x01e0000000127984 */ /* 0x000fe80000000800 */
[----:B-----5:R-:W-:Y:S01]  /*2f3b0*/  STL.64 [R1+0x34a0], R6 ;  /* 0x0034a00601007387 */ /* 0x020fe20000100a00 */
[----:B--2---:R-:W-:Y:S02]  /*2f3c0*/  STL.64 [R1+0x3498], R4 ;  /* 0x0034980401007387 */ /* 0x004fe40000100a00 */
[----:B------:R2:W-:Y:S02]  /*2f3d0*/  STL.64 [R1+0x34a8], R8 ;  /* 0x0034a80801007387 */ /* 0x0005e40000100a00 */
[----:B--2---:R-:W-:-:S02]  /*2f3e0*/  IMAD.MOV.U32 R8, RZ, RZ, R17 ;  /* 0x000000ffff087224 */ /* 0x004fc400078e0011 */
[----:B------:R-:W-:Y:S01]  /*2f3f0*/  IMAD.MOV.U32 R9, RZ, RZ, R16 ;  /* 0x000000ffff097224 */ /* 0x000fe200078e0010 */
[----:B------:R-:W-:Y:S04]  /*2f400*/  LDS R17, [R2+0x1c000] ;  /* 0x01c0000002117984 */ /* 0x000fe80000000800 */
[----:B------:R-:W-:Y:S04]  /*2f410*/  LDS R16, [R0+0x1c000] ;  /* 0x01c0000000107984 */ /* 0x000fe80000000800 */
[----:B------:R2:W-:Y:S01]  /*2f420*/  STL.64 [R1+0x34c0], R8 ;  /* 0x0034c00801007387 */ /* 0x0005e20000100a00 */
[----:B------:R-:W4:Y:S02]  /*2f430*/  LDL.LU R4, [R1+0x410] ;  /* 0x0004100001047983 */ /* 0x000f240000300800 */
[----:B------:R-:W4:Y:S02]  /*2f440*/  LDL.LU R5, [R1+0x414] ;  /* 0x0004140001057983 */ /* 0x000f240000300800 */
[----:B------:R-:W5:Y:S01]  /*2f450*/  LDL.LU R6, [R1+0x418] ;  /* 0x0004180001067983 */ /* 0x000f620000300800 */
[----:B------:R-:W5:Y:S01]  /*2f460*/  LDL.LU R7, [R1+0x41c] ;  /* 0x00041c0001077983 */ /* 0x000f620000300800 */
[----:B--2---:R-:W-:-:S02]  /*2f470*/  IMAD.MOV.U32 R8, RZ, RZ, R15 ;  /* 0x000000ffff087224 */ /* 0x004fc400078e000f */
[----:B------:R-:W-:Y:S01]  /*2f480*/  IMAD.MOV.U32 R9, RZ, RZ, R14 ;  /* 0x000000ffff097224 */ /* 0x000fe200078e000e */
[----:B------:R-:W-:Y:S04]  /*2f490*/  LDS R15, [R2+0x1a700] ;  /* 0x01a70000020f7984 */ /* 0x000fe80000000800 */
[----:B------:R-:W-:Y:S04]  /*2f4a0*/  LDS R14, [R0+0x1a700] ;  /* 0x01a70000000e7984 */ /* 0x000fe80000000800 */
[----:B------:R-:W-:Y:S04]  /*2f4b0*/  STL.64 [R1+0x34d8], R8 ;  /* 0x0034d80801007387 */ /* 0x000fe80000100a00 */
[----:B-----5:R-:W-:Y:S01]  /*2f4c0*/  STL.64 [R1+0x34b8], R6 ;  /* 0x0034b80601007387 */ /* 0x020fe20000100a00 */
[----:B----4-:R2:W-:Y:S03]  /*2f4d0*/  STL.64 [R1+0x34b0], R4 ;  /* 0x0034b00401007387 */ /* 0x0105e60000100a00 */
[----:B--2---:R-:W2:Y:S01]  /*2f4e0*/  LDL.LU R4, [R1+0x430] ;  /* 0x0004300001047983 */ /* 0x004ea20000300800 */
[----:B------:R-:W2:Y:S02]  /*2f4f0*/  LDL.LU R5, [R1+0x434] ;  /* 0x0004340001057983 */ /* 0x000ea40000300800 */
[----:B------:R-:W4:Y:S02]  /*2f500*/  LDL.LU R6, [R1+0x438] ;  /* 0x0004380001067983 */ /* 0x000f240000300800 */
[----:B------:R-:W4:Y:S02]  /*2f510*/  LDL.LU R7, [R1+0x43c] ;  /* 0x00043c0001077983 */ /* 0x000f240000300800 */
[----:B------:R-:W-:-:S02]  /*2f520*/  IMAD.MOV.U32 R8, RZ, RZ, R13 ;  /* 0x000000ffff087224 */ /* 0x000fc400078e000d */
[----:B------:R-:W-:Y:S01]  /*2f530*/  IMAD.MOV.U32 R9, RZ, RZ, R12 ;  /* 0x000000ffff097224 */ /* 0x000fe200078e000c */
[----:B------:R-:W-:Y:S04]  /*2f540*/  LDS R13, [R2+0x18700] ;  /* 0x01870000020d7984 */ /* 0x000fe80000000800 */
[----:B------:R-:W5:Y:S04]  /*2f550*/  LDS R12, [R0+0x18700] ;  /* 0x01870000000c7984 */ /* 0x000f680000000800 */
[----:B------:R-:W-:Y:S04]  /*2f560*/  STL.64 [R1+0x34f0], R8 ;  /* 0x0034f00801007387 */ /* 0x000fe80000100a00 */
[----:B----4-:R-:W-:Y:S01]  /*2f570*/  STL.64 [R1+0x34d0], R6 ;  /* 0x0034d00601007387 */ /* 0x010fe20000100a00 */
[----:B--2---:R2:W-:Y:S03]  /*2f580*/  STL.64 [R1+0x34c8], R4 ;  /* 0x0034c80401007387 */ /* 0x0045e60000100a00 */
[----:B--2---:R-:W2:Y:S01]  /*2f590*/  LDL.LU R4, [R1+0x4b0] ;  /* 0x0004b00001047983 */ /* 0x004ea20000300800 */
[----:B------:R-:W2:Y:S02]  /*2f5a0*/  LDL.LU R5, [R1+0x4b4] ;  /* 0x0004b40001057983 */ /* 0x000ea40000300800 */
[----:B------:R-:W4:Y:S02]  /*2f5b0*/  LDL.LU R6, [R1+0x4b8] ;  /* 0x0004b80001067983 */ /* 0x000f240000300800 */
[----:B------:R-:W4:Y:S01]  /*2f5c0*/  LDL.LU R7, [R1+0x4bc] ;  /* 0x0004bc0001077983 */ /* 0x000f220000300800 */
[----:B------:R-:W5:Y:S01]  /*2f5d0*/  LDL.LU R8, [R1+0x4d0] ;  /* 0x0004d00001087983 */ /* 0x000f620000300800 */
[----:B------:R-:W5:Y:S02]  /*2f5e0*/  LDL.LU R9, [R1+0x4d4] ;  /* 0x0004d40001097983 */ /* 0x000f640000300800 */
[----:B------:R-:W5:Y:S02]  /*2f5f0*/  LDL.LU R10, [R1+0x4d8] ;  /* 0x0004d800010a7983 */ /* 0x000f640000300800 */
[----:B------:R-:W5:Y:S01]  /*2f600*/  LDL.LU R11, [R1+0x4dc] ;  /* 0x0004dc00010b7983 */ /* 0x000f620000300800 */
[----:B----4-:R-:W-:Y:S01]  /*2f610*/  STL.64 [R1+0x34e8], R6 ;  /* 0x0034e80601007387 */ /* 0x010fe20000100a00 */
[----:B--2---:R2:W-:Y:S03]  /*2f620*/  STL.64 [R1+0x34e0], R4 ;  /* 0x0034e00401007387 */ /* 0x0045e60000100a00 */
[----:B--2---:R-:W2:Y:S01]  /*2f630*/  LDL.LU R4, [R1+0x4c0] ;  /* 0x0004c00001047983 */ /* 0x004ea20000300800 */
[----:B------:R-:W2:Y:S02]  /*2f640*/  LDL.LU R5, [R1+0x4c4] ;  /* 0x0004c40001057983 */ /* 0x000ea40000300800 */
[----:B------:R-:W2:Y:S02]  /*2f650*/  LDL.LU R6, [R1+0x4c8] ;  /* 0x0004c80001067983 */ /* 0x000ea40000300800 */
[----:B------:R-:W2:Y:S01]  /*2f660*/  LDL.LU R7, [R1+0x4cc] ;  /* 0x0004cc0001077983 */ /* 0x000ea20000300800 */
[----:B---3--:R-:W-:Y:S01]  /*2f670*/  STL.64 [R1+0x33f0], R22 ;  /* 0x0033f01601007387 */ /* 0x008fe20000100a00 */
[----:B-1----:R1:W-:Y:S03]  /*2f680*/  STL.64 [R1+0x33e8], R20 ;  /* 0x0033e81401007387 */ /* 0x0023e60000100a00 */
[----:B-1----:R-:W5:Y:S01]  /*2f690*/  LDL.LU.64 R20, [R1+0x70] ;  /* 0x0000700001147983 */ /* 0x002f620000300a00 */
[----:B------:R-:W3:Y:S02]  /*2f6a0*/  LDL.64 R22, [R1+0x78] ;  /* 0x0000780001167983 */ /* 0x000ee40000100a00 */
[----:B------:R-:W-:Y:S02]  /*2f6b0*/  STL.64 [R1+0x3380], R26 ;  /* 0x0033801a01007387 */ /* 0x000fe40000100a00 */
[----:B------:R1:W-:Y:S02]  /*2f6c0*/  STL.64 [R1+0x3378], R24 ;  /* 0x0033781801007387 */ /* 0x0003e40000100a00 */
[----:B-1----:R-:W3:Y:S01]  /*2f6d0*/  LDL.LU R24, [R1+0x360] ;  /* 0x0003600001187983 */ /* 0x002ee20000300800 */
[----:B------:R-:W3:Y:S02]  /*2f6e0*/  LDL.LU R25, [R1+0x364] ;  /* 0x0003640001197983 */ /* 0x000ee40000300800 */
[----:B------:R-:W3:Y:S02]  /*2f6f0*/  LDL.LU R26, [R1+0x368] ;  /* 0x00036800011a7983 */ /* 0x000ee40000300800 */
[----:B------:R-:W3:Y:S01]  /*2f700*/  LDL.LU R27, [R1+0x36c] ;  /* 0x00036c00011b7983 */ /* 0x000ee20000300800 */
[C---:B-----5:R-:W-:Y:S11]  /*2f710*/  HMMA.1688.F32.TF32 R8, R12.reuse, R20, R8 ;  /* 0x000000140c08723c */ /* 0x060ff60000081008 */
        /* <DEDUP_REMOVED lines=40> */
[----:B------:R-:W2:Y:S02]  /*2f9a0*/  LDL.LU.64 R8, [R1+0x3470] ;  /* 0x0034700001087983 */ /* 0x000ea40000300a00 */
[C---:B--2---:R-:W-:Y:S11]  /*2f9b0*/  HMMA.1688.F32.TF32 R4, R12.reuse, R8, R4 ;  /* 0x000000080c04723c */ /* 0x044ff60000081004 */
[----:B------:R-:W-:Y:S11]  /*2f9c0*/  @!UPT UIADD3 URZ, URZ, URZ, URZ ;  /* 0x0000003f3f3ff290 */ /* 0x000ff6000fffe03f */
[----:B------:R-:W-:Y:S01]  /*2f9d0*/  @!UPT UIADD3 URZ, URZ, URZ, URZ ;  /* 0x0000003f3f3ff290 */ /* 0x000fe2000fffe03f */
[----:B------:R-:W-:Y:S01]  /*2f9e0*/  STL.64 [R1+0x3f0], R4 ;  /* 0x0003f00401007387 */ /* 0x000fe20000100a00 */
[----:B------:R1:W-:Y:S03]  /*2f9f0*/  STL.64 [R1+0x3f8], R6 ;  /* 0x0003f80601007387 */ /* 0x0003e60000100a00 */
[----:B-1----:R-:W2:Y:S01]  /*2fa00*/  LDL.LU.64 R6, [R1+0x3468] ;  /* 0x0034680001067983 */ /* 0x002ea20000300a00 */
[----:B------:R-:W5:Y:S02]  /*2fa10*/  LDL.LU.64 R4, [R1+0x3460] ;  /* 0x0034600001047983 */ /* 0x000f640000300a00 */
[----:B----4-:R1:W-:Y:S02]  /*2fa20*/  STL.64 [R1+0x3400], R10 ;  /* 0x0034000a01007387 */ /* 0x0103e40000100a00 */
[----:B------:R-:W5:Y:S01]  /*2fa30*/  LDL.LU R8, [R1+0x370] ;  /* 0x0003700001087983 */ /* 0x000f620000300800 */
[----:B------:R-:W5:Y:S04]  /*2fa40*/  LDL.LU R9, [R1+0x374] ;  /* 0x0003740001097983 */ /* 0x000f680000300800 */
[----:B-1----:R-:W5:Y:S01]  /*2fa50*/  LDL.LU R10, [R1+0x378] ;  /* 0x00037800010a7983 */ /* 0x002f620000300800 */
[----:B------:R-:W5:Y:S02]  /*2fa60*/  LDL.LU R11, [R1+0x37c] ;  /* 0x00037c00010b7983 */ /* 0x000f640000300800 */
[----:B-----5:R-:W-:Y:S01]  /*2fa70*/  HMMA.1688.F32.TF32 R8, R12, R4, R8 ;  /* 0x000000040c08723c */ /* 0x020fe20000081008 */
[----:B--2---:R3:W-:Y:S01]  /*2fa80*/  STL.64 [R1+0x33f8], R6 ;  /* 0x0033f80601007387 */ /* 0x0047e20000100a00 */
[----:B------:R-:W2:Y:S11]  /*2fa90*/  LDL.LU R12, [R1+0x10] ;  /* 0x00001000010c7983 */ /* 0x000eb60000300800 */
[----:B------:R-:W-:Y:S10]  /*2faa0*/  @!UPT UIADD3 URZ, URZ, URZ, URZ ;  /* 0x0000003f3f3ff290 */ /* 0x000ff4000fffe03f */
[----:B------:R-:W-:Y:S01]  /*2fab0*/  STL.64 [R1+0x370], R8 ;  /* 0x0003700801007387 */ /* 0x000fe20000100a00 */
[----:B------:R-:W-:Y:S02]  /*2fac0*/  STL.64 [R1+0x378], R10 ;  /* 0x0003780a01007387 */ /* 0x000fe40000100a00 */
[----:B------:R-:W2:Y:S02]  /*2fad0*/  LDL.LU R13, [R1+0x14] ;  /* 0x00001400010d7983 */ /* 0x000ea40000300800 */
[----:B------:R-:W4:Y:S01]  /*2fae0*/  LDL.LU R14, [R1+0x18] ;  /* 0x00001800010e7983 */ /* 0x000f220000300800 */
[----:B------:R-:W4:Y:S01]  /*2faf0*/  LDL.LU R15, [R1+0x1c] ;  /* 0x00001c00010f7983 */ /* 0x000f220000300800 */
[C---:B---3--:R-:W-:Y:S01]  /*2fb00*/  HMMA.1688.F32.TF32 R4, R16.reuse, R22, R24 ;  /* 0x000000161004723c */ /* 0x048fe20000081018 */
[----:B------:R-:W-:Y:S02]  /*2fb10*/  IMAD.MOV.U32 R28, RZ, RZ, R22 ;  /* 0x000000ffff1c7224 */ /* 0x000fe400078e0016 */
[----:B------:R-:W-:Y:S01]  /*2fb20*/  IMAD.MOV.U32 R3, RZ, RZ, R23 ;  /* 0x000000ffff037224 */ /* 0x000fe200078e0017 */
[----:B----4-:R-:W-:Y:S01]  /*2fb30*/  STL.64 [R1+0x32f0], R14 ;  /* 0x0032f00e01007387 */ /* 0x010fe20000100a00 */
[----:B--2---:R1:W-:Y:S11]  /*2fb40*/  STL.64 [R1+0x32e8], R12 ;  /* 0x0032e80c01007387 */ /* 0x0043f60000100a00 */
[----:B------:R-:W-:Y:S07]  /*2fb50*/  @!UPT UIADD3 URZ, URZ, URZ, URZ ;  /* 0x0000003f3f3ff290 */ /* 0x000fee000fffe03f */
[----:B------:R-:W-:Y:S02]  /*2fb60*/  STL.64 [R1+0x360], R4 ;  /* 0x0003600401007387 */ /* 0x000fe40000100a00 */
[----:B------:R-:W-:Y:S01]  /*2fb70*/  STL.64 [R1+0x368], R6 ;  /* 0x0003680601007387 */ /* 0x000fe20000100a00 */
[----:B-1----:R-:W2:Y:S01]  /*2fb80*/  LDL.LU R12, [R1+0x110] ;  /* 0x00011000010c7983 */ /* 0x002ea20000300800 */
        /* <DEDUP_REMOVED lines=8> */
[----:B----4-:R-:W-:Y:S02]  /*2fc10*/  STL.64 [R1+0x3408], R20 ;  /* 0x0034081401007387 */ /* 0x010fe40000100a00 */
[----:B------:R-:W4:Y:S02]  /*2fc20*/  LDL R10, [R1+0x28] ;  /* 0x00002800010a7983 */ /* 0x000f240000100800 */
[----:B------:R-:W4:Y:S02]  /*2fc30*/  LDL R11, [R1+0x2c] ;  /* 0x00002c00010b7983 */ /* 0x000f240000100800 */
[----:B----4-:R1:W-:Y:S01]  /*2fc40*/  STL.64 [R1+0x3418], R10 ;  /* 0x0034180a01007387 */ /* 0x0103e20000100a00 */
[----:B------:R-:W4:Y:S02]  /*2fc50*/  LDL.LU R8, [R1+0x320] ;  /* 0x0003200001087983 */ /* 0x000f240000300800 */
[----:B------:R-:W4:Y:S01]  /*2fc60*/  LDL.LU R9, [R1+0x324] ;  /* 0x0003240001097983 */ /* 0x000f220000300800 */
[----:B-1----:R-:W5:Y:S01]  /*2fc70*/  LDL.LU R10, [R1+0x328] ;  /* 0x00032800010a7983 */ /* 0x002f620000300800 */
[----:B------:R-:W5:Y:S03]  /*2fc80*/  LDL.LU R11, [R1+0x32c] ;  /* 0x00032c00010b7983 */ /* 0x000f660000300800 */
[----:B-----5:R1:W-:Y:S01]  /*2fc90*/  STL.64 [R1+0x3428], R10 ;  /* 0x0034280a01007387 */ /* 0x0203e20000100a00 */
[----:B----4-:R-:W-:Y:S03]  /*2fca0*/  STL.64 [R1+0x3420], R8 ;  /* 0x0034200801007387 */ /* 0x010fe60000100a00 */
[----:B-1----:R-:W4:Y:S04]  /*2fcb0*/  LDL R10, [R1+0x48] ;  /* 0x00004800010a7983 */ /* 0x002f280000100800 */
[----:B------:R-:W4:Y:S04]  /*2fcc0*/  LDL R11, [R1+0x4c] ;  /* 0x00004c00010b7983 */ /* 0x000f280000100800 */
[----:B----4-:R1:W-:Y:S01]  /*2fcd0*/  STL.64 [R1+0x3440], R10 ;  /* 0x0034400a01007387 */ /* 0x0103e20000100a00 */
[----:B------:R-:W4:Y:S02]  /*2fce0*/  LDL.LU R20, [R1+0x310] ;  /* 0x0003100001147983 */ /* 0x000f240000300800 */
[----:B------:R-:W4:Y:S02]  /*2fcf0*/  LDL.LU R21, [R1+0x314] ;  /* 0x0003140001157983 */ /* 0x000f240000300800 */
[----:B------:R-:W5:Y:S01]  /*2fd00*/  LDL.LU R22, [R1+0x318] ;  /* 0x0003180001167983 */ /* 0x000f620000300800 */
[----:B------:R-:W5:Y:S04]  /*2fd10*/  LDL.LU R23, [R1+0x31c] ;  /* 0x00031c0001177983 */ /* 0x000f680000300800 */
[----:B-1----:R-:W2:Y:S04]  /*2fd20*/  LDL R10, [R1+0x58] ;  /* 0x00005800010a7983 */ /* 0x002ea80000100800 */
[----:B------:R-:W2:Y:S04]  /*2fd30*/  LDL R11, [R1+0x5c] ;  /* 0x00005c00010b7983 */ /* 0x000ea80000100800 */
[----:B--2---:R1:W-:Y:S01]  /*2fd40*/  STL.64 [R1+0x3458], R10 ;  /* 0x0034580a01007387 */ /* 0x0043e20000100a00 */
[----:B------:R-:W2:Y:S02]  /*2fd50*/  LDL.LU R8, [R1+0x350] ;  /* 0x0003500001087983 */ /* 0x000ea40000300800 */
[----:B------:R-:W2:Y:S01]  /*2fd60*/  LDL.LU R9, [R1+0x354] ;  /* 0x0003540001097983 */ /* 0x000ea20000300800 */
[----:B-1----:R-:W2:Y:S01]  /*2fd70*/  LDL.LU R10, [R1+0x358] ;  /* 0x00035800010a7983 */ /* 0x002ea20000300800 */
[----:B------:R-:W2:Y:S02]  /*2fd80*/  LDL.LU R11, [R1+0x35c] ;  /* 0x00035c00010b7983 */ /* 0x000ea40000300800 */
[----:B-----5:R-:W-:Y:S02]  /*2fd90*/  STL.64 [R1+0x3438], R22 ;  /* 0x0034381601007387 */ /* 0x020fe40000100a00 */
[----:B----4-:R1:W-:Y:S02]  /*2fda0*/  STL.64 [R1+0x3430], R20 ;  /* 0x0034301401007387 */ /* 0x0103e40000100a00 */
[----:B-1----:R-:W4:Y:S01]  /*2fdb0*/  LDL.LU R20, [R1+0x330] ;  /* 0x0003300001147983 */ /* 0x002f220000300800 */
[----:B------:R-:W4:Y:S02]  /*2fdc0*/  LDL.LU R21, [R1+0x334] ;  /* 0x0003340001157983 */ /* 0x000f240000300800 */
[----:B------:R-:W5:Y:S02]  /*2fdd0*/  LDL.LU R22, [R1+0x338] ;  /* 0x0003380001167983 */ /* 0x000f640000300800 */
[----:B------:R-:W5:Y:S02]  /*2fde0*/  LDL.LU R23, [R1+0x33c] ;  /* 0x00033c0001177983 */ /* 0x000f640000300800 */
[----:B-----5:R-:W-:Y:S01]  /*2fdf0*/  STL.64 [R1+0x3450], R22 ;  /* 0x0034501601007387 */ /* 0x020fe20000100a00 */
[----:B----4-:R1:W-:Y:S03]  /*2fe00*/  STL.64 [R1+0x3448], R20 ;  /* 0x0034481401007387 */ /* 0x0103e60000100a00 */
[----:B-1----:R-:W4:Y:S01]  /*2fe10*/  LDL.LU R20, [R1+0x340] ;  /* 0x0003400001147983 */ /* 0x002f220000300800 */
[----:B------:R-:W4:Y:S02]  /*2fe20*/  LDL.LU R21, [R1+0x344] ;  /* 0x0003440001157983 */ /* 0x000f240000300800 */
[----:B------:R-:W4:Y:S02]  /*2fe30*/  LDL.LU R22, [R1+0x348] ;  /* 0x0003480001167983 */ /* 0x000f240000300800 */
[----:B------:R-:W4:Y:S01]  /*2fe40*/  LDL.LU R23, [R1+0x34c] ;  /* 0x00034c0001177983 */ /* 0x000f220000300800 */
[----:B------:R-:W5:Y:S01]  /*2fe50*/  LDL.LU R4, [R1+0x300] ;  /* 0x0003000001047983 */ /* 0x000f620000300800 */
[----:B------:R-:W5:Y:S02]  /*2fe60*/  LDL.LU R5, [R1+0x304] ;  /* 0x0003040001057983 */ /* 0x000f640000300800 */
        /* <DEDUP_REMOVED lines=14> */
[----:B-1----:R-:W2:Y:S01]  /*2ff50*/  LDL.64 R26, [R1+0x68] ;  /* 0x00006800011a7983 */ /* 0x002ea20000100a00 */
[----:B---3--:R1:W-:Y:S02]  /*2ff60*/  STL.64 [R1+0x3300], R14 ;  /* 0x0033000e01007387 */ /* 0x0083e40000100a00 */
[----:B------:R-:W-:Y:S01]  /*2ff70*/  STL.64 [R1+0x32f8], R12 ;  /* 0x0032f80c01007387 */ /* 0x000fe20000100a00 */
[----:B-1----:R-:W3:Y:S04]  /*2ff80*/  LDL R14, [R1+0x38] ;  /* 0x00003800010e7983 */ /* 0x002ee80000100800 */
[----:B------:R-:W3:Y:S01]  /*2ff90*/  LDL R15, [R1+0x3c] ;  /* 0x00003c00010f7983 */ /* 0x000ee20000100800 */
[C---:B--2---:R-:W-:Y:S11]  /*2ffa0*/  HMMA.1688.F32.TF32 R8, R16.reuse, R26, R8 ;  /* 0x0000001a1008723c */ /* 0x044ff60000081008 */
[----:B------:R-:W-:Y:S11]  /*2ffb0*/  @!UPT UIADD3 URZ, URZ, URZ, URZ ;  /* 0x0000003f3f3ff290 */ /* 0x000ff6000fffe03f */
[----:B------:R-:W-:Y:S01]  /*2ffc0*/  @!UPT UIADD3 URZ, URZ, URZ, URZ ;  /* 0x0000003f3f3ff290 */ /* 0x000fe2000fffe03f */
[----:B------:R-:W-:Y:S01]  /*2ffd0*/  STL.64 [R1+0x350], R8 ;  /* 0x0003500801007387 */ /* 0x000fe20000100a00 */
[----:B------:R1:W-:Y:S03]  /*2ffe0*/  STL.64 [R1+0x358], R10 ;  /* 0x0003580a01007387 */ /* 0x0003e60000100a00 */
[----:B-1----:R-:W4:Y:S01]  /*2fff0*/  LDL.LU.64 R10, [R1+0x3458] ;  /* 0x00345800010a7983 */ /* 0x002f220000300a00 */
[----:B------:R-:W-:Y:S01]  /*30000*/  STL.64 [R1+0x33d8], R26 ;  /* 0x0033d81a01007387 */ /* 0x000fe20000100a00 */
[C---:B----4-:R-:W-:Y:S02]  /*30010*/  HMMA.1688.F32.TF32 R8, R16.reuse, R10, R20 ;  /* 0x0000000a1008723c */ /* 0x050fe40000081014 */
        /* <DEDUP_REMOVED lines=19> */
[----:B-1----:R-:W2:Y:S01]  /*30150*/  LDL.LU.64 R10, [R1+0x3418] ;  /* 0x00341800010a7983 */ /* 0x002ea20000300a00 */
[----:B------:R1:W-:Y:S02]  /*30160*/  STL.64 [R1+0x33e0], R14 ;  /* 0x0033e00e01007387 */ /* 0x0003e40000100a00 */
[----:B------:R-:W3:Y:S02]  /*30170*/  LDL.LU R12, [R1+0x260] ;  /* 0x00026000010c7983 */ /* 0x000ee40000300800 */
[----:B------:R-:W3:Y:S01]  /*30180*/  LDL.LU R13, [R1+0x264] ;  /* 0x00026400010d7983 */ /* 0x000ee20000300800 */
[----:B-1----:R-:W3:Y:S01]  /*30190*/  LDL.LU R14, [R1+0x268] ;  /* 0x00026800010e7983 */ /* 0x002ee20000300800 */
[----:B------:R-:W3:Y:S01]  /*301a0*/  LDL.LU R15, [R1+0x26c] ;  /* 0x00026c00010f7983 */ /* 0x000ee20000300800 */
[C---:B--2---:R-:W-:Y:S02]  /*301b0*/  HMMA.1688.F32.TF32 R8, R16.reuse, R10, R20 ;  /* 0x0000000a1008723c */ /* 0x044fe40000081014 */
[----:B------:R-:W2:Y:S01]  /*301c0*/  LDL.LU.64 R22, [R1+0x3410] ;  /* 0x0034100001167983 */ /* 0x000ea20000300a00 */
[----:B------:R-:W2:Y:S11]  /*301d0*/  LDL.LU.64 R20, [R1+0x3408] ;  /* 0x0034080001147983 */ /* 0x000eb60000300a00 */
[----:B------:R-:W-:Y:S09]  /*301e0*/  @!UPT UIADD3 URZ, URZ, URZ, URZ ;  /* 0x0000003f3f3ff290 */ /* 0x000ff2000fffe03f */
[----:B------:R-:W-:Y:S01]  /*301f0*/  STL.64 [R1+0x310], R8 ;  /* 0x0003100801007387 */ /* 0x000fe20000100a00 */
[----:B------:R1:W-:Y:S03]  /*30200*/  STL.64 [R1+0x318], R10 ;  /* 0x0003180a01007387 */ /* 0x0003e60000100a00 */
[----:B-1----:R-:W5:Y:S02]  /*30210*/  LDL.LU.64 R10, [R1+0x3400] ;  /* 0x00340000010a7983 */ /* 0x002f640000300a00 */
[C---:B-----5:R-:W-:Y:S11]  /*30220*/  HMMA.1688.F32.TF32 R4, R16.reuse, R10, R4 ;  /* 0x0000000a1004723c */ /* 0x060ff60000081004 */
[----:B------:R-:W-:Y:S11]  /*30230*/  @!UPT UIADD3 URZ, URZ, URZ, URZ ;  /* 0x0000003f3f3ff290 */ /* 0x000ff6000fffe03f */
[----:B------:R-:W-:Y:S01]  /*30240*/  @!UPT UIADD3 URZ, URZ, URZ, URZ ;  /* 0x0000003f3f3ff290 */ /* 0x000fe2000fffe03f */
[----:B------:R-:W-:Y:S01]  /*30250*/  STL.64 [R1+0x300], R4 ;  /* 0x0003000401007387 */ /* 0x000fe20000100a00 */
[----:B------:R1:W-:Y:S03]  /*30260*/  STL.64 [R1+0x308], R6 ;  /* 0x0003080601007387 */ /* 0x0003e60000100a00 */
[----:B-1----:R-:W2:Y:S01]  /*30270*/  LDL.LU.64 R6, [R1+0x33f8] ;  /* 0x0033f80001067983 */ /* 0x002ea20000300a00 */
[----:B------:R1:W-:Y:S03]  /*30280*/  STL.64 [R1+0x3398], R10 ;  /* 0x0033980a01007387 */ /* 0x0003e60000100a00 */
[----:B-1----:R-:W4:Y:S01]  /*30290*/  LDL.64 R10, [R1+0x58] ;  /* 0x00005800010a7983 */ /* 0x002f220000100a00 */
[----:B--2---:R-:W-:Y:S03]  /*302a0*/  HMMA.1688.F32.TF32 R16, R16, R6, R20 ;  /* 0x000000061010723c */ /* 0x004fe60000081014 */
[----:B------:R-:W3:Y:S01]  /*302b0*/  LDL.LU.64 R22, [R1+0x33f0] ;  /* 0x0033f00001167983 */ /* 0x000ee20000300a00 */
[----:B------:R-:W3:Y:S02]  /*302c0*/  LDL.LU.64 R20, [R1+0x33e8] ;  /* 0x0033e80001147983 */ /* 0x000ee40000300a00 */
[----:B------:R1:W-:Y:S02]  /*302d0*/  STL.64 [R1+0x33a0], R6 ;  /* 0x0033a00601007387 */ /* 0x0003e40000100a00 */
[----:B------:R-:W2:Y:S11]  /*302e0*/  LDL.LU R4, [R1+0x250] ;  /* 0x0002500001047983 */ /* 0x000eb60000300800 */
[----:B------:R-:W-:Y:S04]  /*302f0*/  @!UPT UIADD3 URZ, URZ, URZ, URZ ;  /* 0x0000003f3f3ff290 */ /* 0x000fe8000fffe03f */
[----:B------:R5:W-:Y:S01]  /*30300*/  STL.64 [R1+0x270], R16 ;  /* 0x0002701001007387 */ /* 0x000be20000100a00 */
[----:B------:R4:W-:Y:S02]  /*30310*/  STL.64 [R1+0x278], R18 ;  /* 0x0002781201007387 */ /* 0x0009e40000100a00 */
[----:B------:R-:W2:Y:S02]  /*30320*/  LDL.LU R5, [R1+0x254] ;  /* 0x0002540001057983 */ /* 0x000ea40000300800 */
[----:B-1----:R-:W2:Y:S01]  /*30330*/  LDL.LU R6, [R1+0x258] ;  /* 0x0002580001067983 */ /* 0x002ea20000300800 */
[----:B------:R-:W2:Y:S04]  /*30340*/  LDL.LU R7, [R1+0x25c] ;  /* 0x00025c0001077983 */ /* 0x000ea80000300800 */
[----:B-----5:R-:W5:Y:S01]  /*30350*/  LDL.LU R16, [R1+0x100] ;  /* 0x0001000001107983 */ /* 0x020f620000300800 */
[----:B------:R-:W5:Y:S02]  /*30360*/  LDL.LU R17, [R1+0x104] ;  /* 0x0001040001117983 */ /* 0x000f640000300800 */
[----:B----4-:R-:W4:Y:S02]  /*30370*/  LDL.LU R18, [R1+0x108] ;  /* 0x0001080001127983 */ /* 0x010f240000300800 */
[----:B------:R-:W4:Y:S02]  /*30380*/  LDL.LU R19, [R1+0x10c] ;  /* 0x00010c0001137983 */ /* 0x000f240000300800 */
[----:B------:R-:W-:-:S02]  /*30390*/  IMAD.MOV.U32 R26, RZ, RZ, R28 ;  /* 0x000000ffff1a7224 */ /* 0x000fc400078e001c */
[----:B------:R-:W-:Y:S01]  /*303a0*/  IMAD.MOV.U32 R27, RZ, RZ, R3 ;  /* 0x000000ffff1b7224 */ /* 0x000fe200078e0003 */
[----:B----4-:R-:W-:Y:S01]  /*303b0*/  STL.64 [R1+0x3310], R18 ;  /* 0x0033101201007387 */ /* 0x010fe20000100a00 */
[----:B-----5:R1:W-:Y:S03]  /*303c0*/  STL.64 [R1+0x3308], R16 ;  /* 0x0033081001007387 */ /* 0x0203e60000100a00 */
[----:B-1----:R-:W4:Y:S01]  /*303d0*/  LDL.LU R16, [R1+0x120] ;  /* 0x0001200001107983 */ /* 0x002f220000300800 */
[----:B------:R-:W4:Y:S02]  /*303e0*/  LDL.LU R17, [R1+0x124] ;  /* 0x0001240001117983 */ /* 0x000f240000300800 */
[----:B------:R-:W5:Y:S02]  /*303f0*/  LDL.LU R18, [R1+0x128] ;  /* 0x0001280001127983 */ /* 0x000f640000300800 */
[----:B------:R-:W5:Y:S01]  /*30400*/  LDL.LU R19, [R1+0x12c] ;  /* 0x00012c0001137983 */ /* 0x000f620000300800 */
[C---:B---3--:R-:W-:Y:S01]  /*30410*/  HMMA.1688.F32.TF32 R24, R20.reuse, R26, R12 ;  /* 0x0000001a1418723c */ /* 0x048fe2000008100c */
[----:B-----5:R1:W-:Y:S01]  /*30420*/  STL.64 [R1+0x3320], R18 ;  /* 0x0033201201007387 */ /* 0x0203e20000100a00 */
[----:B----4-:R-:W-:Y:S03]  /*30430*/  STL.64 [R1+0x3318], R16 ;  /* 0x0033181001007387 */ /* 0x010fe60000100a00 */
[----:B-1----:R-:W3:Y:S01]  /*30440*/  LDL.64 R18, [R1+0x48] ;  /* 0x0000480001127983 */ /* 0x002ee20000100a00 */
[----:B------:R-:W4:Y:S11]  /*30450*/  LDL.LU.64 R14, [R1+0x33e0] ;  /* 0x0033e000010e7983 */ /* 0x000f360000300a00 */
[----:B------:R-:W-:Y:S06]  /*30460*/  @!UPT UIADD3 URZ, URZ, URZ, URZ ;  /* 0x0000003f3f3ff290 */ /* 0x000fec000fffe03f */
[----:B------:R-:W-:Y:S02]  /*30470*/  STL.64 [R1+0x260], R24 ;  /* 0x0002601801007387 */ /* 0x000fe40000100a00 */
[----:B------:R1:W-:Y:S02]  /*30480*/  STL.64 [R1+0x268], R26 ;  /* 0x0002681a01007387 */ /* 0x0003e40000100a00 */
[----:B-1----:R-:W2:Y:S02]  /*30490*/  LDL.LU.64 R26, [R1+0x33d8] ;  /* 0x0033d800011a7983 */ /* 0x002ea40000300a00 */
[C---:B--2---:R-:W-:Y:S01]  /*304a0*/  HMMA.1688.F32.TF32 R4, R20.reuse, R26, R4 ;  /* 0x0000001a1404723c */ /* 0x044fe20000081004 */
[----:B------:R-:W-:Y:S11]  /*304b0*/  IMAD.MOV.U32 R3, RZ, RZ, R27 ;  /* 0x000000ffff037224 */ /* 0x000ff600078e001b */
[----:B------:R-:W-:Y:S11]  /*304c0*/  @!UPT UIADD3 URZ, URZ, URZ, URZ ;  /* 0x0000003f3f3ff290 */ /* 0x000ff6000fffe03f */
[----:B------:R1:W-:Y:S01]  /*304d0*/  STL.64 [R1+0x250], R4 ;  /* 0x0002500401007387 */ /* 0x0003e20000100a00 */
[----:B------:R-:W-:Y:S02]  /*304e0*/  STL.64 [R1+0x258], R6 ;  /* 0x0002580601007387 */ /* 0x000fe40000100a00 */
[----:B-1----:R-:W-:Y:S02]  /*304f0*/  IMAD.MOV.U32 R4, RZ, RZ, R26 ;  /* 0x000000ffff047224 */ /* 0x002fe400078e001a */
[----:B------:R-:W2:Y:S01]  /*30500*/  LDL.LU.64 R26, [R1+0x33d0] ;  /* 0x0033d000011a7983 */ /* 0x000ea20000300a00 */
        /* <DEDUP_REMOVED lines=10> */
[----:B---3--:R1:W-:Y:S01]  /*305b0*/  STL.64 [R1+0x3330], R18 ;  /* 0x0033301201007387 */ /* 0x0083e20000100a00 */
[----:B--2---:R-:W-:Y:S07]  /*305c0*/  HMMA.1688.F32.TF32 R8, R20, R18, R24 ;  /* 0x000000121408723c */ /* 0x004fee0000081018 */
[----:B-1----:R-:W-:-:S02]  /*305d0*/  IMAD.MOV.U32 R18, RZ, RZ, R6 ;  /* 0x000000ffff127224 */ /* 0x002fc400078e0006 */
[----:B------:R-:W-:Y:S11]  /*305e0*/  IMAD.MOV.U32 R19, RZ, RZ, R5 ;  /* 0x000000ffff137224 */ /* 0x000ff600078e0005 */
[----:B------:R-:W-:Y:S03]  /*305f0*/  @!UPT UIADD3 URZ, URZ, URZ, URZ ;  /* 0x0000003f3f3ff290 */ /* 0x000fe6000fffe03f */
[----:B------:R-:W-:Y:S01]  /*30600*/  STL.64 [R1+0x230], R8 ;  /* 0x0002300801007387 */ /* 0x000fe20000100a00 */
[----:B------:R-:W-:Y:S02]  /*30610*/  STL.64 [R1+0x238], R10 ;  /* 0x0002380a01007387 */ /* 0x000fe40000100a00 */
[----:B------:R1:W-:Y:S02]  /*30620*/  STL.64 [R1+0x3348], R18 ;  /* 0x0033481201007387 */ /* 0x0003e40000100a00 */
[----:B------:R-:W2:Y:S01]  /*30630*/  LDL.LU R24, [R1+0x170] ;  /* 0x0001700001187983 */ /* 0x000ea20000300800 */
[----:B------:R-:W2:Y:S01]  /*30640*/  LDL.LU R25, [R1+0x174] ;  /* 0x0001740001197983 */ /* 0x000ea20000300800 */
[----:B------:R-:W3:Y:S02]  /*30650*/  LDL.LU R26, [R1+0x178] ;  /* 0x00017800011a7983 */ /* 0x000ee40000300800 */
[----:B------:R-:W3:Y:S02]  /*30660*/  LDL.LU R27, [R1+0x17c] ;  /* 0x00017c00011b7983 */ /* 0x000ee40000300800 */
[----:B-1----:R-:W-:-:S02]  /*30670*/  IMAD.MOV.U32 R18, RZ, RZ, R4 ;  /* 0x000000ffff127224 */ /* 0x002fc400078e0004 */
[----:B------:R-:W5:Y:S01]  /*30680*/  LDL.LU R4, [R1+0x210] ;  /* 0x0002100001047983 */ /* 0x000f620000300800 */
[----:B------:R-:W5:Y:S02]  /*30690*/  LDL.LU R5, [R1+0x214] ;  /* 0x0002140001057983 */ /* 0x000f640000300800 */
[----:B------:R-:W2:Y:S02]  /*306a0*/  LDL.LU R6, [R1+0x218] ;  /* 0x0002180001067983 */ /* 0x000ea40000300800 */
[----:B------:R-:W2:Y:S02]  /*306b0*/  LDL.LU R7, [R1+0x21c] ;  /* 0x00021c0001077983 */ /* 0x000ea40000300800 */
[----:B--2---:R-:W-:Y:S01]  /*306c0*/  STL.64 [R1+0x33b0], R6 ;  /* 0x0033b00601007387 */ /* 0x004fe20000100a00 */
[----:B-----5:R1:W-:Y:S03]  /*306d0*/  STL.64 [R1+0x33a8], R4 ;  /* 0x0033a80401007387 */ /* 0x0203e60000100a00 */
[----:B-1----:R-:W4:Y:S01]  /*306e0*/  LDL.LU R4, [R1+0x220] ;  /* 0x0002200001047983 */ /* 0x002f220000300800 */
[----:B------:R-:W4:Y:S02]  /*306f0*/  LDL.LU R5, [R1+0x224] ;  /* 0x0002240001057983 */ /* 0x000f240000300800 */
[----:B------:R-:W4:Y:S02]  /*30700*/  LDL.LU R6, [R1+0x228] ;  /* 0x0002280001067983 */ /* 0x000f240000300800 */
[----:B------:R-:W4:Y:S01]  /*30710*/  LDL.LU R7, [R1+0x22c] ;  /* 0x00022c0001077983 */ /* 0x000f220000300800 */
[----:B------:R-:W2:Y:S01]  /*30720*/  LDL.64 R10, [R1+0x28] ;  /* 0x00002800010a7983 */ /* 0x000ea20000100a00 */
[----:B---3--:R-:W-:Y:S02]  /*30730*/  STL.64 [R1+0x3390], R26 ;  /* 0x0033901a01007387 */ /* 0x008fe40000100a00 */
[----:B------:R-:W-:-:S02]  /*30740*/  IMAD.MOV.U32 R19, RZ, RZ, R3 ;  /* 0x000000ffff137224 */ /* 0x000fc400078e0003 */
[----:B------:R1:W-:Y:S02]  /*30750*/  STL.64 [R1+0x3388], R24 ;  /* 0x0033881801007387 */ /* 0x0003e40000100a00 */
[----:B-1----:R-:W3:Y:S01]  /*30760*/  LDL.LU R24, [R1+0x200] ;  /* 0x0002000001187983 */ /* 0x002ee20000300800 */
[----:B------:R-:W3:Y:S02]  /*30770*/  LDL.LU R25, [R1+0x204] ;  /* 0x0002040001197983 */ /* 0x000ee40000300800 */
[----:B------:R-:W3:Y:S02]  /*30780*/  LDL.LU R26, [R1+0x208] ;  /* 0x00020800011a7983 */ /* 0x000ee40000300800 */
[----:B------:R-:W3:Y:S01]  /*30790*/  LDL.LU R27, [R1+0x20c] ;  /* 0x00020c00011b7983 */ /* 0x000ee20000300800 */
[----:B------:R1:W-:Y:S04]  /*307a0*/  STL.64 [R1+0x3360], R18 ;  /* 0x0033601201007387 */ /* 0x0003e80000100a00 */
[----:B-1----:R-:W5:Y:S01]  /*307b0*/  LDL.64 R18, [R1+0x78] ;  /* 0x0000780001127983 */ /* 0x002f620000100a00 */
[C---:B----4-:R-:W-:Y:S11]  /*307c0*/  HMMA.1688.F32.TF32 R4, R20.reuse, R14, R4 ;  /* 0x0000000e1404723c */ /* 0x050ff60000081004 */
[----:B------:R-:W-:Y:S11]  /*307d0*/  @!UPT UIADD3 URZ, URZ, URZ, URZ ;  /* 0x0000003f3f3ff290 */ /* 0x000ff6000fffe03f */
[----:B------:R-:W-:Y:S01]  /*307e0*/  @!UPT UIADD3 URZ, URZ, URZ, URZ ;  /* 0x0000003f3f3ff290 */ /* 0x000fe2000fffe03f */
[----:B------:R-:W-:Y:S01]  /*307f0*/  STL.64 [R1+0x220], R4 ;  /* 0x0002200401007387 */ /* 0x000fe20000100a00 */
[----:B------:R1:W-:Y:S03]  /*30800*/  STL.64 [R1+0x228], R6 ;  /* 0x0002280601007387 */ /* 0x0003e60000100a00 */
[----:B-1----:R-:W2:Y:S01]  /*30810*/  LDL.LU.64 R6, [R1+0x33b0] ;  /* 0x0033b00001067983 */ /* 0x002ea20000300a00 */
[----:B------:R-:W2:Y:S02]  /*30820*/  LDL.LU.64 R4, [R1+0x33a8] ;  /* 0x0033a80001047983 */ /* 0x000ea40000300a00 */
[----:B------:R1:W-:Y:S02]  /*30830*/  STL.64 [R1+0x3328], R14 ;  /* 0x0033280e01007387 */ /* 0x0003e40000100a00 */
[----:B------:R-:W4:Y:S01]  /*30840*/  LDL.LU R12, [R1+0x130] ;  /* 0x00013000010c7983 */ /* 0x000f220000300800 */
[----:B------:R-:W4:Y:S04]  /*30850*/  LDL.LU R13, [R1+0x134] ;  /* 0x00013400010d7983 */ /* 0x000f280000300800 */
        /* <DEDUP_REMOVED lines=8> */
[C---:B------:R-:W-:Y:S01]  /*308e0*/  HMMA.1688.F32.TF32 R4, R20.reuse, R10, R4 ;  /* 0x0000000a1404723c */ /* 0x040fe20000081004 */
[----:B----4-:R-:W-:Y:S01]  /*308f0*/  STL.64 [R1+0x3358], R14 ;  /* 0x0033580e01007387 */ /* 0x010fe20000100a00 */
[----:B--2---:R1:W-:Y:S03]  /*30900*/  STL.64 [R1+0x3350], R12 ;  /* 0x0033500c01007387 */ /* 0x0043e60000100a00 */
[----:B-1----:R-:W2:Y:S01]  /*30910*/  LDL.LU R12, [R1+0x150] ;  /* 0x00015000010c7983 */ /* 0x002ea20000300800 */
[----:B------:R-:W2:Y:S02]  /*30920*/  LDL.LU R13, [R1+0x154] ;  /* 0x00015400010d7983 */ /* 0x000ea40000300800 */
[----:B------:R-:W4:Y:S02]  /*30930*/  LDL.LU R14, [R1+0x158] ;  /* 0x00015800010e7983 */ /* 0x000f240000300800 */
[----:B------:R-:W4:Y:S02]  /*30940*/  LDL.LU R15, [R1+0x15c] ;  /* 0x00015c00010f7983 */ /* 0x000f240000300800 */
[----:B------:R-:W-:Y:S01]  /*30950*/  IMAD.MOV.U32 R3, RZ, RZ, R11 ;  /* 0x000000ffff037224 */ /* 0x000fe200078e000b */
[----:B----4-:R-:W-:Y:S01]  /*30960*/  STL.64 [R1+0x3370], R14 ;  /* 0x0033700e01007387 */ /* 0x010fe20000100a00 */
[----:B--2---:R1:W-:Y:S03]  /*30970*/  STL.64 [R1+0x3368], R12 ;  /* 0x0033680c01007387 */ /* 0x0043e60000100a00 */
[----:B-1----:R-:W2:Y:S01]  /*30980*/  LDL.LU R12, [R1+0x160] ;  /* 0x00016000010c7983 */ /* 0x002ea20000300800 */
[----:B------:R-:W2:Y:S02]  /*30990*/  LDL.LU R13, [R1+0x164] ;  /* 0x00016400010d7983 */ /* 0x000ea40000300800 */
[----:B------:R-:W2:Y:S02]  /*309a0*/  LDL.LU R14, [R1+0x168] ;  /* 0x00016800010e7983 */ /* 0x000ea40000300800 */
[----:B------:R-:W2:Y:S01]  /*309b0*/  LDL.LU R15, [R1+0x16c] ;  /* 0x00016c00010f7983 */ /* 0x000ea20000300800 */
[----:B------:R1:W-:Y:S01]  /*309c0*/  STL.64 [R1+0x210], R4 ;  /* 0x0002100401007387 */ /* 0x0003e20000100a00 */
[----:B------:R4:W-:Y:S02]  /*309d0*/  STL.64 [R1+0x218], R6 ;  /* 0x0002180601007387 */ /* 0x0009e40000100a00 */
[----:B-1----:R-:W-:Y:S01]  /*309e0*/  IMAD.MOV.U32 R4, RZ, RZ, R10 ;  /* 0x000000ffff047224 */ /* 0x002fe200078e000a */
[----:B----4-:R-:W4:Y:S01]  /*309f0*/  LDL.LU.64 R6, [R1+0x33a0] ;  /* 0x0033a00001067983 */ /* 0x010f220000300a00 */
[----:B------:R-:W3:Y:S02]  /*30a00*/  LDL.LU.64 R10, [R1+0x3398] ;  /* 0x00339800010a7983 */ /* 0x000ee40000300a00 */
[C---:B---3--:R-:W-:Y:S11]  /*30a10*/  HMMA.1688.F32.TF32 R24, R20.reuse, R10, R24 ;  /* 0x0000000a1418723c */ /* 0x048ff60000081018 */
[----:B------:R-:W-:Y:S11]  /*30a20*/  @!UPT UIADD3 URZ, URZ, URZ, URZ ;  /* 0x0000003f3f3ff290 */ /* 0x000ff6000fffe03f */
[----:B------:R-:W-:Y:S01]  /*30a30*/  @!UPT UIADD3 URZ, URZ, URZ, URZ ;  /* 0x0000003f3f3ff290 */ /* 0x000fe2000fffe03f */
[----:B------:R-:W-:Y:S01]  /*30a40*/  STL.64 [R1+0x200], R24 ;  /* 0x0002001801007387 */ /* 0x000fe20000100a00 */
[----:B------:R1:W-:Y:S03]  /*30a50*/  STL.64 [R1+0x208], R26 ;  /* 0x0002081a01007387 */ /* 0x0003e60000100a00 */
[----:B-1----:R-:W4:Y:S01]  /*30a60*/  LDL.LU.64 R26, [R1+0x3390] ;  /* 0x00339000011a7983 */ /* 0x002f220000300a00 */
[----:B------:R-:W4:Y:S02]  /*30a70*/  LDL.LU.64 R24, [R1+0x3388] ;  /* 0x0033880001187983 */ /* 0x000f240000300a00 */
[----:B----4-:R-:W-:Y:S01]  /*30a80*/  HMMA.1688.F32.TF32 R20, R20, R6, R24 ;  /* 0x000000061414723c */ /* 0x010fe20000081018 */
[----:B------:R-:W2:Y:S01]  /*30a90*/  LDL.LU.64 R26, [R1+0x3380] ;  /* 0x00338000011a7983 */ /* 0x000ea20000300a00 */
[----:B------:R-:W2:Y:S02]  /*30aa0*/  LDL.LU.64 R24, [R1+0x3378] ;  /* 0x0033780001187983 */ /* 0x000ea40000300a00 */
[----:B-----5:R-:W-:Y:S11]  /*30ab0*/  IMAD.MOV.U32 R5, RZ, RZ, R18 ;  /* 0x000000ffff057224 */ /* 0x020ff600078e0012 */
[----:B------:R-:W-:Y:S08]  /*30ac0*/  @!UPT UIADD3 URZ, URZ, URZ, URZ ;  /* 0x0000003f3f3ff290 */ /* 0x000ff0000fffe03f */
[----:B------:R-:W-:Y:S01]  /*30ad0*/  STL.64 [R1+0x170], R20 ;  /* 0x0001701401007387 */ /* 0x000fe20000100a00 */
[----:B------:R1:W-:Y:S02]  /*30ae0*/  STL.64 [R1+0x178], R22 ;  /* 0x0001781601007387 */ /* 0x0003e40000100a00 */
[----:B-1----:R-:W-:Y:S02]  /*30af0*/  IMAD.MOV.U32 R22, RZ, RZ, R4 ;  /* 0x000000ffff167224 */ /* 0x002fe400078e0004 */
        /* <DEDUP_REMOVED lines=22> */
[----:B-1----:R-:W2:Y:S01]  /*30c60*/  LDL.LU.64 R18, [R1+0x3330] ;  /* 0x0033300001127983 */ /* 0x002ea20000300a00 */
[----:B------:R-:W-:Y:S01]  /*30c70*/  IMAD.MOV.U32 R23, RZ, RZ, R3 ;  /* 0x000000ffff177224 */ /* 0x000fe200078e0003 */
        /* <DEDUP_REMOVED lines=17> */
[C---:B---3--:R-:W-:Y:S01]  /*30d90*/  HMMA.1688.F32.TF32 R20, R24.reuse, R22, R12 ;  /* 0x000000161814723c */ /* 0x048fe2000008100c */
[----:B------:R-:W3:Y:S01]  /*30da0*/  LDL.LU.64 R14, [R1+0x32f0] ;  /* 0x0032f000010e7983 */ /* 0x000ee20000300a00 */
[----:B------:R-:W3:Y:S11]  /*30db0*/  LDL.LU.64 R12, [R1+0x32e8] ;  /* 0x0032e800010c7983 */ /* 0x000ef60000300a00 */
[----:B------:R-:W-:Y:S10]  /*30dc0*/  @!UPT UIADD3 URZ, URZ, URZ, URZ ;  /* 0x0000003f3f3ff290 */ /* 0x000ff4000fffe03f */
[----:B------:R-:W-:Y:S01]  /*30dd0*/  STL.64 [R1+0x110], R20 ;  /* 0x0001101401007387 */ /* 0x000fe20000100a00 */
[----:B------:R2:W-:Y:S02]  /*30de0*/  STL.64 [R1+0x118], R22 ;  /* 0x0001181601007387 */ /* 0x0005e40000100a00 */
[C---:B--2---:R-:W-:Y:S11]  /*30df0*/  HMMA.1688.F32.TF32 R20, R24.reuse, R10, R16 ;  /* 0x0000000a1814723c */ /* 0x044ff60000081010 */
[----:B------:R-:W-:Y:S11]  /*30e00*/  @!UPT UIADD3 URZ, URZ, URZ, URZ ;  /* 0x0000003f3f3ff290 */ /* 0x000ff6000fffe03f */
[----:B------:R-:W-:Y:S01]  /*30e10*/  @!UPT UIADD3 URZ, URZ, URZ, URZ ;  /* 0x0000003f3f3ff290 */ /* 0x000fe2000fffe03f */
[----:B------:R-:W-:Y:S01]  /*30e20*/  STL.64 [R1+0x100], R20 ;  /* 0x0001001401007387 */ /* 0x000fe20000100a00 */
[----:B------:R-:W-:Y:S02]  /*30e30*/  STL.64 [R1+0x108], R22 ;  /* 0x0001081601007387 */ /* 0x000fe40000100a00 */
[----:B------:R-:W-:Y:S04]  /*30e40*/  LDS R22, [R0+0x1e500] ;  /* 0x01e5000000167984 */ /* 0x000fe80000000800 */
[----:B------:R-:W-:Y:S01]  /*30e50*/  LDS R23, [R2+0x1e500] ;  /* 0x01e5000002177984 */ /* 0x000fe20000000800 */
[----:B------:R-:W-:Y:S04]  /*30e60*/  LDS R20, [R0+0x1c500] ;  /* 0x01c5000000147984 */ /* 0x000fe80000000800 */
[----:B------:R-:W-:Y:S01]  /*30e70*/  LDS R21, [R2+0x1c500] ;  /* 0x01c5000002157984 */ /* 0x000fe20000000800 */
[----:B---3--:R-:W-:Y:S03]  /*30e80*/  HMMA.1688.F32.TF32 R16, R24, R6, R12 ;  /* 0x000000061810723c */ /* 0x008fe6000008100c */
        /* <DEDUP_REMOVED lines=10> */
[----:B------:R-:W1:Y:S04]  /*30f30*/  LDS R16, [R0+0x1c400] ;  /* 0x01c4000000107984 */ /* 0x000e680000000800 */
[----:B------:R-:W2:Y:S01]  /*30f40*/  LDS R18, [R0+0x1e400] ;  /* 0x01e4000000127984 */ /* 0x000ea20000000800 */
[----:B------:R-:W3:Y:S04]  /*30f50*/  LDS R17, [R2+0x1c400] ;  /* 0x01c4000002117984 */ /* 0x000ee80000000800 */
[----:B------:R-:W4:Y:S04]  /*30f60*/  LDS R19, [R2+0x1e400] ;  /* 0x01e4000002137984 */ /* 0x000f280000000800 */
[----:B-1----:R1:W-:Y:S01]  /*30f70*/  STL [R1+0x3264], R16 ;  /* 0x0032641001007387 */ /* 0x0023e20000100800 */
[----:B--2---:R-:W-:Y:S02]  /*30f80*/  STL [R1+0x3268], R18 ;  /* 0x0032681201007387 */ /* 0x004fe40000100800 */
[----:B---3--:R2:W-:Y:S02]  /*30f90*/  STL [R1+0x326c], R17 ;  /* 0x00326c1101007387 */ /* 0x0085e40000100800 */
[----:B----4-:R3:W-:Y:S01]  /*30fa0*/  STL [R1+0x32e0], R19 ;  /* 0x0032e01301007387 */ /* 0x0107e20000100800 */
[----:B-1----:R-:W4:Y:S01]  /*30fb0*/  LDL.LU R16, [R1+0x3e0] ;  /* 0x0003e00001107983 */ /* 0x002f220000300800 */
[----:B--2---:R-:W4:Y:S02]  /*30fc0*/  LDL.LU R17, [R1+0x3e4] ;  /* 0x0003e40001117983 */ /* 0x004f240000300800 */
[----:B------:R-:W4:Y:S01]  /*30fd0*/  LDL.LU R18, [R1+0x3e8] ;  /* 0x0003e80001127983 */ /* 0x000f220000300800 */
[----:B---3--:R-:W4:Y:S04]  /*30fe0*/  LDL.LU R19, [R1+0x3ec] ;  /* 0x0003ec0001137983 */ /* 0x008f280000300800 */
[----:B------:R1:W-:Y:S02]  /*30ff0*/  STL.64 [R1+0x31d0], R22 ;  /* 0x0031d01601007387 */ /* 0x0003e40000100a00 */
[----:B-1----:R-:W-:-:S02]  /*31000*/  IMAD.MOV.U32 R22, RZ, RZ, R5 ;  /* 0x000000ffff167224 */ /* 0x002fc400078e0005 */
[----:B------:R-:W-:Y:S01]  /*31010*/  IMAD.MOV.U32 R23, RZ, RZ, R4 ;  /* 0x000000ffff177224 */ /* 0x000fe200078e0004 */
[----:B------:R-:W-:Y:S01]  /*31020*/  STL.64 [R1+0x31c8], R20 ;  /* 0x0031c81401007387 */ /* 0x000fe20000100a00 */
[----:B------:R1:W-:Y:S02]  /*31030*/  STL.64 [R1+0x3130], R26 ;  /* 0x0031301a01007387 */ /* 0x0003e40000100a00 */
[----:B------:R-:W-:Y:S01]  /*31040*/  STL.64 [R1+0x3128], R24 ;  /* 0x0031281801007387 */ /* 0x000fe20000100a00 */
[----:B-1----:R-:W2:Y:S02]  /*31050*/  LDL.64 R26, [R1+0x68] ;  /* 0x00006800011a7983 */ /* 0x002ea40000100a00 */
[----:B----4-:R-:W-:Y:S11]  /*31060*/  HMMA.1688.F32.TF32 R16, R12, R22, R16 ;  /* 0x000000160c10723c */ /* 0x010ff60000081010 */
[----:B------:R-:W-:Y:S11]  /*31070*/  @!UPT UIADD3 URZ, URZ, URZ, URZ ;  /* 0x0000003f3f3ff290 */ /* 0x000ff6000fffe03f */
[----:B------:R-:W-:Y:S02]  /*31080*/  @!UPT UIADD3 URZ, URZ, URZ, URZ ;  /* 0x0000003f3f3ff290 */ /* 0x000fe4000fffe03f */
[----:B------:R-:W-:Y:S02]  /*31090*/  IMAD.MOV.U32 R4, RZ, RZ, R19 ;  /* 0x000000ffff047224 */ /* 0x000fe400078e0013 */
[----:B------:R-:W3:Y:S01]  /*310a0*/  LDL.LU R19, [R1+0x32e0] ;  /* 0x0032e00001137983 */ /* 0x000ee20000300800 */
[----:B------:R1:W-:Y:S02]  /*310b0*/  STL.64 [R1+0x32b8], R22 ;  /* 0x0032b81601007387 */ /* 0x0003e40000100a00 */
[----:B------:R-:W4:Y:S02]  /*310c0*/  LDL.LU R20, [R1+0x3d0] ;  /* 0x0003d00001147983 */ /* 0x000f240000300800 */
[----:B------:R-:W4:Y:S01]  /*310d0*/  LDL.LU R21, [R1+0x3d4] ;  /* 0x0003d40001157983 */ /* 0x000f220000300800 */
[----:B-1----:R-:W4:Y:S01]  /*310e0*/  LDL.LU R22, [R1+0x3d8] ;  /* 0x0003d80001167983 */ /* 0x002f220000300800 */
[----:B------:R-:W4:Y:S02]  /*310f0*/  LDL.LU R23, [R1+0x3dc] ;  /* 0x0003dc0001177983 */ /* 0x000f240000300800 */
[----:B------:R-:W-:-:S02]  /*31100*/  IMAD.MOV.U32 R5, RZ, RZ, R18 ;  /* 0x000000ffff057224 */ /* 0x000fc400078e0012 */
[----:B------:R-:W-:Y:S02]  /*31110*/  IMAD.MOV.U32 R8, RZ, RZ, R17 ;  /* 0x000000ffff087224 */ /* 0x000fe400078e0011 */
[----:B------:R-:W-:Y:S01]  /*31120*/  IMAD.MOV.U32 R9, RZ, RZ, R16 ;  /* 0x000000ffff097224 */ /* 0x000fe200078e0010 */
[----:B------:R-:W-:Y:S01]  /*31130*/  STL [R1+0x2e3c], R4 ;  /* 0x002e3c0401007387 */ /* 0x000fe20000100800 */
[----:B------:R-:W-:Y:S02]  /*31140*/  STL [R1+0x2e38], R5 ;  /* 0x002e380501007387 */ /* 0x000fe40000100800 */
[----:B------:R1:W-:Y:S02]  /*31150*/  STL.64 [R1+0x32d8], R6 ;  /* 0x0032d80601007387 */ /* 0x0003e40000100a00 */
[----:B--2---:R-:W-:Y:S02]  /*31160*/  IMAD.MOV.U32 R16, RZ, RZ, R26 ;  /* 0x000000ffff107224 */ /* 0x004fe400078e001a */
[----:B------:R-:W-:Y:S01]  /*31170*/  IMAD.MOV.U32 R28, RZ, RZ, R27 ;  /* 0x000000ffff1c7224 */ /* 0x000fe200078e001b */
[----:B-1----:R-:W2:Y:S01]  /*31180*/  LDL.64 R6, [R1+0x58] ;  /* 0x0000580001067983 */ /* 0x002ea20000100a00 */
[----:B------:R-:W-:Y:S02]  /*31190*/  STL [R1+0x2e34], R8 ;  /* 0x002e340801007387 */ /* 0x000fe40000100800 */
[----:B------:R-:W-:Y:S01]  /*311a0*/  STL [R1+0x2e30], R9 ;  /* 0x002e300901007387 */ /* 0x000fe20000100800 */
[----:B----4-:R-:W-:Y:S11]  /*311b0*/  HMMA.1688.F32.TF32 R20, R12, R26, R20 ;  /* 0x0000001a0c14723c */ /* 0x010ff60000081014 */
[----:B------:R-:W-:Y:S11]  /*311c0*/  @!UPT UIADD3 URZ, URZ, URZ, URZ ;  /* 0x0000003f3f3ff290 */ /* 0x000ff6000fffe03f */
[----:B------:R-:W-:Y:S01]  /*311d0*/  @!UPT UIADD3 URZ, URZ, URZ, URZ ;  /* 0x0000003f3f3ff290 */ /* 0x000fe2000fffe03f */
[----:B------:R-:W-:Y:S01]  /*311e0*/  STL.64 [R1+0x3d0], R20 ;  /* 0x0003d01401007387 */ /* 0x000fe20000100a00 */
[----:B------:R1:W-:Y:S02]  /*311f0*/  STL.64 [R1+0x3d8], R22 ;  /* 0x0003d81601007387 */ /* 0x0003e40000100a00 */
[----:B------:R-:W4:Y:S02]  /*31200*/  LDL.LU R24, [R1+0x2f0] ;  /* 0x0002f00001187983 */ /* 0x000f240000300800 */
[----:B------:R-:W4:Y:S01]  /*31210*/  LDL.LU R25, [R1+0x2f4] ;  /* 0x0002f40001197983 */ /* 0x000f220000300800 */
[----:B------:R-:W5:Y:S01]  /*31220*/  LDL.LU R26, [R1+0x2f8] ;  /* 0x0002f800011a7983 */ /* 0x000f620000300800 */
[----:B------:R-:W5:Y:S02]  /*31230*/  LDL.LU R27, [R1+0x2fc] ;  /* 0x0002fc00011b7983 */ /* 0x000f640000300800 */
[----:B-1----:R-:W-:Y:S02]  /*31240*/  IMAD.MOV.U32 R22, RZ, RZ, R29 ;  /* 0x000000ffff167224 */ /* 0x002fe400078e001d */
[----:B------:R-:W-:-:S05]  /*31250*/  IMAD.MOV.U32 R23, RZ, RZ, R3 ;  /* 0x000000ffff177224 */ /* 0x000fca00078e0003 */
[----:B------:R1:W-:Y:S01]  /*31260*/  STL.64 [R1+0x32d0], R22 ;  /* 0x0032d01601007387 */ /* 0x0003e20000100a00 */
[----:B------:R-:W2:Y:S02]  /*31270*/  LDL.LU R20, [R1+0x3c0] ;  /* 0x0003c00001147983 */ /* 0x000ea40000300800 */
[----:B------:R-:W2:Y:S01]  /*31280*/  LDL.LU R21, [R1+0x3c4] ;  /* 0x0003c40001157983 */ /* 0x000ea20000300800 */
[----:B-1----:R-:W2:Y:S01]  /*31290*/  LDL.LU R22, [R1+0x3c8] ;  /* 0x0003c80001167983 */ /* 0x002ea20000300800 */
[----:B------:R-:W2:Y:S03]  /*312a0*/  LDL.LU R23, [R1+0x3cc] ;  /* 0x0003cc0001177983 */ /* 0x000ea60000300800 */
[----:B-----5:R-:W-:Y:S01]  /*312b0*/  STL.64 [R1+0x3278], R26 ;  /* 0x0032781a01007387 */ /* 0x020fe20000100a00 */
[----:B----4-:R1:W-:Y:S03]  /*312c0*/  STL.64 [R1+0x3270], R24 ;  /* 0x0032701801007387 */ /* 0x0103e60000100a00 */
[----:B-1----:R-:W4:Y:S01]  /*312d0*/  LDL.LU R24, [R1+0x380] ;  /* 0x0003800001187983 */ /* 0x002f220000300800 */
[----:B------:R-:W4:Y:S02]  /*312e0*/  LDL.LU R25, [R1+0x384] ;  /* 0x0003840001197983 */ /* 0x000f240000300800 */
[----:B------:R-:W5:Y:S02]  /*312f0*/  LDL.LU R26, [R1+0x388] ;  /* 0x00038800011a7983 */ /* 0x000f640000300800 */
[----:B------:R-:W5:Y:S02]  /*31300*/  LDL.LU R27, [R1+0x38c] ;  /* 0x00038c00011b7983 */ /* 0x000f640000300800 */
[----:B-----5:R1:W-:Y:S01]  /*31310*/  STL.64 [R1+0x3288], R26 ;  /* 0x0032881a01007387 */ /* 0x0203e20000100a00 */
[----:B----4-:R4:W-:Y:S03]  /*31320*/  STL.64 [R1+0x3280], R24 ;  /* 0x0032801801007387 */ /* 0x0109e60000100a00 */
[----:B-1----:R-:W5:Y:S01]  /*31330*/  LDL.64 R26, [R1+0x28] ;  /* 0x00002800011a7983 */ /* 0x002f620000100a00 */
[----:B--2---:R-:W-:Y:S03]  /*31340*/  HMMA.1688.F32.TF32 R20, R12, R6, R20 ;  /* 0x000000060c14723c */ /* 0x004fe60000081014 */
[----:B-----5:R1:W-:Y:S01]  /*31350*/  STL.64 [R1+0x32a0], R26 ;  /* 0x0032a01a01007387 */ /* 0x0203e20000100a00 */
[----:B----4-:R-:W2:Y:S02]  /*31360*/  LDL.LU R24, [R1+0x3a0] ;  /* 0x0003a00001187983 */ /* 0x010ea40000300800 */
[----:B------:R-:W2:Y:S01]  /*31370*/  LDL.LU R25, [R1+0x3a4] ;  /* 0x0003a40001197983 */ /* 0x000ea20000300800 */
[----:B-1----:R-:W4:Y:S01]  /*31380*/  LDL.LU R26, [R1+0x3a8] ;  /* 0x0003a800011a7983 */ /* 0x002f220000300800 */
[----:B------:R-:W4:Y:S02]  /*31390*/  LDL.LU R27, [R1+0x3ac] ;  /* 0x0003ac00011b7983 */ /* 0x000f240000300800 */
[----:B------:R-:W-:-:S02]  /*313a0*/  IMAD.MOV.U32 R18, RZ, RZ, R7 ;  /* 0x000000ffff127224 */ /* 0x000fc400078e0007 */
[----:B------:R-:W-:Y:S11]  /*313b0*/  IMAD.MOV.U32 R17, RZ, RZ, R6 ;  /* 0x000000ffff117224 */ /* 0x000ff600078e0006 */
[----:B------:R-:W-:Y:S01]  /*313c0*/  @!UPT UIADD3 URZ, URZ, URZ, URZ ;  /* 0x0000003f3f3ff290 */ /* 0x000fe2000fffe03f */
[----:B------:R-:W-:Y:S02]  /*313d0*/  IMAD.MOV.U32 R8, RZ, RZ, R22 ;  /* 0x000000ffff087224 */ /* 0x000fe400078e0016 */
[----:B------:R-:W-:Y:S01]  /*313e0*/  IMAD.MOV.U32 R9, RZ, RZ, R23 ;  /* 0x000000ffff097224 */ /* 0x000fe200078e0017 */
[----:B----4-:R-:W-:Y:S01]  /*313f0*/  STL.64 [R1+0x32c8], R26 ;  /* 0x0032c81a01007387 */ /* 0x010fe20000100a00 */
[----:B--2---:R1:W-:Y:S03]  /*31400*/  STL.64 [R1+0x32c0], R24 ;  /* 0x0032c01801007387 */ /* 0x0043e60000100a00 */
[----:B-1----:R-:W2:Y:S01]  /*31410*/  LDL.LU R24, [R1+0x3b0] ;  /* 0x0003b00001187983 */ /* 0x002ea20000300800 */
[----:B------:R-:W2:Y:S02]  /*31420*/  LDL.LU R25, [R1+0x3b4] ;  /* 0x0003b40001197983 */ /* 0x000ea40000300800 */
[----:B------:R-:W2:Y:S02]  /*31430*/  LDL.LU R26, [R1+0x3b8] ;  /* 0x0003b800011a7983 */ /* 0x000ea40000300800 */
[----:B------:R-:W2:Y:S01]  /*31440*/  LDL.LU R27, [R1+0x3bc] ;  /* 0x0003bc00011b7983 */ /* 0x000ea20000300800 */
[----:B------:R-:W4:Y:S01]  /*31450*/  LDL.LU.64 R6, [R1+0x32d8] ;  /* 0x0032d80001067983 */ /* 0x000f220000300a00 */
[----:B------:R-:W2:Y:S02]  /*31460*/  LDL.LU.64 R22, [R1+0x32d0] ;  /* 0x0032d00001167983 */ /* 0x000ea40000300a00 */
[----:B---3--:R-:W-:Y:S02]  /*31470*/  STL.64 [R1+0x3298], R18 ;  /* 0x0032981201007387 */ /* 0x008fe40000100a00 */
[----:B------:R1:W-:Y:S02]  /*31480*/  STL.64 [R1+0x3290], R16 ;  /* 0x0032901001007387 */ /* 0x0003e40000100a00 */
[----:B-1----:R-:W3:Y:S01]  /*31490*/  LDL.LU R16, [R1+0x390] ;  /* 0x0003900001107983 */ /* 0x002ee20000300800 */
[----:B------:R-:W3:Y:S02]  /*314a0*/  LDL.LU R17, [R1+0x394] ;  /* 0x0003940001117983 */ /* 0x000ee40000300800 */
[----:B------:R-:W5:Y:S02]  /*314b0*/  LDL.LU R18, [R1+0x398] ;  /* 0x0003980001127983 */ /* 0x000f640000300800 */
[----:B------:R-:W5:Y:S02]  /*314c0*/  LDL.LU R19, [R1+0x39c] ;  /* 0x00039c0001137983 */ /* 0x000f640000300800 */
[----:B------:R-:W-:-:S02]  /*314d0*/  IMAD.MOV.U32 R5, RZ, RZ, R21 ;  /* 0x000000ffff057224 */ /* 0x000fc400078e0015 */
[----:B------:R-:W-:Y:S02]  /*314e0*/  IMAD.MOV.U32 R4, RZ, RZ, R20 ;  /* 0x000000ffff047224 */ /* 0x000fe400078e0014 */
[C---:B--2---:R-:W-:Y:S01]  /*314f0*/  HMMA.1688.F32.TF32 R20, R12.reuse, R22, R24 ;  /* 0x000000160c14723c */ /* 0x044fe20000081018 */
[----:B-----5:R1:W-:Y:S01]  /*31500*/  STL.64 [R1+0x32b0], R18 ;  /* 0x0032b01201007387 */ /* 0x0203e20000100a00 */
[----:B---3--:R-:W-:Y:S03]  /*31510*/  STL.64 [R1+0x32a8], R16 ;  /* 0x0032a81001007387 */ /* 0x008fe60000100a00 */
[----:B-1----:R-:W2:Y:S01]  /*31520*/  LDL.64 R18, [R1+0x38] ;  /* 0x0000380001127983 */ /* 0x002ea20000100a00 */
[----:B------:R-:W-:Y:S02]  /*31530*/  STL [R1+0x2e4c], R9 ;  /* 0x002e4c0901007387 */ /* 0x000fe40000100800 */
[----:B------:R-:W-:Y:S02]  /*31540*/  STL [R1+0x2e48], R8 ;  /* 0x002e480801007387 */ /* 0x000fe40000100800 */
[----:B------:R-:W-:Y:S01]  /*31550*/  STL [R1+0x2e44], R5 ;  /* 0x002e440501007387 */ /* 0x000fe20000100800 */
[----:B------:R-:W-:Y:S01]  /*31560*/  STL [R1+0x2e40], R4 ;  /* 0x002e400401007387 */ /* 0x000fe20000100800 */
[----:B------:R-:W2:Y:S02]  /*31570*/  LDL.LU.64 R26, [R1+0x32c8] ;  /* 0x0032c800011a7983 */ /* 0x000ea40000300a00 */
[----:B------:R-:W2:Y:S09]  /*31580*/  LDL.LU.64 R24, [R1+0x32c0] ;  /* 0x0032c00001187983 */ /* 0x000eb20000300a00 */
[----:B------:R-:W-:Y:S01]  /*31590*/  STL.64 [R1+0x3b0], R20 ;  /* 0x0003b01401007387 */ /* 0x000fe20000100a00 */
[----:B------:R1:W-:Y:S04]  /*315a0*/  STL.64 [R1+0x3b8], R22 ;  /* 0x0003b81601007387 */ /* 0x0003e80000100a00 */
[----:B-1----:R-:W3:Y:S01]  /*315b0*/  LDL.LU.64 R22, [R1+0x32b8] ;  /* 0x0032b80001167983 */ /* 0x002ee20000300a00 */
[----:B--2---:R-:W-:Y:S01]  /*315c0*/  HMMA.1688.F32.TF32 R24, R12, R18, R24 ;  /* 0x000000120c18723c */ /* 0x004fe20000081018 */
[----:B------:R-:W-:-:S02]  /*315d0*/  IMAD.MOV.U32 R21, RZ, RZ, R18 ;  /* 0x000000ffff157224 */ /* 0x000fc400078e0012 */
[----:B------:R-:W-:Y:S02]  /*315e0*/  IMAD.MOV.U32 R20, RZ, RZ, R19 ;  /* 0x000000ffff147224 */ /* 0x000fe400078e0013 */
[----:B------:R-:W2:Y:S01]  /*315f0*/  LDL.LU.64 R18, [R1+0x32b0] ;  /* 0x0032b00001127983 */ /* 0x000ea20000300a00 */
[----:B------:R-:W2:Y:S11]  /*31600*/  LDL.LU.64 R16, [R1+0x32a8] ;  /* 0x0032a80001107983 */ /* 0x000eb60000300a00 */
[----:B------:R-:W-:Y:S07]  /*31610*/  @!UPT UIADD3 URZ, URZ, URZ, URZ ;  /* 0x0000003f3f3ff290 */ /* 0x000fee000fffe03f */
[----:B------:R-:W-:Y:S02]  /*31620*/  IMAD.MOV.U32 R5, RZ, RZ, R26 ;  /* 0x000000ffff057224 */ /* 0x000fe400078e001a */
[----:B------:R-:W-:Y:S02]  /*31630*/  IMAD.MOV.U32 R4, RZ, RZ, R27 ;  /* 0x000000ffff047224 */ /* 0x000fe400078e001b */
[----:B------:R-:W2:Y:S01]  /*31640*/  LDL.LU.64 R26, [R1+0x32a0] ;  /* 0x0032a000011a7983 */ /* 0x000ea20000300a00 */
[----:B------:R-:W-:Y:S02]  /*31650*/  IMAD.MOV.U32 R8, RZ, RZ, R25 ;  /* 0x000000ffff087224 */ /* 0x000fe400078e0019 */
[----:B------:R-:W-:Y:S02]  /*31660*/  IMAD.MOV.U32 R9, RZ, RZ, R24 ;  /* 0x000000ffff097224 */ /* 0x000fe400078e0018 */
[----:B------:R-:W-:Y:S01]  /*31670*/  STL [R1+0x2e5c], R4 ;  /* 0x002e5c0401007387 */ /* 0x000fe20000100800 */
[----:B------:R-:W-:Y:S01]  /*31680*/  STL [R1+0x2e58], R5 ;  /* 0x002e580501007387 */ /* 0x000fe20000100800 */
[----:B------:R-:W-:Y:S02]  /*31690*/  STL [R1+0x2e54], R8 ;  /* 0x002e540801007387 */ /* 0x000fe40000100800 */
        /* <DEDUP_REMOVED lines=8> */
[----:B------:R-:W5:Y:S02]  /*31720*/  LDL.LU.64 R16, [R1+0x3290] ;  /* 0x0032900001107983 */ /* 0x000f640000300a00 */
[----:B------:R-:W2:Y:S02]  /*31730*/  LDL.LU.64 R26, [R1+0x3288] ;  /* 0x00328800011a7983 */ /* 0x000ea40000300a00 */
[----:B------:R-:W2:Y:S02]  /*31740*/  LDL.LU.64 R24, [R1+0x3280] ;  /* 0x0032800001187983 */ /* 0x000ea40000300a00 */
[C---:B--2---:R-:W-:Y:S11]  /*31750*/  HMMA.1688.F32.TF32 R24, R12.reuse, R10, R24 ;  /* 0x0000000a0c18723c */ /* 0x044ff60000081018 */
[----:B------:R-:W-:Y:S11]  /*31760*/  @!UPT UIADD3 URZ, URZ, URZ, URZ ;  /* 0x0000003f3f3ff290 */ /* 0x000ff6000fffe03f */
[----:B------:R-:W-:Y:S02]  /*31770*/  @!UPT UIADD3 URZ, URZ, URZ, URZ ;  /* 0x0000003f3f3ff290 */ /* 0x000fe4000fffe03f */
[----:B------:R-:W-:Y:S02]  /*31780*/  IMAD.MOV.U32 R8, RZ, RZ, R26 ;  /* 0x000000ffff087224 */ /* 0x000fe400078e001a */
[----:B------:R-:W-:Y:S02]  /*31790*/  IMAD.MOV.U32 R9, RZ, RZ, R27 ;  /* 0x000000ffff097224 */ /* 0x000fe400078e001b */
[----:B------:R-:W-:Y:S02]  /*317a0*/  IMAD.MOV.U32 R4, RZ, RZ, R24 ;  /* 0x000000ffff047224 */ /* 0x000fe400078e0018 */
[----:B------:R-:W-:Y:S01]  /*317b0*/  IMAD.MOV.U32 R5, RZ, RZ, R25 ;  /* 0x000000ffff057224 */ /* 0x000fe200078e0019 */
[----:B------:R-:W2:Y:S01]  /*317c0*/  LDL.LU.64 R26, [R1+0x3278] ;  /* 0x00327800011a7983 */ /* 0x000ea20000300a00 */
[----:B------:R-:W2:Y:S02]  /*317d0*/  LDL.LU.64 R24, [R1+0x3270] ;  /* 0x0032700001187983 */ /* 0x000ea40000300a00 */
[----:B------:R-:W-:Y:S02]  /*317e0*/  STL.64 [R1+0x31f0], R10 ;  /* 0x0031f00a01007387 */ /* 0x000fe40000100a00 */
[----:B------:R2:W-:Y:S01]  /*317f0*/  STL.64 [R1+0x31e8], R8 ;  /* 0x0031e80801007387 */ /* 0x0005e20000100a00 */
[----:B----4-:R-:W-:Y:S01]  /*31800*/  STL.64 [R1+0x31e0], R6 ;  /* 0x0031e00601007387 */ /* 0x010fe20000100a00 */
[----:B------:R-:W-:Y:S01]  /*31810*/  STL.64 [R1+0x31d8], R4 ;  /* 0x0031d80401007387 */ /* 0x000fe20000100a00 */
[----:B--2---:R-:W-:Y:S11]  /*31820*/  HMMA.1688.F32.TF32 R8, R12, R6, R24 ;  /* 0x000000060c08723c */ /* 0x004ff60000081018 */
[----:B------:R-:W-:Y:S11]  /*31830*/  @!UPT UIADD3 URZ, URZ, URZ, URZ ;  /* 0x0000003f3f3ff290 */ /* 0x000ff6000fffe03f */
[----:B------:R-:W-:Y:S01]  /*31840*/  @!UPT UIADD3 URZ, URZ, URZ, URZ ;  /* 0x0000003f3f3ff290 */ /* 0x000fe2000fffe03f */
[----:B------:R-:W-:Y:S01]  /*31850*/  STL.64 [R1+0x2f0], R8 ;  /* 0x0002f00801007387 */ /* 0x000fe20000100a00 */
[----:B------:R-:W-:Y:S02]  /*31860*/  STL.64 [R1+0x2f8], R10 ;  /* 0x0002f80a01007387 */ /* 0x000fe40000100a00 */
[----:B------:R-:W2:Y:S02]  /*31870*/  LDL.LU R12, [R1] ;  /* 0x00000000010c7983 */ /* 0x000ea40000300800 */
[----:B------:R-:W2:Y:S01]  /*31880*/  LDL.LU R13, [R1+0x4] ;  /* 0x00000400010d7983 */ /* 0x000ea20000300800 */
[----:B------:R-:W4:Y:S01]  /*31890*/  LDL.LU R14, [R1+0x8] ;  /* 0x00000800010e7983 */ /* 0x000f220000300800 */
[----:B------:R-:W4:Y:S02]  /*318a0*/  LDL.LU R15, [R1+0xc] ;  /* 0x00000c00010f7983 */ /* 0x000f240000300800 */
[----:B------:R-:W2:Y:S02]  /*318b0*/  LDL.LU R24, [R1+0x2a0] ;  /* 0x0002a00001187983 */ /* 0x000ea40000300800 */
[----:B------:R-:W2:Y:S01]  /*318c0*/  LDL.LU R25, [R1+0x2a4] ;  /* 0x0002a40001197983 */ /* 0x000ea20000300800 */
[----:B------:R-:W2:Y:S01]  /*318d0*/  LDL.LU R26, [R1+0x2a8] ;  /* 0x0002a800011a7983 */ /* 0x000ea20000300800 */
[----:B------:R-:W2:Y:S03]  /*318e0*/  LDL.LU R27, [R1+0x2ac] ;  /* 0x0002ac00011b7983 */ /* 0x000ea60000300800 */
[----:B--2---:R1:W-:Y:S01]  /*318f0*/  STL.64 [R1+0x3210], R26 ;  /* 0x0032101a01007387 */ /* 0x0043e20000100a00 */
[----:B------:R-:W-:Y:S03]  /*31900*/  STL.64 [R1+0x3208], R24 ;  /* 0x0032081801007387 */ /* 0x000fe60000100a00 */
[----:B-1----:R-:W2:Y:S04]  /*31910*/  LDL.64 R26, [R1+0x48] ;  /* 0x00004800011a7983 */ /* 0x002ea80000100a00 */
[----:B--2---:R5:W-:Y:S02]  /*31920*/  STL.64 [R1+0x3220], R26 ;  /* 0x0032201a01007387 */ /* 0x004be40000100a00 */
[----:B-----5:R-:W-:-:S02]  /*31930*/  IMAD.MOV.U32 R26, RZ, RZ, R17 ;  /* 0x000000ffff1a7224 */ /* 0x020fc400078e0011 */
[----:B------:R-:W-:Y:S01]  /*31940*/  IMAD.MOV.U32 R27, RZ, RZ, R18 ;  /* 0x000000ffff1b7224 */ /* 0x000fe200078e0012 */
[----:B------:R-:W3:Y:S01]  /*31950*/  LDL.LU R17, [R1+0x326c] ;  /* 0x00326c0001117983 */ /* 0x000ee20000300800 */
[----:B------:R-:W3:Y:S03]  /*31960*/  LDL.LU R18, [R1+0x3268] ;  /* 0x0032680001127983 */ /* 0x000ee60000300800 */
[----:B------:R1:W-:Y:S01]  /*31970*/  STL.64 [R1+0x3238], R26 ;  /* 0x0032381a01007387 */ /* 0x0003e20000100a00 */
[----:B----4-:R-:W-:Y:S02]  /*31980*/  STL.64 [R1+0x30a0], R14 ;  /* 0x0030a00e01007387 */ /* 0x010fe40000100a00 */
[----:B------:R2:W-:Y:S02]  /*31990*/  STL.64 [R1+0x3098], R12 ;  /* 0x0030980c01007387 */ /* 0x0005e40000100a00 */
[----:B-1----:R-:W-:-:S02]  /*319a0*/  IMAD.MOV.U32 R26, RZ, RZ, R16 ;  /* 0x000000ffff1a7224 */ /* 0x002fc400078e0010 */
[----:B------:R-:W-:Y:S01]  /*319b0*/  IMAD.MOV.U32 R27, RZ, RZ, R28 ;  /* 0x000000ffff1b7224 */ /* 0x000fe200078e001c */
[----:B--2---:R-:W2:Y:S01]  /*319c0*/  LDL.LU R12, [R1+0x90] ;  /* 0x00009000010c7983 */ /* 0x004ea20000300800 */
[----:B------:R-:W2:Y:S02]  /*319d0*/  LDL.LU R13, [R1+0x94] ;  /* 0x00009400010d7983 */ /* 0x000ea40000300800 */
[----:B------:R-:W4:Y:S02]  /*319e0*/  LDL.LU R14, [R1+0x98] ;  /* 0x00009800010e7983 */ /* 0x000f240000300800 */
[----:B------:R-:W4:Y:S01]  /*319f0*/  LDL.LU R15, [R1+0x9c] ;  /* 0x00009c00010f7983 */ /* 0x000f220000300800 */
[----:B------:R-:W3:Y:S01]  /*31a00*/  LDL.LU R16, [R1+0x3264] ;  /* 0x0032640001107983 */ /* 0x000ee20000300800 */
[----:B------:R-:W5:Y:S02]  /*31a10*/  LDL.LU R28, [R1+0x3260] ;  /* 0x00326000011c7983 */ /* 0x000f640000300800 */
[----:B------:R1:W-:Y:S02]  /*31a20*/  STL.64 [R1+0x3250], R26 ;  /* 0x0032501a01007387 */ /* 0x0003e40000100a00 */
[----:B------:R-:W3:Y:S01]  /*31a30*/  LDL.LU R24, [R1+0x2e0] ;  /* 0x0002e00001187983 */ /* 0x000ee20000300800 */
[----:B------:R-:W3:Y:S04]  /*31a40*/  LDL.LU R25, [R1+0x2e4] ;  /* 0x0002e40001197983 */ /* 0x000ee80000300800 */
[----:B-1----:R-:W3:Y:S01]  /*31a50*/  LDL.LU R26, [R1+0x2e8] ;  /* 0x0002e800011a7983 */ /* 0x002ee20000300800 */
[----:B------:R-:W3:Y:S02]  /*31a60*/  LDL.LU R27, [R1+0x2ec] ;  /* 0x0002ec00011b7983 */ /* 0x000ee40000300800 */
[----:B------:R-:W2:Y:S02]  /*31a70*/  LDL.LU R4, [R1+0x280] ;  /* 0x0002800001047983 */ /* 0x000ea40000300800 */
[----:B------:R-:W2:Y:S01]  /*31a80*/  LDL.LU R5, [R1+0x284] ;  /* 0x0002840001057983 */ /* 0x000ea20000300800 */
[----:B------:R-:W2:Y:S01]  /*31a90*/  LDL.LU R6, [R1+0x288] ;  /* 0x0002880001067983 */ /* 0x000ea20000300800 */
[----:B------:R-:W2:Y:S02]  /*31aa0*/  LDL.LU R7, [R1+0x28c] ;  /* 0x00028c0001077983 */ /* 0x000ea40000300800 */
[----:B------:R-:W-:-:S02]  /*31ab0*/  IMAD.MOV.U32 R10, RZ, RZ, R29 ;  /* 0x000000ffff0a7224 */ /* 0x000fc400078e001d */
[----:B------:R-:W-:Y:S01]  /*31ac0*/  IMAD.MOV.U32 R11, RZ, RZ, R3 ;  /* 0x000000ffff0b7224 */ /* 0x000fe200078e0003 */
[----:B--2---:R-:W-:Y:S01]  /*31ad0*/  STL.64 [R1+0x3200], R6 ;  /* 0x0032000601007387 */ /* 0x004fe20000100a00 */
[----:B------:R-:W-:Y:S02]  /*31ae0*/  STL.64 [R1+0x31f8], R4 ;  /* 0x0031f80401007387 */ /* 0x000fe40000100a00 */
[----:B------:R-:W2:Y:S02]  /*31af0*/  LDL.LU R29, [R1+0x325c] ;  /* 0x00325c00011d7983 */ /* 0x000ea40000300800 */
[----:B------:R-:W2:Y:S01]  /*31b00*/  LDL.LU R3, [R1+0x3258] ;  /* 0x0032580001037983 */ /* 0x000ea20000300800 */
[----:B------:R1:W-:Y:S01]  /*31b10*/  STL.64 [R1+0x3218], R10 ;  /* 0x0032180a01007387 */ /* 0x0003e20000100a00 */
        /* <DEDUP_REMOVED lines=16> */
[----:B------:R-:W2:Y:S01]  /*31c20*/  LDL.LU R4, [R1+0x290] ;  /* 0x0002900001047983 */ /* 0x000ea20000300800 */
[----:B------:R-:W2:Y:S02]  /*31c30*/  LDL.LU R5, [R1+0x294] ;  /* 0x0002940001057983 */ /* 0x000ea40000300800 */
[----:B------:R-:W2:Y:S02]  /*31c40*/  LDL.LU R6, [R1+0x298] ;  /* 0x0002980001067983 */ /* 0x000ea40000300800 */
[----:B------:R-:W2:Y:S01]  /*31c50*/  LDL.LU R7, [R1+0x29c] ;  /* 0x00029c0001077983 */ /* 0x000ea20000300800 */
[----:B----4-:R1:W-:Y:S01]  /*31c60*/  STL.64 [R1+0x30b0], R14 ;  /* 0x0030b00e01007387 */ /* 0x0103e20000100a00 */
[----:B------:R-:W-:Y:S02]  /*31c70*/  STL.64 [R1+0x30a8], R12 ;  /* 0x0030a80c01007387 */ /* 0x000fe40000100a00 */
[----:B-1----:R-:W-:-:S02]  /*31c80*/  IMAD.MOV.U32 R14, RZ, RZ, R21 ;  /* 0x000000ffff0e7224 */ /* 0x002fc400078e0015 */
[----:B------:R-:W-:Y:S02]  /*31c90*/  IMAD.MOV.U32 R15, RZ, RZ, R20 ;  /* 0x000000ffff0f7224 */ /* 0x000fe400078e0014 */
[C---:B---3--:R-:W-:Y:S01]  /*31ca0*/  HMMA.1688.F32.TF32 R20, R16.reuse, R22, R24 ;  /* 0x000000161014723c */ /* 0x048fe20000081018 */
[----:B------:R-:W2:Y:S11]  /*31cb0*/  LDL.LU.64 R26, [R1+0x3250] ;  /* 0x00325000011a7983 */ /* 0x000eb60000300a00 */
[----:B------:R-:W-:Y:S11]  /*31cc0*/  @!UPT UIADD3 URZ, URZ, URZ, URZ ;  /* 0x0000003f3f3ff290 */ /* 0x000ff6000fffe03f */
        /* <DEDUP_REMOVED lines=27> */
[----:B------:R-:W3:Y:S02]  /*31e80*/  LDL.LU.64 R26, [R1+0x3210] ;  /* 0x00321000011a7983 */ /* 0x000ee40000300a00 */
[----:B------:R-:W3:Y:S02]  /*31e90*/  LDL.LU.64 R24, [R1+0x3208] ;  /* 0x0032080001187983 */ /* 0x000ee40000300a00 */
[----:B------:R1:W-:Y:S01]  /*31ea0*/  STL.64 [R1+0x3188], R14 ;  /* 0x0031880e01007387 */ /* 0x0003e20000100a00 */
[C---:B---3--:R-:W-:Y:S01]  /*31eb0*/  HMMA.1688.F32.TF32 R24, R16.reuse, R14, R24 ;  /* 0x0000000e1018723c */ /* 0x048fe20000081018 */
[----:B-1----:R-:W3:Y:S11]  /*31ec0*/  LDL.64 R14, [R1+0x58] ;  /* 0x00005800010e7983 */ /* 0x002ef60000100a00 */
[----:B------:R-:W-:Y:S11]  /*31ed0*/  @!UPT UIADD3 URZ, URZ, URZ, URZ ;  /* 0x0000003f3f3ff290 */ /* 0x000ff6000fffe03f */
[----:B------:R1:W-:Y:S01]  /*31ee0*/  STL.64 [R1+0x2a0], R24 ;  /* 0x0002a01801007387 */ /* 0x0003e20000100a00 */
[----:B------:R1:W-:Y:S03]  /*31ef0*/  STL.64 [R1+0x2a8], R26 ;  /* 0x0002a81a01007387 */ /* 0x0003e60000100a00 */
[----:B---3--:R3:W-:Y:S01]  /*31f00*/  STL.64 [R1+0x31a0], R14 ;  /* 0x0031a00e01007387 */ /* 0x0087e20000100a00 */
[----:B-1----:R-:W4:Y:S02]  /*31f10*/  LDL.LU R24, [R1+0x1b0] ;  /* 0x0001b00001187983 */ /* 0x002f240000300800 */
[----:B------:R-:W4:Y:S02]  /*31f20*/  LDL.LU R25, [R1+0x1b4] ;  /* 0x0001b40001197983 */ /* 0x000f240000300800 */
[----:B------:R-:W4:Y:S01]  /*31f30*/  LDL.LU R26, [R1+0x1b8] ;  /* 0x0001b800011a7983 */ /* 0x000f220000300800 */
[----:B------:R-:W4:Y:S04]  /*31f40*/  LDL.LU R27, [R1+0x1bc] ;  /* 0x0001bc00011b7983 */ /* 0x000f280000300800 */
[----:B---3--:R-:W3:Y:S01]  /*31f50*/  LDL.64 R14, [R1+0x68] ;  /* 0x00006800010e7983 */ /* 0x008ee20000100a00 */
[C---:B--2---:R-:W-:Y:S03]  /*31f60*/  HMMA.1688.F32.TF32 R8, R16.reuse, R10, R4 ;  /* 0x0000000a1008723c */ /* 0x044fe60000081004 */
[----:B---3--:R1:W-:Y:S04]  /*31f70*/  STL.64 [R1+0x31a8], R14 ;  /* 0x0031a80e01007387 */ /* 0x0083e80000100a00 */
[----:B-1----:R-:W2:Y:S01]  /*31f80*/  LDL.64 R14, [R1+0x78] ;  /* 0x00007800010e7983 */ /* 0x002ea20000100a00 */
[----:B----4-:R-:W-:Y:S02]  /*31f90*/  STL.64 [R1+0x3198], R26 ;  /* 0x0031981a01007387 */ /* 0x010fe40000100a00 */
[----:B------:R1:W-:Y:S02]  /*31fa0*/  STL.64 [R1+0x3190], R24 ;  /* 0x0031901801007387 */ /* 0x0003e40000100a00 */
[----:B-1----:R-:W3:Y:S01]  /*31fb0*/  LDL.LU R24, [R1+0x1c0] ;  /* 0x0001c00001187983 */ /* 0x002ee20000300800 */
[----:B------:R-:W3:Y:S02]  /*31fc0*/  LDL.LU R25, [R1+0x1c4] ;  /* 0x0001c40001197983 */ /* 0x000ee40000300800 */
[----:B------:R-:W3:Y:S02]  /*31fd0*/  LDL.LU R26, [R1+0x1c8] ;  /* 0x0001c800011a7983 */ /* 0x000ee40000300800 */
[----:B------:R-:W3:Y:S01]  /*31fe0*/  LDL.LU R27, [R1+0x1cc] ;  /* 0x0001cc00011b7983 */ /* 0x000ee20000300800 */
[----:B------:R-:W4:Y:S01]  /*31ff0*/  LDL.LU.64 R6, [R1+0x3200] ;  /* 0x0032000001067983 */ /* 0x000f220000300a00 */
[----:B------:R-:W4:Y:S04]  /*32000*/  LDL.LU.64 R4, [R1+0x31f8] ;  /* 0x0031f80001047983 */ /* 0x000f280000300a00 */
[----:B------:R-:W-:Y:S02]  /*32010*/  STL.64 [R1+0x290], R8 ;  /* 0x0002900801007387 */ /* 0x000fe40000100a00 */
[----:B------:R1:W-:Y:S02]  /*32020*/  STL.64 [R1+0x298], R10 ;  /* 0x0002980a01007387 */ /* 0x0003e40000100a00 */
[----:B-1----:R-:W4:Y:S01]  /*32030*/  LDL.LU.64 R10, [R1+0x31f0] ;  /* 0x0031f000010a7983 */ /* 0x002f220000300a00 */
[----:B------:R-:W2:Y:S01]  /*32040*/  LDL.LU.64 R8, [R1+0x31e8] ;  /* 0x0031e80001087983 */ /* 0x000ea20000300a00 */
[C---:B----4-:R-:W-:Y:S11]  /*32050*/  HMMA.1688.F32.TF32 R4, R16.reuse, R10, R4 ;  /* 0x0000000a1004723c */ /* 0x050ff60000081004 */
[----:B------:R-:W-:Y:S11]  /*32060*/  @!UPT UIADD3 URZ, URZ, URZ, URZ ;  /* 0x0000003f3f3ff290 */ /* 0x000ff6000fffe03f */
[----:B------:R-:W-:Y:S01]  /*32070*/  @!UPT UIADD3 URZ, URZ, URZ, URZ ;  /* 0x0000003f3f3ff290 */ /* 0x000fe2000fffe03f */
[----:B------:R-:W-:Y:S01]  /*32080*/  STL.64 [R1+0x280], R4 ;  /* 0x0002800401007387 */ /* 0x000fe20000100a00 */
[----:B------:R1:W-:Y:S03]  /*32090*/  STL.64 [R1+0x288], R6 ;  /* 0x0002880601007387 */ /* 0x0003e60000100a00 */
[----:B-1----:R-:W4:Y:S01]  /*320a0*/  LDL.LU.64 R6, [R1+0x31e0] ;  /* 0x0031e00001067983 */ /* 0x002f220000300a00 */
[----:B------:R-:W3:Y:S02]  /*320b0*/  LDL.LU.64 R4, [R1+0x31d8] ;  /* 0x0031d80001047983 */ /* 0x000ee40000300a00 */
[----:B------:R-:W-:Y:S02]  /*320c0*/  STL.64 [R1+0x3150], R10 ;  /* 0x0031500a01007387 */ /* 0x000fe40000100a00 */
[----:B--2---:R1:W-:Y:S02]  /*320d0*/  STL.64 [R1+0x3148], R8 ;  /* 0x0031480801007387 */ /* 0x0043e40000100a00 */
[----:B-1----:R-:W2:Y:S01]  /*320e0*/  LDL.LU R8, [R1+0x1e0] ;  /* 0x0001e00001087983 */ /* 0x002ea20000300800 */
[----:B------:R-:W2:Y:S02]  /*320f0*/  LDL.LU R9, [R1+0x1e4] ;  /* 0x0001e40001097983 */ /* 0x000ea40000300800 */
[----:B------:R-:W2:Y:S02]  /*32100*/  LDL.LU R10, [R1+0x1e8] ;  /* 0x0001e800010a7983 */ /* 0x000ea40000300800 */
[----:B------:R-:W2:Y:S01]  /*32110*/  LDL.LU R11, [R1+0x1ec] ;  /* 0x0001ec00010b7983 */ /* 0x000ea20000300800 */
[----:B----4-:R-:W-:Y:S01]  /*32120*/  HMMA.1688.F32.TF32 R16, R16, R6, R20 ;  /* 0x000000061010723c */ /* 0x010fe20000081014 */
[----:B------:R-:W2:Y:S01]  /*32130*/  LDL.LU.64 R22, [R1+0x31d0] ;  /* 0x0031d00001167983 */ /* 0x000ea20000300a00 */
[----:B------:R-:W2:Y:S02]  /*32140*/  LDL.LU.64 R20, [R1+0x31c8] ;  /* 0x0031c80001147983 */ /* 0x000ea40000300a00 */
[----:B------:R-:W-:Y:S02]  /*32150*/  STL.64 [R1+0x3140], R6 ;  /* 0x0031400601007387 */ /* 0x000fe40000100a00 */
[----:B---3--:R1:W-:Y:S11]  /*32160*/  STL.64 [R1+0x3138], R4 ;  /* 0x0031380401007387 */ /* 0x0083f60000100a00 */
[----:B------:R-:W-:Y:S06]  /*32170*/  @!UPT UIADD3 URZ, URZ, URZ, URZ ;  /* 0x0000003f3f3ff290 */ /* 0x000fec000fffe03f */
[----:B------:R3:W-:Y:S01]  /*32180*/  STL.64 [R1+0x1f0], R16 ;  /* 0x0001f01001007387 */ /* 0x0007e20000100a00 */
[----:B------:R5:W-:Y:S02]  /*32190*/  STL.64 [R1+0x1f8], R18 ;  /* 0x0001f81201007387 */ /* 0x000be40000100a00 */
[----:B-1----:R-:W4:Y:S02]  /*321a0*/  LDL.LU R4, [R1+0x1d0] ;  /* 0x0001d00001047983 */ /* 0x002f240000300800 */
[----:B------:R-:W4:Y:S01]  /*321b0*/  LDL.LU R5, [R1+0x1d4] ;  /* 0x0001d40001057983 */ /* 0x000f220000300800 */
[----:B------:R-:W4:Y:S01]  /*321c0*/  LDL.LU R6, [R1+0x1d8] ;  /* 0x0001d80001067983 */ /* 0x000f220000300800 */
[----:B------:R-:W4:Y:S02]  /*321d0*/  LDL.LU R7, [R1+0x1dc] ;  /* 0x0001dc0001077983 */ /* 0x000f240000300800 */
[----:B---3--:R-:W-:Y:S02]  /*321e0*/  IMAD.MOV.U32 R16, RZ, RZ, R3 ;  /* 0x000000ffff107224 */ /* 0x008fe400078e0003 */
[----:B------:R-:W-:Y:S01]  /*321f0*/  IMAD.MOV.U32 R17, RZ, RZ, R29 ;  /* 0x000000ffff117224 */ /* 0x000fe200078e001d */
[----:B------:R-:W3:Y:S01]  /*32200*/  LDL.LU R3, [R1+0x31c4] ;  /* 0x0031c40001037983 */ /* 0x000ee20000300800 */
[----:B------:R-:W2:Y:S02]  /*32210*/  LDL.LU R29, [R1+0x31c0] ;  /* 0x0031c000011d7983 */ /* 0x000ea40000300800 */
[----:B-----5:R-:W-:-:S02]  /*32220*/  IMAD.MOV.U32 R18, RZ, RZ, R28 ;  /* 0x000000ffff127224 */ /* 0x020fc400078e001c */
[----:B------:R-:W5:Y:S01]  /*32230*/  LDL.LU R28, [R1+0x31bc] ;  /* 0x0031bc00011c7983 */ /* 0x000f620000300800 */
[----:B------:R-:W2:Y:S03]  /*32240*/  LDL.LU R19, [R1+0x8c] ;  /* 0x00008c0001137983 */ /* 0x000ea60000300800 */
[----:B--2---:R-:W-:Y:S01]  /*32250*/  STL.64 [R1+0x30c0], R18 ;  /* 0x0030c01201007387 */ /* 0x004fe20000100a00 */
[----:B------:R1:W-:Y:S03]  /*32260*/  STL.64 [R1+0x30b8], R16 ;  /* 0x0030b81001007387 */ /* 0x0003e60000100a00 */
[----:B-1----:R-:W2:Y:S01]  /*32270*/  LDL.LU R16, [R1+0xa0] ;  /* 0x0000a00001107983 */ /* 0x002ea20000300800 */
[----:B------:R-:W-:Y:S01]  /*32280*/  HMMA.1688.F32.TF32 R8, R20, R14, R8 ;  /* 0x0000000e1408723c */ /* 0x000fe20000081008 */
[----:B------:R-:W-:-:S02]  /*32290*/  IMAD.MOV.U32 R18, RZ, RZ, R29 ;  /* 0x000000ffff127224 */ /* 0x000fc400078e001d */
[----:B-----5:R-:W-:Y:S02]  /*322a0*/  IMAD.MOV.U32 R19, RZ, RZ, R28 ;  /* 0x000000ffff137224 */ /* 0x020fe400078e001c */
[----:B---3--:R-:W-:Y:S02]  /*322b0*/  IMAD.MOV.U32 R17, RZ, RZ, R3 ;  /* 0x000000ffff117224 */ /* 0x008fe400078e0003 */
[----:B------:R-:W3:Y:S01]  /*322c0*/  LDL.LU R3, [R1+0x31b8] ;  /* 0x0031b80001037983 */ /* 0x000ee20000300800 */
[----:B------:R-:W5:Y:S02]  /*322d0*/  LDL.LU R29, [R1+0x31b4] ;  /* 0x0031b400011d7983 */ /* 0x000f640000300800 */
[----:B------:R-:W3:Y:S02]  /*322e0*/  LDL.LU R28, [R1+0x31b0] ;  /* 0x0031b000011c7983 */ /* 0x000ee40000300800 */
[----:B------:R-:W-:Y:S01]  /*322f0*/  STL.64 [R1+0x30d0], R18 ;  /* 0x0030d01201007387 */ /* 0x000fe20000100a00 */
[----:B--2---:R-:W-:Y:S10]  /*32300*/  STL.64 [R1+0x30c8], R16 ;  /* 0x0030c81001007387 */ /* 0x004ff40000100a00 */
[----:B------:R1:W-:Y:S02]  /*32310*/  STL.64 [R1+0x1e0], R8 ;  /* 0x0001e00801007387 */ /* 0x0003e40000100a00 */
[----:B------:R-:W-:Y:S02]  /*32320*/  STL.64 [R1+0x1e8], R10 ;  /* 0x0001e80a01007387 */ /* 0x000fe40000100a00 */
[----:B-1----:R-:W-:-:S02]  /*32330*/  IMAD.MOV.U32 R9, RZ, RZ, R14 ;  /* 0x000000ffff097224 */ /* 0x002fc400078e000e */
[----:B------:R-:W-:Y:S02]  /*32340*/  IMAD.MOV.U32 R8, RZ, RZ, R15 ;  /* 0x000000ffff087224 */ /* 0x000fe400078e000f */
        /* <DEDUP_REMOVED lines=18> */
[----:B------:R-:W-:-:S02]  /*32470*/  IMAD.MOV.U32 R7, RZ, RZ, R14 ;  /* 0x000000ffff077224 */ /* 0x000fc400078e000e */
[----:B------:R-:W-:Y:S02]  /*32480*/  IMAD.MOV.U32 R6, RZ, RZ, R15 ;  /* 0x000000ffff067224 */ /* 0x000fe400078e000f */
[----:B------:R-:W4:Y:S01]  /*32490*/  LDL.LU.64 R14, [R1+0x3188] ;  /* 0x00318800010e7983 */ /* 0x000f220000300a00 */
[----:B------:R1:W-:Y:S01]  /*324a0*/  STL.64 [R1+0x30e0], R18 ;  /* 0x0030e01201007387 */ /* 0x0003e20000100a00 */
[----:B--2---:R-:W-:Y:S07]  /*324b0*/  HMMA.1688.F32.TF32 R24, R20, R18, R24 ;  /* 0x000000121418723c */ /* 0x004fee0000081018 */
[----:B-1----:R-:W-:-:S02]  /*324c0*/  IMAD.MOV.U32 R18, RZ, RZ, R7 ;  /* 0x000000ffff127224 */ /* 0x002fc400078e0007 */
[----:B------:R-:W-:Y:S11]  /*324d0*/  IMAD.MOV.U32 R19, RZ, RZ, R6 ;  /* 0x000000ffff137224 */ /* 0x000ff600078e0006 */
[----:B------:R-:W-:Y:S03]  /*324e0*/  @!UPT UIADD3 URZ, URZ, URZ, URZ ;  /* 0x0000003f3f3ff290 */ /* 0x000fe6000fffe03f */
[----:B------:R1:W-:Y:S01]  /*324f0*/  STL.64 [R1+0x1b0], R24 ;  /* 0x0001b01801007387 */ /* 0x0003e20000100a00 */
[----:B------:R2:W-:Y:S02]  /*32500*/  STL.64 [R1+0x1b8], R26 ;  /* 0x0001b81a01007387 */ /* 0x0005e40000100a00 */
[----:B------:R-:W-:Y:S01]  /*32510*/  STL.64 [R1+0x30f8], R18 ;  /* 0x0030f81201007387 */ /* 0x000fe20000100a00 */
        /* <DEDUP_REMOVED lines=12> */
[----:B-1----:R-:W4:Y:S01]  /*325e0*/  LDL.LU R24, [R1+0x1a0] ;  /* 0x0001a00001187983 */ /* 0x002f220000300800 */
[----:B------:R-:W4:Y:S02]  /*325f0*/  LDL.LU R25, [R1+0x1a4] ;  /* 0x0001a40001197983 */ /* 0x000f240000300800 */
[----:B------:R-:W4:Y:S02]  /*32600*/  LDL.LU R26, [R1+0x1a8] ;  /* 0x0001a800011a7983 */ /* 0x000f240000300800 */
[----:B------:R-:W4:Y:S02]  /*32610*/  LDL.LU R27, [R1+0x1ac] ;  /* 0x0001ac00011b7983 */ /* 0x000f240000300800 */
[----:B------:R-:W-:-:S02]  /*32620*/  IMAD.MOV.U32 R18, RZ, RZ, R5 ;  /* 0x000000ffff127224 */ /* 0x000fc400078e0005 */
[----:B------:R-:W-:Y:S01]  /*32630*/  IMAD.MOV.U32 R19, RZ, RZ, R4 ;  /* 0x000000ffff137224 */ /* 0x000fe200078e0004 */
[----:B------:R-:W2:Y:S01]  /*32640*/  LDL.64 R10, [R1+0x28] ;  /* 0x00002800010a7983 */ /* 0x000ea20000100a00 */
[----:B------:R-:W3:Y:S02]  /*32650*/  LDL.LU R4, [R1+0x180] ;  /* 0x0001800001047983 */ /* 0x000ee40000300800 */
[----:B------:R-:W3:Y:S02]  /*32660*/  LDL.LU R5, [R1+0x184] ;  /* 0x0001840001057983 */ /* 0x000ee40000300800 */
[----:B------:R-:W3:Y:S01]  /*32670*/  LDL.LU R6, [R1+0x188] ;  /* 0x0001880001067983 */ /* 0x000ee20000300800 */
[----:B------:R-:W3:Y:S01]  /*32680*/  LDL.LU R7, [R1+0x18c] ;  /* 0x00018c0001077983 */ /* 0x000ee20000300800 */
[----:B------:R-:W-:Y:S01]  /*32690*/  STL.64 [R1+0x3110], R18 ;  /* 0x0031101201007387 */ /* 0x000fe20000100a00 */
[----:B----4-:R-:W-:Y:S11]  /*326a0*/  HMMA.1688.F32.TF32 R24, R20, R14, R24 ;  /* 0x0000000e1418723c */ /* 0x010ff60000081018 */
        /* <DEDUP_REMOVED lines=14> */
[----:B-----5:R-:W-:-:S02]  /*32790*/  IMAD.MOV.U32 R14, RZ, RZ, R29 ;  /* 0x000000ffff0e7224 */ /* 0x020fc400078e001d */
[----:B------:R-:W-:Y:S02]  /*327a0*/  IMAD.MOV.U32 R15, RZ, RZ, R3 ;  /* 0x000000ffff0f7224 */ /* 0x000fe400078e0003 */
[----:B------:R-:W-:Y:S02]  /*327b0*/  IMAD.MOV.U32 R13, RZ, RZ, R28 ;  /* 0x000000ffff0d7224 */ /* 0x000fe400078e001c */
[----:B------:R-:W4:Y:S01]  /*327c0*/  LDL.LU R28, [R1+0x3174] ;  /* 0x00317400011c7983 */ /* 0x000f220000300800 */
[----:B------:R-:W5:Y:S02]  /*327d0*/  LDL.LU R29, [R1+0x3170] ;  /* 0x00317000011d7983 */ /* 0x000f640000300800 */
[----:B------:R-:W3:Y:S02]  /*327e0*/  LDL.LU R3, [R1+0x316c] ;  /* 0x00316c0001037983 */ /* 0x000ee40000300800 */
[----:B------:R-:W-:Y:S01]  /*327f0*/  STL.64 [R1+0x3108], R14 ;  /* 0x0031080e01007387 */ /* 0x000fe20000100a00 */
[----:B------:R-:W-:Y:S01]  /*32800*/  HMMA.1688.F32.TF32 R24, R20, R10, R24 ;  /* 0x0000000a1418723c */ /* 0x000fe20000081018 */
        /* <DEDUP_REMOVED lines=10> */
[----:B---3--:R-:W-:Y:S02]  /*328b0*/  IMAD.MOV.U32 R13, RZ, RZ, R3 ;  /* 0x000000ffff0d7224 */ /* 0x008fe400078e0003 */
[----:B------:R-:W3:Y:S02]  /*328c0*/  LDL.LU R3, [R1+0x3168] ;  /* 0x0031680001037983 */ /* 0x000ee40000300800 */
[----:B------:R-:W-:Y:S01]  /*328d0*/  STL.64 [R1+0x190], R24 ;  /* 0x0001901801007387 */ /* 0x000fe20000100a00 */
[----:B------:R1:W-:Y:S04]  /*328e0*/  STL.64 [R1+0x198], R26 ;  /* 0x0001981a01007387 */ /* 0x0003e80000100a00 */
[----:B-1----:R-:W2:Y:S01]  /*328f0*/  LDL.LU.64 R26, [R1+0x3160] ;  /* 0x00316000011a7983 */ /* 0x002ea20000300a00 */
[----:B------:R-:W2:Y:S02]  /*32900*/  LDL.LU.64 R24, [R1+0x3158] ;  /* 0x0031580001187983 */ /* 0x000ea40000300a00 */
[----:B------:R-:W2:Y:S02]  /*32910*/  LDL.LU.64 R10, [R1+0x3150] ;  /* 0x00315000010a7983 */ /* 0x000ea40000300a00 */
[----:B------:R-:W-:-:S02]  /*32920*/  IMAD.MOV.U32 R18, RZ, RZ, R9 ;  /* 0x000000ffff127224 */ /* 0x000fc400078e0009 */
[----:B------:R-:W-:Y:S02]  /*32930*/  IMAD.MOV.U32 R19, RZ, RZ, R8 ;  /* 0x000000ffff137224 */ /* 0x000fe400078e0008 */
[----:B------:R-:W3:Y:S01]  /*32940*/  LDL.LU.64 R8, [R1+0x3148] ;  /* 0x0031480001087983 */ /* 0x000ee20000300a00 */
[C---:B--2---:R-:W-:Y:S11]  /*32950*/  HMMA.1688.F32.TF32 R4, R20.reuse, R10, R4 ;  /* 0x0000000a1404723c */ /* 0x044ff60000081004 */
[----:B------:R-:W-:Y:S11]  /*32960*/  @!UPT UIADD3 URZ, URZ, URZ, URZ ;  /* 0x0000003f3f3ff290 */ /* 0x000ff6000fffe03f */
[----:B------:R-:W-:Y:S01]  /*32970*/  @!UPT UIADD3 URZ, URZ, URZ, URZ ;  /* 0x0000003f3f3ff290 */ /* 0x000fe2000fffe03f */
[----:B------:R-:W-:Y:S01]  /*32980*/  STL.64 [R1+0x180], R4 ;  /* 0x0001800401007387 */ /* 0x000fe20000100a00 */
[----:B------:R1:W-:Y:S03]  /*32990*/  STL.64 [R1+0x188], R6 ;  /* 0x0001880601007387 */ /* 0x0003e60000100a00 */
[----:B-1----:R-:W2:Y:S01]  /*329a0*/  LDL.LU.64 R6, [R1+0x3140] ;  /* 0x0031400001067983 */ /* 0x002ea20000300a00 */
[----:B------:R-:W3:Y:S02]  /*329b0*/  LDL.LU.64 R4, [R1+0x3138] ;  /* 0x0031380001047983 */ /* 0x000ee40000300a00 */
[----:B-----5:R-:W-:Y:S02]  /*329c0*/  IMAD.MOV.U32 R14, RZ, RZ, R29 ;  /* 0x000000ffff0e7224 */ /* 0x020fe400078e001d */
[----:B----4-:R-:W-:Y:S01]  /*329d0*/  IMAD.MOV.U32 R15, RZ, RZ, R28 ;  /* 0x000000ffff0f7224 */ /* 0x010fe200078e001c */
[----:B--2---:R-:W-:Y:S01]  /*329e0*/  HMMA.1688.F32.TF32 R20, R20, R6, R24 ;  /* 0x000000061414723c */ /* 0x004fe20000081018 */
[----:B------:R-:W2:Y:S01]  /*329f0*/  LDL.LU.64 R26, [R1+0x3130] ;  /* 0x00313000011a7983 */ /* 0x000ea20000300a00 */
[----:B------:R-:W2:Y:S11]  /*32a00*/  LDL.LU.64 R24, [R1+0x3128] ;  /* 0x0031280001187983 */ /* 0x000eb60000300a00 */
[----:B------:R-:W-:Y:S10]  /*32a10*/  @!UPT UIADD3 URZ, URZ, URZ, URZ ;  /* 0x0000003f3f3ff290 */ /* 0x000ff4000fffe03f */
[----:B------:R-:W-:Y:S01]  /*32a20*/  STL.64 [R1+0xf0], R20 ;  /* 0x0000f01401007387 */ /* 0x000fe20000100a00 */
[----:B------:R1:W-:Y:S02]  /*32a30*/  STL.64 [R1+0xf8], R22 ;  /* 0x0000f81601007387 */ /* 0x0003e40000100a00 */
[----:B-1----:R-:W-:Y:S02]  /*32a40*/  IMAD.MOV.U32 R22, RZ, RZ, R17 ;  /* 0x000000ffff167224 */ /* 0x002fe400078e0011 */
[----:B------:R-:W-:Y:S02]  /*32a50*/  IMAD.MOV.U32 R23, RZ, RZ, R16 ;  /* 0x000000ffff177224 */ /* 0x000fe400078e0010 */
        /* <DEDUP_REMOVED lines=28> */
[C---:B--2---:R-:W-:Y:S01]  /*32c20*/  HMMA.1688.F32.TF32 R12, R24.reuse, R14, R16 ;  /* 0x0000000e180c723c */ /* 0x044fe20000081010 */
[----:B------:R-:W2:Y:S01]  /*32c30*/  LDL.LU.64 R18, [R1+0x30c0] ;  /* 0x0030c00001127983 */ /* 0x000ea20000300a00 */
[----:B------:R-:W2:Y:S11]  /*32c40*/  LDL.LU.64 R16, [R1+0x30b8] ;  /* 0x0030b80001107983 */ /* 0x000eb60000300a00 */
[----:B------:R-:W-:Y:S10]  /*32c50*/  @!UPT UIADD3 URZ, URZ, URZ, URZ ;  /* 0x0000003f3f3ff290 */ /* 0x000ff4000fffe03f */
[----:B------:R-:W-:Y:S01]  /*32c60*/  STL.64 [R1+0x470], R12 ;  /* 0x0004700c01007387 */ /* 0x000fe20000100a00 */
[----:B------:R1:W-:Y:S03]  /*32c70*/  STL.64 [R1+0x478], R14 ;  /* 0x0004780e01007387 */ /* 0x0003e60000100a00 */
[----:B-1----:R-:W4:Y:S01]  /*32c80*/  LDL.LU.64 R14, [R1+0x30b0] ;  /* 0x0030b000010e7983 */ /* 0x002f220000300a00 */
[----:B------:R-:W4:Y:S02]  /*32c90*/  LDL.LU.64 R12, [R1+0x30a8] ;  /* 0x0030a800010c7983 */ /* 0x000f240000300a00 */
[C---:B----4-:R-:W-:Y:S01]  /*32ca0*/  HMMA.1688.F32.TF32 R20, R24.reuse, R22, R12 ;  /* 0x000000161814723c */ /* 0x050fe2000008100c */
[----:B------:R-:W4:Y:S01]  /*32cb0*/  LDL.LU.64 R14, [R1+0x30a0] ;  /* 0x0030a000010e7983 */ /* 0x000f220000300a00 */
[----:B------:R-:W4:Y:S06]  /*32cc0*/  LDL.LU.64 R12, [R1+0x3098] ;  /* 0x00309800010c7983 */ /* 0x000f2c0000300a00 */
[C---:B--2---:R-:W-:Y:S11]  /*32cd0*/  HMMA.1688.F32.TF32 R16, R24.reuse, R10, R16 ;  /* 0x0000000a1810723c */ /* 0x044ff60000081010 */
[----:B------:R-:W-:Y:S05]  /*32ce0*/  @!UPT UIADD3 URZ, URZ, URZ, URZ ;  /* 0x0000003f3f3ff290 */ /* 0x000fea000fffe03f */
[----:B------:R-:W-:Y:S01]  /*32cf0*/  IMAD.MOV.U32 R28, RZ, RZ, R23 ;  /* 0x000000ffff1c7224 */ /* 0x000fe200078e0017 */
[----:B------:R-:W-:Y:S01]  /*32d00*/  STL.64 [R1+0x460], R20 ;  /* 0x0004601401007387 */ /* 0x000fe20000100a00 */
[----:B------:R-:W-:Y:S06]  /*32d10*/  STL [R1+0x468], R22 ;  /* 0x0004681601007387 */ /* 0x000fec0000100800 */
[----:B------:R-:W-:Y:S02]  /*32d20*/  IMAD.MOV.U32 R29, RZ, RZ, R19 ;  /* 0x000000ffff1d7224 */ /* 0x000fe400078e0013 */
[----:B------:R-:W-:Y:S01]  /*32d30*/  LDS R20, [R0+0x1c700] ;  /* 0x01c7000000147984 */ /* 0x000fe20000000800 */
[----:B------:R1:W-:Y:S03]  /*32d40*/  STL [R1+0x2c90], R28 ;  /* 0x002c901c01007387 */ /* 0x0003e60000100800 */
[----:B------:R-:W-:Y:S02]  /*32d50*/  STL.64 [R1+0x450], R16 ;  /* 0x0004501001007387 */ /* 0x000fe40000100a00 */
[----:B------:R-:W-:Y:S02]  /*32d60*/  STL [R1+0x458], R18 ;  /* 0x0004581201007387 */ /* 0x000fe40000100800 */
[----:B------:R-:W-:Y:S01]  /*32d70*/  STL.64 [R1+0x3008], R10 ;  /* 0x0030080a01007387 */ /* 0x000fe20000100a00 */
[----:B---3--:R-:W-:Y:S01]  /*32d80*/  STL.64 [R1+0x3000], R8 ;  /* 0x0030000801007387 */ /* 0x008fe20000100a00 */
[----:B------:R-:W-:Y:S03]  /*32d90*/  STL [R1+0x2da8], R29 ;  /* 0x002da81d01007387 */ /* 0x000fe60000100800 */
[----:B------:R-:W-:Y:S04]  /*32da0*/  LDS R18, [R0+0x22000] ;  /* 0x0220000000127984 */ /* 0x000fe80000000800 */
[----:B------:R-:W2:Y:S04]  /*32db0*/  LDS R19, [R2+0x22000] ;  /* 0x0220000002137984 */ /* 0x000ea80000000800 */
[----:B------:R-:W-:Y:S04]  /*32dc0*/  LDS R16, [R0+0x20000] ;  /* 0x0200000000107984 */ /* 0x000fe80000000800 */
[----:B------:R-:W3:Y:S01]  /*32dd0*/  LDS R17, [R2+0x20000] ;  /* 0x0200000002117984 */ /* 0x000ee20000000800 */
[----:B------:R-:W-:Y:S03]  /*32de0*/  LDSM.16.M88.4 R8, [R3+0x88100] ;  /* 0x088100000308783b */ /* 0x000fe60000000200 */
[----:B------:R-:W-:Y:S04]  /*32df0*/  LDS R22, [R0+0x1e700] ;  /* 0x01e7000000167984 */ /* 0x000fe80000000800 */
[----:B------:R-:W-:Y:S04]  /*32e00*/  LDS R21, [R2+0x1c700] ;  /* 0x01c7000002157984 */ /* 0x000fe80000000800 */
[----:B------:R-:W-:Y:S01]  /*32e10*/  LDS R23, [R2+0x1e700] ;  /* 0x01e7000002177984 */ /* 0x000fe20000000800 */
[----:B----4-:R-:W-:Y:S03]  /*32e20*/  HMMA.1688.F32.TF32 R12, R24, R6, R12 ;  /* 0x00000006180c723c */ /* 0x010fe6000008100c */
[----:B------:R-:W-:Y:S11]  /*32e30*/  LDSM.16.M88.4 R24, [R3+0x90100] ;  /* 0x090100000318783b */ /* 0x000ff60000000200 */
[----:B------:R-:W-:Y:S09]  /*32e40*/  @!UPT UIADD3 URZ, URZ, URZ, URZ ;  /* 0x0000003f3f3ff290 */ /* 0x000ff2000fffe03f */
[----:B------:R-:W-:Y:S01]  /*32e50*/  STL.64 [R1+0x420], R12 ;  /* 0x0004200c01007387 */ /* 0x000fe20000100a00 */
[----:B------:R-:W-:Y:S02]  /*32e60*/  STL [R1+0x42c], R15 ;  /* 0x00042c0f01007387 */ /* 0x000fe40000100800 */
[----:B-1----:R-:W-:Y:S02]  /*32e70*/  IMAD.MOV.U32 R28, RZ, RZ, R14 ;  /* 0x000000ffff1c7224 */ /* 0x002fe400078e000e */
[----:B------:R-:W-:Y:S01]  /*32e80*/  STL.64 [R1+0x2ff8], R6 ;  /* 0x002ff80601007387 */ /* 0x000fe20000100a00 */
[----:B------:R-:W-:Y:S04]  /*32e90*/  LDS R14, [R0+0x22100] ;  /* 0x02210000000e7984 */ /* 0x000fe80000000800 */
[----:B------:R-:W1:Y:S04]  /*32ea0*/  LDS R15, [R2+0x22100] ;  /* 0x02210000020f7984 */ /* 0x000e680000000800 */
[----:B------:R-:W-:Y:S04]  /*32eb0*/  STL.64 [R1+0x2ff0], R4 ;  /* 0x002ff00401007387 */ /* 0x000fe80000100a00 */
[----:B------:R-:W-:Y:S04]  /*32ec0*/  LDS R12, [R0+0x20100] ;  /* 0x02010000000c7984 */ /* 0x000fe80000000800 */
[----:B------:R-:W4:Y:S01]  /*32ed0*/  LDS R13, [R2+0x20100] ;  /* 0x02010000020d7984 */ /* 0x000f220000000800 */
[----:B------:R-:W5:Y:S04]  /*32ee0*/  LDSM.16.M88.4 R4, [R3+0x80100] ;  /* 0x080100000304783b */ /* 0x000f680000000200 */
[----:B------:R-:W-:Y:S02]  /*32ef0*/  STL [R1+0x2dac], R28 ;  /* 0x002dac1c01007387 */ /* 0x000fe40000100800 */
[----:B--2---:R-:W-:Y:S01]  /*32f00*/  STL.64 [R1+0x3018], R18 ;  /* 0x0030181201007387 */ /* 0x004fe20000100a00 */
[----:B---3--:R-:W-:Y:S04]  /*32f10*/  STL.64 [R1+0x3010], R16 ;  /* 0x0030101001007387 */ /* 0x008fe80000100a00 */
[----:B-1----:R-:W-:Y:S01]  /*32f20*/  STL.64 [R1+0x2f90], R14 ;  /* 0x002f900e01007387 */ /* 0x002fe20000100a00 */
[----:B----4-:R-:W-:Y:S02]  /*32f30*/  STL.64 [R1+0x2f88], R12 ;  /* 0x002f880c01007387 */ /* 0x010fe40000100a00 */
[----:B------:R-:W1:Y:S01]  /*32f40*/  LDSM.16.M88.4 R12, [R3+0x84100] ;  /* 0x08410000030c783b */ /* 0x000e620000000200 */
[----:B-----5:R-:W-:Y:S03]  /*32f50*/  STL.64 [R1+0xd0], R4 ;  /* 0x0000d00401007387 */ /* 0x020fe60000100a00 */
[----:B------:R-:W-:Y:S02]  /*32f60*/  STL.64 [R1+0xd8], R6 ;  /* 0x0000d80601007387 */ /* 0x000fe40000100a00 */
[----:B------:R-:W2:Y:S01]  /*32f70*/  LDSM.16.M88.4 R4, [R3+0x8c100] ;  /* 0x08c100000304783b */ /* 0x000ea20000000200 */
[----:B-1----:R-:W-:Y:S03]  /*32f80*/  STL.64 [R1+0xc0], R12 ;  /* 0x0000c00c01007387 */ /* 0x002fe60000100a00 */
[----:B------:R-:W-:Y:S01]  /*32f90*/  STL.64 [R1+0xc8], R14 ;  /* 0x0000c80e01007387 */ /* 0x000fe20000100a00 */
[----:B--2---:R-:W-:Y:S01]  /*32fa0*/  STL.64 [R1+0xa0], R4 ;  /* 0x0000a00401007387 */ /* 0x004fe20000100a00 */
[----:B------:R-:W-:Y:S02]  /*32fb0*/  STL.64 [R1+0xb0], R8 ;  /* 0x0000b00801007387 */ /* 0x000fe40000100a00 */
[----:B------:R1:W-:Y:S02]  /*32fc0*/  STL.64 [R1+0xb8], R10 ;  /* 0x0000b80a01007387 */ /* 0x0003e40000100a00 */
[----:B------:R-:W-:Y:S01]  /*32fd0*/  STL.64 [R1+0xa8], R6 ;  /* 0x0000a80601007387 */ /* 0x000fe20000100a00 */
[----:B-1----:R-:W2:Y:S01]  /*32fe0*/  LDL.LU R10, [R1+0x28] ;  /* 0x00002800010a7983 */ /* 0x002ea20000300800 */
[----:B------:R-:W2:Y:S03]  /*32ff0*/  LDL.LU R11, [R1+0x2c] ;  /* 0x00002c00010b7983 */ /* 0x000ea60000300800 */
[----:B--2---:R1:W-:Y:S01]  /*33000*/  STL.64 [R1+0x3020], R10 ;  /* 0x0030200a01007387 */ /* 0x0043e20000100a00 */
[----:B------:R-:W2:Y:S02]  /*33010*/  LDL.LU R16, [R1+0x400] ;  /* 0x0004000001107983 */ /* 0x000ea40000300800 */
[----:B------:R-:W2:Y:S02]  /*33020*/  LDL.LU R17, [R1+0x404] ;  /* 0x0004040001117983 */ /* 0x000ea40000300800 */
[----:B------:R-:W3:Y:S01]  /*33030*/  LDL.LU R18, [R1+0x408] ;  /* 0x0004080001127983 */ /* 0x000ee20000300800 */
[----:B------:R-:W3:Y:S04]  /*33040*/  LDL.LU R19, [R1+0x40c] ;  /* 0x00040c0001137983 */ /* 0x000ee80000300800 */
[----:B---3--:R-:W-:Y:S01]  /*33050*/  STL.64 [R1+0x3030], R18 ;  /* 0x0030301201007387 */ /* 0x008fe20000100a00 */
[----:B--2---:R2:W-:Y:S02]  /*33060*/  STL.64 [R1+0x3028], R16 ;  /* 0x0030281001007387 */ /* 0x0045e40000100a00 */
[----:B-1----:R-:W3:Y:S02]  /*33070*/  LDL.LU R10, [R1+0x38] ;  /* 0x00003800010a7983 */ /* 0x002ee40000300800 */
[----:B------:R-:W3:Y:S02]  /*33080*/  LDL.LU R11, [R1+0x3c] ;  /* 0x00003c00010b7983 */ /* 0x000ee40000300800 */
[----:B---3--:R1:W-:Y:S01]  /*33090*/  STL.64 [R1+0x3038], R10 ;  /* 0x0030380a01007387 */ /* 0x0083e20000100a00 */
[----:B--2---:R-:W2:Y:S02]  /*330a0*/  LDL.LU R16, [R1+0x410] ;  /* 0x0004100001107983 */ /* 0x004ea40000300800 */
        /* <DEDUP_REMOVED lines=13> */
[----:B--2---:R-:W-:Y:S02]  /*33180*/  STL.64 [R1+0x3058], R16 ;  /* 0x0030581001007387 */ /* 0x004fe40000100a00 */
[----:B-1----:R-:W2:Y:S02]  /*33190*/  LDL.LU R10, [R1+0x58] ;  /* 0x00005800010a7983 */ /* 0x002ea40000300800 */
[----:B------:R-:W2:Y:S02]  /*331a0*/  LDL.LU R11, [R1+0x5c] ;  /* 0x00005c00010b7983 */ /* 0x000ea40000300800 */
[----:B--2---:R1:W-:Y:S04]  /*331b0*/  STL.64 [R1+0x3068], R10 ;  /* 0x0030680a01007387 */ /* 0x0043e80000100a00 */
[----:B-1----:R-:W2:Y:S01]  /*331c0*/  LDL.LU R10, [R1+0x68] ;  /* 0x00006800010a7983 */ /* 0x002ea20000300800 */
[----:B------:R-:W2:Y:S03]  /*331d0*/  LDL.LU R11, [R1+0x6c] ;  /* 0x00006c00010b7983 */ /* 0x000ea60000300800 */
[----:B--2---:R1:W-:Y:S01]  /*331e0*/  STL.64 [R1+0x3080], R10 ;  /* 0x0030800a01007387 */ /* 0x0043e20000100a00 */
[----:B------:R-:W2:Y:S02]  /*331f0*/  LDL.LU R16, [R1+0x4b0] ;  /* 0x0004b00001107983 */ /* 0x000ea40000300800 */
[----:B------:R-:W2:Y:S02]  /*33200*/  LDL.LU R17, [R1+0x4b4] ;  /* 0x0004b40001117983 */ /* 0x000ea40000300800 */
[----:B------:R-:W3:Y:S01]  /*33210*/  LDL.LU R18, [R1+0x4b8] ;  /* 0x0004b80001127983 */ /* 0x000ee20000300800 */
[----:B------:R-:W3:Y:S04]  /*33220*/  LDL.LU R19, [R1+0x4bc] ;  /* 0x0004bc0001137983 */ /* 0x000ee80000300800 */
[----:B-1----:R-:W4:Y:S01]  /*33230*/  LDL.LU R10, [R1+0x78] ;  /* 0x00007800010a7983 */ /* 0x002f220000300800 */
[----:B------:R-:W4:Y:S03]  /*33240*/  LDL.LU R11, [R1+0x7c] ;  /* 0x00007c00010b7983 */ /* 0x000f260000300800 */
[----:B---3--:R-:W-:Y:S01]  /*33250*/  STL.64 [R1+0x3078], R18 ;  /* 0x0030781201007387 */ /* 0x008fe20000100a00 */
[----:B--2---:R1:W-:Y:S03]  /*33260*/  STL.64 [R1+0x3070], R16 ;  /* 0x0030701001007387 */ /* 0x0043e60000100a00 */
[----:B-1----:R-:W2:Y:S01]  /*33270*/  LDL.LU R16, [R1+0x4c0] ;  /* 0x0004c00001107983 */ /* 0x002ea20000300800 */
[----:B------:R-:W2:Y:S02]  /*33280*/  LDL.LU R17, [R1+0x4c4] ;  /* 0x0004c40001117983 */ /* 0x000ea40000300800 */
[----:B------:R-:W3:Y:S02]  /*33290*/  LDL.LU R18, [R1+0x4c8] ;  /* 0x0004c80001127983 */ /* 0x000ee40000300800 */
[----:B------:R-:W3:Y:S02]  /*332a0*/  LDL.LU R19, [R1+0x4cc] ;  /* 0x0004cc0001137983 */ /* 0x000ee40000300800 */
[----:B------:R-:W-:-:S02]  /*332b0*/  IMAD.MOV.U32 R29, RZ, RZ, R5 ;  /* 0x000000ffff1d7224 */ /* 0x000fc400078e0005 */
[----:B------:R-:W-:Y:S02]  /*332c0*/  IMAD.MOV.U32 R15, RZ, RZ, R24 ;  /* 0x000000ffff0f7224 */ /* 0x000fe400078e0018 */
[----:B------:R-:W-:Y:S01]  /*332d0*/  IMAD.MOV.U32 R14, RZ, RZ, R25 ;  /* 0x000000ffff0e7224 */ /* 0x000fe200078e0019 */
[----:B---3--:R-:W-:Y:S01]  /*332e0*/  STL.64 [R1+0x3090], R18 ;  /* 0x0030901201007387 */ /* 0x008fe20000100a00 */
[----:B--2---:R1:W-:Y:S03]  /*332f0*/  STL.64 [R1+0x3088], R16 ;  /* 0x0030881001007387 */ /* 0x0043e60000100a00 */
[----:B-1----:R-:W4:Y:S01]  /*33300*/  LDL.LU R16, [R1+0x4d0] ;  /* 0x0004d00001107983 */ /* 0x002f220000300800 */
[----:B------:R-:W4:Y:S02]  /*33310*/  LDL.LU R17, [R1+0x4d4] ;  /* 0x0004d40001117983 */ /* 0x000f240000300800 */
[----:B------:R-:W4:Y:S02]  /*33320*/  LDL.LU R18, [R1+0x4d8] ;  /* 0x0004d80001127983 */ /* 0x000f240000300800 */
[----:B------:R-:W4:Y:S01]  /*33330*/  LDL.LU R19, [R1+0x4dc] ;  /* 0x0004dc0001137983 */ /* 0x000f220000300800 */
[----:B------:R-:W2:Y:S01]  /*33340*/  LDL.LU R4, [R1+0x3f0] ;  /* 0x0003f00001047983 */ /* 0x000ea20000300800 */
[----:B------:R-:W2:Y:S02]  /*33350*/  LDL.LU R5, [R1+0x3f4] ;  /* 0x0003f40001057983 */ /* 0x000ea40000300800 */
[----:B------:R-:W2:Y:S02]  /*33360*/  LDL.LU R6, [R1+0x3f8] ;  /* 0x0003f80001067983 */ /* 0x000ea40000300800 */
[----:B------:R-:W2:Y:S01]  /*33370*/  LDL.LU R7, [R1+0x3fc] ;  /* 0x0003fc0001077983 */ /* 0x000ea20000300800 */
[----:B------:R-:W-:Y:S01]  /*33380*/  STL.64 [R1+0x90], R24 ;  /* 0x0000901801007387 */ /* 0x000fe20000100a00 */
[----:B------:R-:W-:Y:S02]  /*33390*/  STL.64 [R1+0x98], R26 ;  /* 0x0000981a01007387 */ /* 0x000fe40000100a00 */
[----:B------:R-:W1:Y:S02]  /*333a0*/  LDSM.16.M88.4 R24, [R3+0x94100] ;  /* 0x094100000318783b */ /* 0x000e640000000200 */
[----:B-1----:R-:W-:Y:S02]  /*333b0*/  STL.64 [R1+0x80], R24 ;  /* 0x0000801801007387 */ /* 0x002fe40000100a00 */
[----:B------:R-:W-:Y:S02]  /*333c0*/  STL.64 [R1+0x88], R26 ;  /* 0x0000881a01007387 */ /* 0x000fe40000100a00 */
[----:B------:R-:W1:Y:S02]  /*333d0*/  LDSM.16.M88.4 R24, [R3+0x98100] ;  /* 0x098100000318783b */ /* 0x000e640000000200 */
[----:B-1----:R-:W-:Y:S02]  /*333e0*/  STL.64 [R1+0x10], R24 ;  /* 0x0000101801007387 */ /* 0x002fe40000100a00 */
[----:B------:R-:W-:-:S02]  /*333f0*/  IMAD.MOV.U32 R13, RZ, RZ, R24 ;  /* 0x000000ffff0d7224 */ /* 0x000fc400078e0018 */
[----:B------:R-:W-:Y:S02]  /*33400*/  STL.64 [R1+0x18], R26 ;  /* 0x0000181a01007387 */ /* 0x000fe40000100a00 */
[----:B------:R-:W-:Y:S02]  /*33410*/  IMAD.MOV.U32 R12, RZ, RZ, R25 ;  /* 0x000000ffff0c7224 */ /* 0x000fe400078e0019 */
[----:B------:R-:W1:Y:S04]  /*33420*/  LDSM.16.M88.4 R24, [R3+0x9c100] ;  /* 0x09c100000318783b */ /* 0x000e680000000200 */
[----:B------:R3:W-:Y:S01]  /*33430*/  STL.64 [R1+0x2fe0], R14 ;  /* 0x002fe00e01007387 */ /* 0x0007e20000100a00 */
[----:B------:R-:W-:Y:S03]  /*33440*/  STL.64 [R1+0x2fd8], R12 ;  /* 0x002fd80c01007387 */ /* 0x000fe60000100a00 */
[----:B-1----:R-:W-:Y:S01]  /*33450*/  STL.64 [R1], R24 ;  /* 0x0000001801007387 */ /* 0x002fe20000100a00 */
[----:B------:R-:W-:Y:S02]  /*33460*/  STL.64 [R1+0x8], R26 ;  /* 0x0000081a01007387 */ /* 0x000fe40000100a00 */
[----:B---3--:R-:W-:-:S02]  /*33470*/  IMAD.MOV.U32 R15, RZ, RZ, R24 ;  /* 0x000000ffff0f7224 */ /* 0x008fc400078e0018 */
[----:B------:R-:W-:Y:S01]  /*33480*/  IMAD.MOV.U32 R14, RZ, RZ, R25 ;  /* 0x000000ffff0e7224 */ /* 0x000fe200078e0019 */
[----:B------:R-:W-:Y:S04]  /*33490*/  LDS R26, [R0+0x22200] ;  /* 0x02220000001a7984 */ /* 0x000fe80000000800 */
[----:B------:R-:W1:Y:S04]  /*334a0*/  LDS R27, [R2+0x22200] ;  /* 0x02220000021b7984 */ /* 0x000e680000000800 */
[----:B------:R-:W-:Y:S04]  /*334b0*/  LDS R24, [R0+0x20200] ;  /* 0x0202000000187984 */ /* 0x000fe80000000800 */
[----:B------:R-:W3:Y:S04]  /*334c0*/  LDS R25, [R2+0x20200] ;  /* 0x0202000002197984 */ /* 0x000ee80000000800 */
[----:B------:R-:W-:Y:S04]  /*334d0*/  STL [R1+0x2070], R3 ;  /* 0x0020700301007387 */ /* 0x000fe80000100800 */
[----:B-1----:R-:W-:Y:S01]  /*334e0*/  STL.64 [R1+0x2ef8], R26 ;  /* 0x002ef81a01007387 */ /* 0x002fe20000100a00 */
[----:B---3--:R1:W-:Y:S03]  /*334f0*/  STL.64 [R1+0x2ef0], R24 ;  /* 0x002ef01801007387 */ /* 0x0083e60000100a00 */
[----:B-1----:R-:W3:Y:S01]  /*33500*/  LDL.LU R24, [R1+0x370] ;  /* 0x0003700001187983 */ /* 0x002ee20000300800 */
[----:B------:R-:W3:Y:S02]  /*33510*/  LDL.LU R25, [R1+0x374] ;  /* 0x0003740001197983 */ /* 0x000ee40000300800 */
[----:B------:R-:W3:Y:S02]  /*33520*/  LDL.LU R26, [R1+0x378] ;  /* 0x00037800011a7983 */ /* 0x000ee40000300800 */
[----:B------:R-:W3:Y:S01]  /*33530*/  LDL.LU R27, [R1+0x37c] ;  /* 0x00037c00011b7983 */ /* 0x000ee20000300800 */
[C---:B----4-:R-:W-:Y:S01]  /*33540*/  HMMA.1688.F32.TF32 R8, R20.reuse, R10, R16 ;  /* 0x0000000a1408723c */ /* 0x050fe20000081010 */
[----:B------:R-:W4:Y:S01]  /*33550*/  LDL.LU.64 R18, [R1+0x3090] ;  /* 0x0030900001127983 */ /* 0x000f220000300a00 */
[----:B------:R-:W4:Y:S11]  /*33560*/  LDL.LU.64 R16, [R1+0x3088] ;  /* 0x0030880001107983 */ /* 0x000f360000300a00 */
[----:B------:R-:W-:Y:S10]  /*33570*/  @!UPT UIADD3 URZ, URZ, URZ, URZ ;  /* 0x0000003f3f3ff290 */ /* 0x000ff4000fffe03f */
[----:B------:R-:W-:Y:S01]  /*33580*/  STL.64 [R1+0x4d0], R8 ;  /* 0x0004d00801007387 */ /* 0x000fe20000100a00 */
[----:B------:R1:W-:Y:S03]  /*33590*/  STL.64 [R1+0x4d8], R10 ;  /* 0x0004d80a01007387 */ /* 0x0003e60000100a00 */
[----:B-1----:R-:W4:Y:S01]  /*335a0*/  LDL.LU.64 R10, [R1+0x3080] ;  /* 0x00308000010a7983 */ /* 0x002f220000300a00 */
[----:B------:R-:W5:Y:S01]  /*335b0*/  LDL.64 R12, [R1+0xd0] ;  /* 0x0000d000010c7983 */ /* 0x000f620000100a00 */
        /* <DEDUP_REMOVED lines=29> */
[----:B------:R-:W5:Y:S01]  /*33790*/  LDL.LU.64 R18, [R1+0x3018] ;  /* 0x0030180001127983 */ /* 0x000f620000300a00 */
[----:B------:R-:W5:Y:S11]  /*337a0*/  LDL.LU.64 R16, [R1+0x3010] ;  /* 0x0030100001107983 */ /* 0x000f760000300a00 */
[----:B------:R-:W-:Y:S09]  /*337b0*/  @!UPT UIADD3 URZ, URZ, URZ, URZ ;  /* 0x0000003f3f3ff290 */ /* 0x000ff2000fffe03f */
[----:B------:R-:W-:Y:S01]  /*337c0*/  STL.64 [R1+0x400], R8 ;  /* 0x0004000801007387 */ /* 0x000fe20000100a00 */
[----:B------:R1:W-:Y:S03]  /*337d0*/  STL.64 [R1+0x408], R10 ;  /* 0x0004080a01007387 */ /* 0x0003e60000100a00 */
[----:B-1----:R-:W2:Y:S01]  /*337e0*/  LDL.LU.64 R10, [R1+0x3008] ;  /* 0x00300800010a7983 */ /* 0x002ea20000300a00 */
[----:B------:R-:W4:Y:S01]  /*337f0*/  LDL.LU.64 R8, [R1+0x3000] ;  /* 0x0030000001087983 */ /* 0x000f220000300a00 */
[C---:B--2---:R-:W-:Y:S11]  /*33800*/  HMMA.1688.F32.TF32 R4, R20.reuse, R10, R4 ;  /* 0x0000000a1404723c */ /* 0x044ff60000081004 */
[----:B------:R-:W-:Y:S11]  /*33810*/  @!UPT UIADD3 URZ, URZ, URZ, URZ ;  /* 0x0000003f3f3ff290 */ /* 0x000ff6000fffe03f */
[----:B------:R-:W-:Y:S01]  /*33820*/  @!UPT UIADD3 URZ, URZ, URZ, URZ ;  /* 0x0000003f3f3ff290 */ /* 0x000fe2000fffe03f */
[----:B------:R-:W-:Y:S01]  /*33830*/  STL.64 [R1+0x3f0], R4 ;  /* 0x0003f00401007387 */ /* 0x000fe20000100a00 */
[----:B------:R1:W-:Y:S03]  /*33840*/  STL.64 [R1+0x3f8], R6 ;  /* 0x0003f80601007387 */ /* 0x0003e60000100a00 */
[----:B-1----:R-:W3:Y:S01]  /*33850*/  LDL.LU.64 R6, [R1+0x2ff8] ;  /* 0x002ff80001067983 */ /* 0x002ee20000300a00 */
[----:B------:R-:W2:Y:S02]  /*33860*/  LDL.LU.64 R4, [R1+0x2ff0] ;  /* 0x002ff00001047983 */ /* 0x000ea40000300a00 */
[----:B----4-:R1:W-:Y:S02]  /*33870*/  STL.64 [R1+0x2ed0], R8 ;  /* 0x002ed00801007387 */ /* 0x0103e40000100a00 */
[----:B-1----:R-:W4:Y:S01]  /*33880*/  LDL.64 R8, [R1+0xb0] ;  /* 0x0000b00001087983 */ /* 0x002f220000100a00 */
[----:B---3--:R-:W-:Y:S03]  /*33890*/  HMMA.1688.F32.TF32 R20, R20, R6, R24 ;  /* 0x000000061414723c */ /* 0x008fe60000081018 */
[----:B----4-:R1:W-:Y:S04]  /*338a0*/  STL.64 [R1+0x2fe8], R8 ;  /* 0x002fe80801007387 */ /* 0x0103e80000100a00 */
[----:B-1----:R-:W5:Y:S01]  /*338b0*/  LDL.LU R8, [R1+0x360] ;  /* 0x0003600001087983 */ /* 0x002f620000300800 */
[----:B------:R-:W5:Y:S02]  /*338c0*/  LDL.LU R9, [R1+0x364] ;  /* 0x0003640001097983 */ /* 0x000f640000300800 */
[----:B------:R-:W5:Y:S02]  /*338d0*/  LDL.LU R10, [R1+0x368] ;  /* 0x00036800010a7983 */ /* 0x000f640000300800 */
[----:B------:R-:W5:Y:S01]  /*338e0*/  LDL.LU R11, [R1+0x36c] ;  /* 0x00036c00010b7983 */ /* 0x000f620000300800 */
[----:B------:R-:W3:Y:S10]  /*338f0*/  LDL.LU R24, [R1+0x200] ;  /* 0x0002000001187983 */ /* 0x000ef40000300800 */
[----:B------:R-:W-:Y:S02]  /*33900*/  STL.64 [R1+0x370], R20 ;  /* 0x0003701401007387 */ /* 0x000fe40000100a00 */
[----:B------:R-:W-:Y:S02]  /*33910*/  STL.64 [R1+0x378], R22 ;  /* 0x0003781601007387 */ /* 0x000fe40000100a00 */
[----:B------:R-:W3:Y:S01]  /*33920*/  LDL.LU R25, [R1+0x204] ;  /* 0x0002040001197983 */ /* 0x000ee20000300800 */
[----:B------:R-:W4:Y:S01]  /*33930*/  LDL.LU R26, [R1+0x208] ;  /* 0x00020800011a7983 */ /* 0x000f220000300800 */
[----:B------:R-:W4:Y:S03]  /*33940*/  LDL.LU R27, [R1+0x20c] ;  /* 0x00020c00011b7983 */ /* 0x000f260000300800 */
[----:B----4-:R-:W-:Y:S01]  /*33950*/  STL.64 [R1+0x2f08], R26 ;  /* 0x002f081a01007387 */ /* 0x010fe20000100a00 */
[----:B---3--:R1:W-:Y:S03]  /*33960*/  STL.64 [R1+0x2f00], R24 ;  /* 0x002f001801007387 */ /* 0x0083e60000100a00 */
[----:B-1----:R-:W3:Y:S01]  /*33970*/  LDL.64 R24, [R1+0x80] ;  /* 0x0000800001187983 */ /* 0x002ee20000100a00 */
[----:B------:R-:W-:-:S02]  /*33980*/  IMAD.MOV.U32 R20, RZ, RZ, R15 ;  /* 0x000000ffff147224 */ /* 0x000fc400078e000f */
[----:B------:R-:W-:Y:S01]  /*33990*/  IMAD.MOV.U32 R21, RZ, RZ, R14 ;  /* 0x000000ffff157224 */ /* 0x000fe200078e000e */
[----:B-----5:R-:W-:Y:S01]  /*339a0*/  HMMA.1688.F32.TF32 R8, R16, R12, R8 ;  /* 0x0000000c1008723c */ /* 0x020fe20000081008 */
[----:B---3--:R1:W-:Y:S04]  /*339b0*/  STL.64 [R1+0x2fb8], R24 ;  /* 0x002fb81801007387 */ /* 0x0083e80000100a00 */
[----:B-1----:R-:W3:Y:S01]  /*339c0*/  LDL.LU R24, [R1+0x340] ;  /* 0x0003400001187983 */ /* 0x002ee20000300800 */
[----:B------:R-:W3:Y:S02]  /*339d0*/  LDL.LU R25, [R1+0x344] ;  /* 0x0003440001197983 */ /* 0x000ee40000300800 */
[----:B------:R-:W3:Y:S02]  /*339e0*/  LDL.LU R26, [R1+0x348] ;  /* 0x00034800011a7983 */ /* 0x000ee40000300800 */
[----:B------:R-:W3:Y:S01]  /*339f0*/  LDL.LU R27, [R1+0x34c] ;  /* 0x00034c00011b7983 */ /* 0x000ee20000300800 */
[----:B--2---:R1:W-:Y:S04]  /*33a00*/  STL.64 [R1+0x2ee8], R4 ;  /* 0x002ee80401007387 */ /* 0x0043e80000100a00 */
[----:B-1----:R-:W2:Y:S01]  /*33a10*/  LDL.64 R4, [R1+0xc0] ;  /* 0x0000c00001047983 */ /* 0x002ea20000100a00 */
[----:B------:R1:W-:Y:S03]  /*33a20*/  STL.64 [R1+0x2f98], R20 ;  /* 0x002f981401007387 */ /* 0x0003e60000100a00 */
[----:B-1----:R-:W2:Y:S01]  /*33a30*/  LDL.LU R20, [R1+0x350] ;  /* 0x0003500001147983 */ /* 0x002ea20000300800 */
[----:B------:R-:W2:Y:S02]  /*33a40*/  LDL.LU R21, [R1+0x354] ;  /* 0x0003540001157983 */ /* 0x000ea40000300800 */
[----:B------:R-:W2:Y:S02]  /*33a50*/  LDL.LU R22, [R1+0x358] ;  /* 0x0003580001167983 */ /* 0x000ea40000300800 */
[----:B------:R-:W2:Y:S01]  /*33a60*/  LDL.LU R23, [R1+0x35c] ;  /* 0x00035c0001177983 */ /* 0x000ea20000300800 */
[----:B------:R1:W-:Y:S01]  /*33a70*/  STL.64 [R1+0x360], R8 ;  /* 0x0003600801007387 */ /* 0x0003e20000100a00 */
[----:B------:R-:W-:Y:S03]  /*33a80*/  STL.64 [R1+0x368], R10 ;  /* 0x0003680a01007387 */ /* 0x000fe60000100a00 */
[----:B-1----:R-:W3:Y:S01]  /*33a90*/  LDL.LU.64 R8, [R1+0x2fe8] ;  /* 0x002fe80001087983 */ /* 0x002ee20000300a00 */
[----:B------:R-:W-:-:S02]  /*33aa0*/  IMAD.MOV.U32 R28, RZ, RZ, R12 ;  /* 0x000000ffff1c7224 */ /* 0x000fc400078e000c */
[----:B------:R-:W-:Y:S02]  /*33ab0*/  IMAD.MOV.U32 R3, RZ, RZ, R13 ;  /* 0x000000ffff037224 */ /* 0x000fe400078e000d */
[----:B------:R-:W4:Y:S01]  /*33ac0*/  LDL.LU.64 R14, [R1+0x2fe0] ;  /* 0x002fe000010e7983 */ /* 0x000f220000300a00 */
[----:B------:R-:W5:Y:S01]  /*33ad0*/  LDL.LU.64 R12, [R1+0x2fd8] ;  /* 0x002fd800010c7983 */ /* 0x000f620000300a00 */
[C---:B--2---:R-:W-:Y:S11]  /*33ae0*/  HMMA.1688.F32.TF32 R20, R16.reuse, R4, R20 ;  /* 0x000000041014723c */ /* 0x044ff60000081014 */
[----:B------:R-:W-:Y:S11]  /*33af0*/  @!UPT UIADD3 URZ, URZ, URZ, URZ ;  /* 0x0000003f3f3ff290 */ /* 0x000ff6000fffe03f */
[----:B------:R-:W-:Y:S01]  /*33b00*/  @!UPT UIADD3 URZ, URZ, URZ, URZ ;  /* 0x0000003f3f3ff290 */ /* 0x000fe2000fffe03f */
[----:B------:R1:W-:Y:S02]  /*33b10*/  STL.64 [R1+0x350], R20 ;  /* 0x0003501401007387 */ /* 0x0003e40000100a00 */
[----:B-1----:R-:W-:Y:S02]  /*33b20*/  IMAD.MOV.U32 R21, RZ, RZ, R4 ;  /* 0x000000ffff157224 */ /* 0x002fe400078e0004 */
[----:B------:R-:W-:Y:S02]  /*33b30*/  IMAD.MOV.U32 R20, RZ, RZ, R5 ;  /* 0x000000ffff147224 */ /* 0x000fe400078e0005 */
[----:B---3--:R-:W-:Y:S01]  /*33b40*/  HMMA.1688.F32.TF32 R4, R16, R8, R24 ;  /* 0x000000081004723c */ /* 0x008fe20000081018 */
[----:B------:R1:W-:Y:S02]  /*33b50*/  STL.64 [R1+0x358], R22 ;  /* 0x0003581601007387 */ /* 0x0003e40000100a00 */
[----:B-1----:R-:W-:Y:S02]  /*33b60*/  IMAD.MOV.U32 R23, RZ, RZ, R8 ;  /* 0x000000ffff177224 */ /* 0x002fe400078e0008 */
[----:B------:R-:W-:Y:S11]  /*33b70*/  IMAD.MOV.U32 R22, RZ, RZ, R9 ;  /* 0x000000ffff167224 */ /* 0x000ff600078e0009 */
[----:B------:R-:W-:Y:S07]  /*33b80*/  @!UPT UIADD3 URZ, URZ, URZ, URZ ;  /* 0x0000003f3f3ff290 */ /* 0x000fee000fffe03f */
[----:B------:R1:W-:Y:S01]  /*33b90*/  STL.64 [R1+0x340], R4 ;  /* 0x0003400401007387 */ /* 0x0003e20000100a00 */
[----:B------:R2:W-:Y:S02]  /*33ba0*/  STL.64 [R1+0x348], R6 ;  /* 0x0003480601007387 */ /* 0x0005e40000100a00 */
[----:B------:R-:W3:Y:S02]  /*33bb0*/  LDL.LU R8, [R1+0x170] ;  /* 0x0001700001087983 */ /* 0x000ee40000300800 */
[----:B------:R-:W3:Y:S01]  /*33bc0*/  LDL.LU R9, [R1+0x174] ;  /* 0x0001740001097983 */ /* 0x000ee20000300800 */
[----:B------:R-:W3:Y:S01]  /*33bd0*/  LDL.LU R10, [R1+0x178] ;  /* 0x00017800010a7983 */ /* 0x000ee20000300800 */
[----:B------:R-:W3:Y:S03]  /*33be0*/  LDL.LU R11, [R1+0x17c] ;  /* 0x00017c00010b7983 */ /* 0x000ee60000300800 */
[----:B-1----:R-:W3:Y:S01]  /*33bf0*/  LDL.LU R4, [R1+0x230] ;  /* 0x0002300001047983 */ /* 0x002ee20000300800 */
[----:B------:R-:W3:Y:S02]  /*33c00*/  LDL.LU R5, [R1+0x234] ;  /* 0x0002340001057983 */ /* 0x000ee40000300800 */
[----:B--2---:R-:W2:Y:S02]  /*33c10*/  LDL.LU R6, [R1+0x238] ;  /* 0x0002380001067983 */ /* 0x004ea40000300800 */
[----:B------:R-:W2:Y:S02]  /*33c20*/  LDL.LU R7, [R1+0x23c] ;  /* 0x00023c0001077983 */ /* 0x000ea40000300800 */
[----:B--2---:R-:W-:Y:S01]  /*33c30*/  STL.64 [R1+0x2f48], R6 ;  /* 0x002f480601007387 */ /* 0x004fe20000100a00 */
[----:B---3--:R1:W-:Y:S02]  /*33c40*/  STL.64 [R1+0x2f40], R4 ;  /* 0x002f400401007387 */ /* 0x0083e40000100a00 */
[----:B-1----:R-:W-:-:S02]  /*33c50*/  IMAD.MOV.U32 R4, RZ, RZ, R23 ;  /* 0x000000ffff047224 */ /* 0x002fc400078e0017 */
[----:B------:R-:W-:-:S05]  /*33c60*/  IMAD.MOV.U32 R5, RZ, RZ, R22 ;  /* 0x000000ffff057224 */ /* 0x000fca00078e0016 */
[----:B------:R1:W-:Y:S01]  /*33c70*/  STL.64 [R1+0x2f58], R4 ;  /* 0x002f580401007387 */ /* 0x0003e20000100a00 */
[----:B------:R-:W2:Y:S02]  /*33c80*/  LDL.LU R24, [R1+0x320] ;  /* 0x0003200001187983 */ /* 0x000ea40000300800 */
[----:B------:R-:W2:Y:S02]  /*33c90*/  LDL.LU R25, [R1+0x324] ;  /* 0x0003240001197983 */ /* 0x000ea40000300800 */
[----:B------:R-:W3:Y:S01]  /*33ca0*/  LDL.LU R26, [R1+0x328] ;  /* 0x00032800011a7983 */ /* 0x000ee20000300800 */
[----:B------:R-:W3:Y:S01]  /*33cb0*/  LDL.LU R27, [R1+0x32c] ;  /* 0x00032c00011b7983 */ /* 0x000ee20000300800 */
[----:B-1----:R-:W-:Y:S02]  /*33cc0*/  IMAD.MOV.U32 R4, RZ, RZ, R21 ;  /* 0x000000ffff047224 */ /* 0x002fe400078e0015 */
[----:B------:R-:W-:Y:S01]  /*33cd0*/  IMAD.MOV.U32 R5, RZ, RZ, R20 ;  /* 0x000000ffff057224 */ /* 0x000fe200078e0014 */
[----:B---3--:R-:W-:Y:S01]  /*33ce0*/  STL.64 [R1+0x2fc8], R26 ;  /* 0x002fc81a01007387 */ /* 0x008fe20000100a00 */
[----:B--2---:R1:W-:Y:S03]  /*33cf0*/  STL.64 [R1+0x2fc0], R24 ;  /* 0x002fc01801007387 */ /* 0x0043e60000100a00 */
[----:B-1----:R-:W2:Y:S01]  /*33d00*/  LDL R24, [R1+0xa0] ;  /* 0x0000a00001187983 */ /* 0x002ea20000100800 */
[----:B------:R-:W-:Y:S02]  /*33d10*/  STL.64 [R1+0x2f70], R4 ;  /* 0x002f700401007387 */ /* 0x000fe40000100a00 */
[----:B------:R-:W-:Y:S02]  /*33d20*/  STL.64 [R1+0x2f18], R10 ;  /* 0x002f180a01007387 */ /* 0x000fe40000100a00 */
[----:B------:R1:W-:Y:S02]  /*33d30*/  STL.64 [R1+0x2f10], R8 ;  /* 0x002f100801007387 */ /* 0x0003e40000100a00 */
[----:B-1----:R-:W3:Y:S01]  /*33d40*/  LDL.LU R8, [R1+0x210] ;  /* 0x0002100001087983 */ /* 0x002ee20000300800 */
[----:B------:R-:W3:Y:S02]  /*33d50*/  LDL.LU R9, [R1+0x214] ;  /* 0x0002140001097983 */ /* 0x000ee40000300800 */
[----:B------:R-:W2:Y:S02]  /*33d60*/  LDL.LU R10, [R1+0x218] ;  /* 0x00021800010a7983 */ /* 0x000ea40000300800 */
[----:B------:R-:W2:Y:S02]  /*33d70*/  LDL.LU R11, [R1+0x21c] ;  /* 0x00021c00010b7983 */ /* 0x000ea40000300800 */
[----:B-----5:R-:W-:-:S02]  /*33d80*/  IMAD.MOV.U32 R20, RZ, RZ, R13 ;  /* 0x000000ffff147224 */ /* 0x020fc400078e000d */
[----:B------:R-:W-:Y:S01]  /*33d90*/  IMAD.MOV.U32 R21, RZ, RZ, R12 ;  /* 0x000000ffff157224 */ /* 0x000fe200078e000c */
[----:B--2---:R-:W-:Y:S01]  /*33da0*/  STL.64 [R1+0x2f28], R10 ;  /* 0x002f280a01007387 */ /* 0x004fe20000100a00 */
[----:B---3--:R4:W-:Y:S02]  /*33db0*/  STL.64 [R1+0x2f20], R8 ;  /* 0x002f200801007387 */ /* 0x0089e40000100a00 */
[----:B----4-:R-:W-:Y:S02]  /*33dc0*/  IMAD.MOV.U32 R8, RZ, RZ, R15 ;  /* 0x000000ffff087224 */ /* 0x010fe400078e000f */
[----:B------:R-:W-:-:S05]  /*33dd0*/  IMAD.MOV.U32 R9, RZ, RZ, R14 ;  /* 0x000000ffff097224 */ /* 0x000fca00078e000e */
[----:B------:R1:W-:Y:S04]  /*33de0*/  STL.64 [R1+0x2fd0], R8 ;  /* 0x002fd00801007387 */ /* 0x0003e80000100a00 */
[----:B-1----:R-:W2:Y:S01]  /*33df0*/  LDL.LU R8, [R1+0x330] ;  /* 0x0003300001087983 */ /* 0x002ea20000300800 */
[----:B------:R-:W2:Y:S02]  /*33e00*/  LDL.LU R9, [R1+0x334] ;  /* 0x0003340001097983 */ /* 0x000ea40000300800 */
[----:B------:R-:W2:Y:S02]  /*33e10*/  LDL.LU R10, [R1+0x338] ;  /* 0x00033800010a7983 */ /* 0x000ea40000300800 */
[----:B------:R-:W2:Y:S01]  /*33e20*/  LDL.LU R11, [R1+0x33c] ;  /* 0x00033c00010b7983 */ /* 0x000ea20000300800 */
[----:B------:R1:W-:Y:S04]  /*33e30*/  STL.64 [R1+0x2fb0], R20 ;  /* 0x002fb01401007387 */ /* 0x0003e80000100a00 */
[----:B-1----:R-:W3:Y:S01]  /*33e40*/  LDL.LU R20, [R1+0x310] ;  /* 0x0003100001147983 */ /* 0x002ee20000300800 */
[----:B------:R-:W3:Y:S02]  /*33e50*/  LDL.LU R21, [R1+0x314] ;  /* 0x0003140001157983 */ /* 0x000ee40000300800 */
[----:B------:R-:W3:Y:S02]  /*33e60*/  LDL.LU R22, [R1+0x318] ;  /* 0x0003180001167983 */ /* 0x000ee40000300800 */
[----:B------:R-:W3:Y:S01]  /*33e70*/  LDL.LU R23, [R1+0x31c] ;  /* 0x00031c0001177983 */ /* 0x000ee20000300800 */
[----:B------:R-:W4:Y:S01]  /*33e80*/  LDL.LU R12, [R1+0x270] ;  /* 0x00027000010c7983 */ /* 0x000f220000300800 */
[----:B------:R-:W4:Y:S02]  /*33e90*/  LDL.LU R13, [R1+0x274] ;  /* 0x00027400010d7983 */ /* 0x000f240000300800 */
[----:B------:R-:W5:Y:S02]  /*33ea0*/  LDL.LU R14, [R1+0x278] ;  /* 0x00027800010e7983 */ /* 0x000f640000300800 */
[----:B------:R-:W5:Y:S02]  /*33eb0*/  LDL.LU R15, [R1+0x27c] ;  /* 0x00027c00010f7983 */ /* 0x000f640000300800 */
[----:B------:R-:W-:-:S07]  /*33ec0*/  IMAD.MOV.U32 R25, RZ, RZ, R29 ;  /* 0x000000ffff197224 */ /* 0x000fce00078e001d */
[C---:B--2---:R-:W-:Y:S01]  /*33ed0*/  HMMA.1688.F32.TF32 R24, R16.reuse, R24, R8 ;  /* 0x000000181018723c */ /* 0x044fe20000081008 */
[----:B-----5:R-:W-:Y:S01]  /*33ee0*/  STL.64 [R1+0x2fa8], R14 ;  /* 0x002fa80e01007387 */ /* 0x020fe20000100a00 */
[----:B----4-:R1:W-:Y:S03]  /*33ef0*/  STL.64 [R1+0x2fa0], R12 ;  /* 0x002fa00c01007387 */ /* 0x0103e60000100a00 */
[----:B-1----:R-:W2:Y:S01]  /*33f00*/  LDL.LU R12, [R1+0x300] ;  /* 0x00030000010c7983 */ /* 0x002ea20000300800 */
[----:B------:R-:W2:Y:S02]  /*33f10*/  LDL.LU R13, [R1+0x304] ;  /* 0x00030400010d7983 */ /* 0x000ea40000300800 */
[----:B------:R-:W2:Y:S02]  /*33f20*/  LDL.LU R14, [R1+0x308] ;  /* 0x00030800010e7983 */ /* 0x000ea40000300800 */
[----:B------:R-:W2:Y:S01]  /*33f30*/  LDL.LU R15, [R1+0x30c] ;  /* 0x00030c00010f7983 */ /* 0x000ea20000300800 */
[----:B------:R-:W4:Y:S11]  /*33f40*/  LDL.LU.64 R8, [R1+0x2fd0] ;  /* 0x002fd00001087983 */ /* 0x000f360000300a00 */
[----:B------:R-:W-:Y:S01]  /*33f50*/  @!UPT UIADD3 URZ, URZ, URZ, URZ ;  /* 0x0000003f3f3ff290 */ /* 0x000fe2000fffe03f */
[----:B------:R-:W-:Y:S02]  /*33f60*/  STL.64 [R1+0x330], R24 ;  /* 0x0003301801007387 */ /* 0x000fe40000100a00 */
[----:B------:R1:W-:Y:S02]  /*33f70*/  STL.64 [R1+0x338], R26 ;  /* 0x0003381a01007387 */ /* 0x0003e40000100a00 */
[----:B-1----:R-:W4:Y:S01]  /*33f80*/  LDL.LU.64 R26, [R1+0x2fc8] ;  /* 0x002fc800011a7983 */ /* 0x002f220000300a00 */
[----:B------:R-:W4:Y:S02]  /*33f90*/  LDL.LU.64 R24, [R1+0x2fc0] ;  /* 0x002fc00001187983 */ /* 0x000f240000300a00 */
[C---:B----4-:R-:W-:Y:S11]  /*33fa0*/  HMMA.1688.F32.TF32 R24, R16.reuse, R8, R24 ;  /* 0x000000081018723c */ /* 0x050ff60000081018 */
[----:B------:R-:W-:Y:S11]  /*33fb0*/  @!UPT UIADD3 URZ, URZ, URZ, URZ ;  /* 0x0000003f3f3ff290 */ /* 0x000ff6000fffe03f */
[----:B------:R-:W-:Y:S01]  /*33fc0*/  @!UPT UIADD3 URZ, URZ, URZ, URZ ;  /* 0x0000003f3f3ff290 */ /* 0x000fe2000fffe03f */
[----:B------:R1:W-:Y:S01]  /*33fd0*/  STL.64 [R1+0x320], R24 ;  /* 0x0003201801007387 */ /* 0x0003e20000100a00 */
[----:B------:R-:W-:Y:S03]  /*33fe0*/  STL.64 [R1+0x328], R26 ;  /* 0x0003281a01007387 */ /* 0x000fe60000100a00 */
[----:B-1----:R-:W3:Y:S01]  /*33ff0*/  LDL.LU.64 R24, [R1+0x2fb8] ;  /* 0x002fb80001187983 */ /* 0x002ee20000300a00 */
[----:B------:R1:W-:Y:S03]  /*34000*/  STL.64 [R1+0x2f38], R8 ;  /* 0x002f380801007387 */ /* 0x0003e60000100a00 */
[----:B-1----:R-:W4:Y:S04]  /*34010*/  LDL.64 R8, [R1+0xa0] ;  /* 0x0000a00001087983 */ /* 0x002f280000100a00 */
[----:B----4-:R1:W-:Y:S04]  /*34020*/  STL.64 [R1+0x2f50], R8 ;  /* 0x002f500801007387 */ /* 0x0103e80000100a00 */
[----:B-1----:R-:W4:Y:S01]  /*34030*/  LDL.LU R8, [R1+0x240] ;  /* 0x0002400001087983 */ /* 0x002f220000300800 */
[----:B------:R-:W4:Y:S02]  /*34040*/  LDL.LU R9, [R1+0x244] ;  /* 0x0002440001097983 */ /* 0x000f240000300800 */
[----:B------:R-:W5:Y:S02]  /*34050*/  LDL.LU R10, [R1+0x248] ;  /* 0x00024800010a7983 */ /* 0x000f640000300800 */
[----:B------:R-:W5:Y:S01]  /*34060*/  LDL.LU R11, [R1+0x24c] ;  /* 0x00024c00010b7983 */ /* 0x000f620000300800 */
[C---:B---3--:R-:W-:Y:S01]  /*34070*/  HMMA.1688.F32.TF32 R20, R16.reuse, R24, R20 ;  /* 0x000000181014723c */ /* 0x048fe20000081014 */
[----:B-----5:R-:W-:Y:S01]  /*34080*/  STL.64 [R1+0x2f68], R10 ;  /* 0x002f680a01007387 */ /* 0x020fe20000100a00 */
[----:B----4-:R1:W-:Y:S03]  /*34090*/  STL.64 [R1+0x2f60], R8 ;  /* 0x002f600801007387 */ /* 0x0103e60000100a00 */
[----:B-1----:R-:W3:Y:S01]  /*340a0*/  LDL.LU R8, [R1+0x250] ;  /* 0x0002500001087983 */ /* 0x002ee20000300800 */
[----:B------:R-:W3:Y:S02]  /*340b0*/  LDL.LU R9, [R1+0x254] ;  /* 0x0002540001097983 */ /* 0x000ee40000300800 */
[----:B------:R-:W4:Y:S02]  /*340c0*/  LDL.LU R10, [R1+0x258] ;  /* 0x00025800010a7983 */ /* 0x000f240000300800 */
[----:B------:R-:W4:Y:S02]  /*340d0*/  LDL.LU R11, [R1+0x25c] ;  /* 0x00025c00010b7983 */ /* 0x000f240000300800 */
[----:B----4-:R-:W-:Y:S01]  /*340e0*/  STL.64 [R1+0x2f80], R10 ;  /* 0x002f800a01007387 */ /* 0x010fe20000100a00 */
[----:B---3--:R1:W-:Y:S03]  /*340f0*/  STL.64 [R1+0x2f78], R8 ;  /* 0x002f780801007387 */ /* 0x0083e60000100a00 */
[----:B-1----:R-:W3:Y:S01]  /*34100*/  LDL.LU R8, [R1+0x260] ;  /* 0x0002600001087983 */ /* 0x002ee20000300800 */
[----:B------:R-:W3:Y:S02]  /*34110*/  LDL.LU R9, [R1+0x264] ;  /* 0x0002640001097983 */ /* 0x000ee40000300800 */
[----:B------:R-:W3:Y:S02]  /*34120*/  LDL.LU R10, [R1+0x268] ;  /* 0x00026800010a7983 */ /* 0x000ee40000300800 */
[----:B------:R-:W3:Y:S02]  /*34130*/  LDL.LU R11, [R1+0x26c] ;  /* 0x00026c00010b7983 */ /* 0x000ee40000300800 */
[----:B------:R1:W-:Y:S01]  /*34140*/  STL.64 [R1+0x310], R20 ;  /* 0x0003101401007387 */ /* 0x0003e20000100a00 */
[----:B------:R-:W-:Y:S03]  /*34150*/  STL.64 [R1+0x318], R22 ;  /* 0x0003181601007387 */ /* 0x000fe60000100a00 */
[----:B-1----:R-:W2:Y:S01]  /*34160*/  LDL.LU.64 R20, [R1+0x2fb0] ;  /* 0x002fb00001147983 */ /* 0x002ea20000300a00 */
[----:B------:R1:W-:Y:S03]  /*34170*/  STL.64 [R1+0x2f30], R24 ;  /* 0x002f301801007387 */ /* 0x0003e60000100a00 */
[----:B-1----:R-:W4:Y:S01]  /*34180*/  LDL.LU R24, [R1+0x220] ;  /* 0x0002200001187983 */ /* 0x002f220000300800 */
[----:B------:R-:W4:Y:S02]  /*34190*/  LDL.LU R25, [R1+0x224] ;  /* 0x0002240001197983 */ /* 0x000f240000300800 */
[----:B------:R-:W4:Y:S02]  /*341a0*/  LDL.LU R26, [R1+0x228] ;  /* 0x00022800011a7983 */ /* 0x000f240000300800 */
[----:B------:R-:W4:Y:S01]  /*341b0*/  LDL.LU R27, [R1+0x22c] ;  /* 0x00022c00011b7983 */ /* 0x000f220000300800 */
[C---:B--2---:R-:W-:Y:S01]  /*341c0*/  HMMA.1688.F32.TF32 R20, R16.reuse, R20, R12 ;  /* 0x000000141014723c */ /* 0x044fe2000008100c */
[----:B------:R-:W2:Y:S01]  /*341d0*/  LDL.LU.64 R14, [R1+0x2fa8] ;  /* 0x002fa800010e7983 */ /* 0x000ea20000300a00 */
[----:B------:R-:W2:Y:S11]  /*341e0*/  LDL.LU.64 R12, [R1+0x2fa0] ;  /* 0x002fa000010c7983 */ /* 0x000eb60000300a00 */
[----:B------:R-:W-:Y:S10]  /*341f0*/  @!UPT UIADD3 URZ, URZ, URZ, URZ ;  /* 0x0000003f3f3ff290 */ /* 0x000ff4000fffe03f */
[----:B------:R1:W-:Y:S01]  /*34200*/  STL.64 [R1+0x300], R20 ;  /* 0x0003001401007387 */ /* 0x0003e20000100a00 */
[----:B------:R-:W-:Y:S03]  /*34210*/  STL.64 [R1+0x308], R22 ;  /* 0x0003081601007387 */ /* 0x000fe60000100a00 */
[----:B-1----:R-:W2:Y:S02]  /*34220*/  LDL.LU.64 R20, [R1+0x2f98] ;  /* 0x002f980001147983 */ /* 0x002ea40000300a00 */
[----:B--2---:R-:W-:Y:S02]  /*34230*/  HMMA.1688.F32.TF32 R16, R16, R20, R12 ;  /* 0x000000141010723c */ /* 0x004fe4000008100c */
[----:B------:R-:W3:Y:S01]  /*34240*/  LDL.LU.64 R14, [R1+0x2f90] ;  /* 0x002f9000010e7983 */ /* 0x000ee20000300a00 */
[----:B------:R-:W3:Y:S11]  /*34250*/  LDL.LU.64 R12, [R1+0x2f88] ;  /* 0x002f8800010c7983 */ /* 0x000ef60000300a00 */
[----:B------:R-:W-:Y:S09]  /*34260*/  @!UPT UIADD3 URZ, URZ, URZ, URZ ;  /* 0x0000003f3f3ff290 */ /* 0x000ff2000fffe03f */
[----:B------:R1:W-:Y:S01]  /*34270*/  STL.64 [R1+0x270], R16 ;  /* 0x0002701001007387 */ /* 0x0003e20000100a00 */
[----:B------:R2:W-:Y:S03]  /*34280*/  STL.64 [R1+0x278], R18 ;  /* 0x0002781201007387 */ /* 0x0005e60000100a00 */
[----:B-1----:R-:W5:Y:S01]  /*34290*/  LDL.LU R16, [R1+0x430] ;  /* 0x0004300001107983 */ /* 0x002f620000300800 */
[----:B------:R-:W5:Y:S02]  /*342a0*/  LDL.LU R17, [R1+0x434] ;  /* 0x0004340001117983 */ /* 0x000f640000300800 */
[----:B--2---:R-:W2:Y:S02]  /*342b0*/  LDL.LU R18, [R1+0x438] ;  /* 0x0004380001127983 */ /* 0x004ea40000300800 */
[----:B------:R-:W2:Y:S02]  /*342c0*/  LDL.LU R19, [R1+0x43c] ;  /* 0x00043c0001137983 */ /* 0x000ea40000300800 */
[----:B------:R-:W-:-:S02]  /*342d0*/  IMAD.MOV.U32 R4, RZ, RZ, R28 ;  /* 0x000000ffff047224 */ /* 0x000fc400078e001c */
[----:B------:R-:W-:-:S07]  /*342e0*/  IMAD.MOV.U32 R5, RZ, RZ, R3 ;  /* 0x000000ffff057224 */ /* 0x000fce00078e0003 */
[C---:B---3--:R-:W-:Y:S01]  /*342f0*/  HMMA.1688.F32.TF32 R4, R12.reuse, R4, R8 ;  /* 0x000000040c04723c */ /* 0x048fe20000081008 */
[----:B--2---:R-:W-:Y:S01]  /*34300*/  STL.64 [R1+0x2e68], R18 ;  /* 0x002e681201007387 */ /* 0x004fe20000100a00 */
[----:B-----5:R1:W-:Y:S03]  /*34310*/  STL.64 [R1+0x2e60], R16 ;  /* 0x002e601001007387 */ /* 0x0203e60000100a00 */
[----:B-1----:R-:W2:Y:S01]  /*34320*/  LDL.64 R16, [R1+0x10] ;  /* 0x0000100001107983 */ /* 0x002ea20000100a00 */
[----:B------:R-:W3:Y:S02]  /*34330*/  LDL.LU.64 R10, [R1+0x2f80] ;  /* 0x002f8000010a7983 */ /* 0x000ee40000300a00 */
[----:B------:R-:W3:Y:S11]  /*34340*/  LDL.LU.64 R8, [R1+0x2f78] ;  /* 0x002f780001087983 */ /* 0x000ef60000300a00 */
[----:B------:R-:W-:Y:S04]  /*34350*/  @!UPT UIADD3 URZ, URZ, URZ, URZ ;  /* 0x0000003f3f3ff290 */ /* 0x000fe8000fffe03f */
[----:B------:R1:W-:Y:S01]  /*34360*/  STL.64 [R1+0x260], R4 ;  /* 0x0002600401007387 */ /* 0x0003e20000100a00 */
[----:B------:R3:W-:Y:S04]  /*34370*/  STL.64 [R1+0x268], R6 ;  /* 0x0002680601007387 */ /* 0x0007e80000100a00 */
        /* <DEDUP_REMOVED lines=9> */
[----:B------:R-:W3:Y:S11]  /*34410*/  LDL.LU.64 R8, [R1+0x2f50] ;  /* 0x002f500001087983 */ /* 0x000ef60000300a00 */
[----:B------:R-:W-:Y:S10]  /*34420*/  @!UPT UIADD3 URZ, URZ, URZ, URZ ;  /* 0x0000003f3f3ff290 */ /* 0x000ff4000fffe03f */
[----:B------:R-:W-:Y:S01]  /*34430*/  STL.64 [R1+0x240], R4 ;  /* 0x0002400401007387 */ /* 0x000fe20000100a00 */
[----:B------:R1:W-:Y:S03]  /*34440*/  STL.64 [R1+0x248], R6 ;  /* 0x0002480601007387 */ /* 0x0003e60000100a00 */
[----:B-1----:R-:W5:Y:S01]  /*34450*/  LDL.LU.64 R6, [R1+0x2f48] ;  /* 0x002f480001067983 */ /* 0x002f620000300a00 */
[----:B------:R-:W5:Y:S02]  /*34460*/  LDL.LU.64 R4, [R1+0x2f40] ;  /* 0x002f400001047983 */ /* 0x000f640000300a00 */
[----:B---3--:R-:W-:Y:S01]  /*34470*/  IMAD.MOV.U32 R3, RZ, RZ, R9 ;  /* 0x000000ffff037224 */ /* 0x008fe200078e0009 */
[C---:B-----5:R-:W-:Y:S11]  /*34480*/  HMMA.1688.F32.TF32 R4, R12.reuse, R8, R4 ;  /* 0x000000080c04723c */ /* 0x060ff60000081004 */
[----:B------:R-:W-:Y:S11]  /*34490*/  @!UPT UIADD3 URZ, URZ, URZ, URZ ;  /* 0x0000003f3f3ff290 */ /* 0x000ff6000fffe03f */
[----:B------:R-:W-:Y:S01]  /*344a0*/  @!UPT UIADD3 URZ, URZ, URZ, URZ ;  /* 0x0000003f3f3ff290 */ /* 0x000fe2000fffe03f */
[----:B------:R1:W-:Y:S01]  /*344b0*/  STL.64 [R1+0x230], R4 ;  /* 0x0002300401007387 */ /* 0x0003e20000100a00 */
[----:B------:R-:W-:Y:S02]  /*344c0*/  STL.64 [R1+0x238], R6 ;  /* 0x0002380601007387 */ /* 0x000fe40000100a00 */
[----:B-1----:R-:W-:Y:S02]  /*344d0*/  IMAD.MOV.U32 R4, RZ, RZ, R8 ;  /* 0x000000ffff047224 */ /* 0x002fe400078e0008 */
[----:B------:R-:W4:Y:S02]  /*344e0*/  LDL.LU.64 R8, [R1+0x2f38] ;  /* 0x002f380001087983 */ /* 0x000f240000300a00 */
[C---:B----4-:R-:W-:Y:S02]  /*344f0*/  HMMA.1688.F32.TF32 R8, R12.reuse, R8, R24 ;  /* 0x000000080c08723c */ /* 0x050fe40000081018 */
[----:B------:R-:W3:Y:S11]  /*34500*/  LDL.LU.64 R24, [R1+0x2f30] ;  /* 0x002f300001187983 */ /* 0x000ef60000300a00 */
[----:B------:R-:W-:Y:S10]  /*34510*/  @!UPT UIADD3 URZ, URZ, URZ, URZ ;  /* 0x0000003f3f3ff290 */ /* 0x000ff4000fffe03f */
[----:B------:R-:W-:Y:S01]  /*34520*/  STL.64 [R1+0x220], R8 ;  /* 0x0002200801007387 */ /* 0x000fe20000100a00 */
[----:B------:R1:W-:Y:S03]  /*34530*/  STL.64 [R1+0x228], R10 ;  /* 0x0002280a01007387 */ /* 0x0003e60000100a00 */
[----:B-1----:R-:W4:Y:S01]  /*34540*/  LDL.LU.64 R10, [R1+0x2f28] ;  /* 0x002f2800010a7983 */ /* 0x002f220000300a00 */
[----:B------:R-:W4:Y:S02]  /*34550*/  LDL.LU.64 R8, [R1+0x2f20] ;  /* 0x002f200001087983 */ /* 0x000f240000300a00 */
[----:B---3--:R-:W-:Y:S02]  /*34560*/  IMAD.MOV.U32 R6, RZ, RZ, R24 ;  /* 0x000000ffff067224 */ /* 0x008fe400078e0018 */
[----:B------:R-:W-:Y:S01]  /*34570*/  IMAD.MOV.U32 R5, RZ, RZ, R25 ;  /* 0x000000ffff057224 */ /* 0x000fe200078e0019 */
[C---:B----4-:R-:W-:Y:S11]  /*34580*/  HMMA.1688.F32.TF32 R8, R12.reuse, R24, R8 ;  /* 0x000000180c08723c */ /* 0x050ff60000081008 */
[----:B------:R-:W-:Y:S11]  /*34590*/  @!UPT UIADD3 URZ, URZ, URZ, URZ ;  /* 0x0000003f3f3ff290 */ /* 0x000ff6000fffe03f */
[----:B------:R-:W-:Y:S01]  /*345a0*/  @!UPT UIADD3 URZ, URZ, URZ, URZ ;  /* 0x0000003f3f3ff290 */ /* 0x000fe2000fffe03f */
[----:B------:R-:W-:Y:S01]  /*345b0*/  STL.64 [R1+0x210], R8 ;  /* 0x0002100801007387 */ /* 0x000fe20000100a00 */
[----:B------:R1:W-:Y:S03]  /*345c0*/  STL.64 [R1+0x218], R10 ;  /* 0x0002180a01007387 */ /* 0x0003e60000100a00 */
[----:B-1----:R-:W3:Y:S01]  /*345d0*/  LDL.LU.64 R10, [R1+0x2f18] ;  /* 0x002f1800010a7983 */ /* 0x002ee20000300a00 */
[----:B------:R-:W3:Y:S02]  /*345e0*/  LDL.LU.64 R8, [R1+0x2f10] ;  /* 0x002f100001087983 */ /* 0x000ee40000300a00 */
        /* <DEDUP_REMOVED lines=12> */
[----:B------:R1:W-:Y:S04]  /*346b0*/  STL.64 [R1+0x2e90], R16 ;  /* 0x002e901001007387 */ /* 0x0003e80000100a00 */
[----:B-1----:R-:W4:Y:S04]  /*346c0*/  LDL.LU.64 R16, [R1+0x90] ;  /* 0x0000900001107983 */ /* 0x002f280000300a00 */
[----:B----4-:R1:W-:Y:S02]  /*346d0*/  STL.64 [R1+0x2ea8], R16 ;  /* 0x002ea81001007387 */ /* 0x0103e40000100a00 */
[----:B-1----:R-:W-:-:S02]  /*346e0*/  IMAD.MOV.U32 R16, RZ, RZ, R4 ;  /* 0x000000ffff107224 */ /* 0x002fc400078e0004 */
[----:B------:R-:W-:-:S05]  /*346f0*/  IMAD.MOV.U32 R17, RZ, RZ, R3 ;  /* 0x000000ffff117224 */ /* 0x000fca00078e0003 */
[----:B------:R1:W-:Y:S04]  /*34700*/  STL.64 [R1+0x2ec0], R16 ;  /* 0x002ec01001007387 */ /* 0x0003e80000100a00 */
[----:B-1----:R-:W4:Y:S01]  /*34710*/  LDL.64 R16, [R1+0xb0] ;  /* 0x0000b00001107983 */ /* 0x002f220000100a00 */
[----:B---3--:R-:W-:Y:S03]  /*34720*/  HMMA.1688.F32.TF32 R4, R12, R20, R8 ;  /* 0x000000140c04723c */ /* 0x008fe60000081008 */
[----:B----4-:R-:W-:Y:S01]  /*34730*/  STL.64 [R1+0x2ec8], R16 ;  /* 0x002ec81001007387 */ /* 0x010fe20000100a00 */
[----:B------:R-:W3:Y:S11]  /*34740*/  LDL.LU R8, [R1+0x150] ;  /* 0x0001500001087983 */ /* 0x000ef60000300800 */
[----:B------:R-:W-:Y:S08]  /*34750*/  @!UPT UIADD3 URZ, URZ, URZ, URZ ;  /* 0x0000003f3f3ff290 */ /* 0x000ff0000fffe03f */
[----:B------:R1:W-:Y:S02]  /*34760*/  STL.64 [R1+0x170], R4 ;  /* 0x0001700401007387 */ /* 0x0003e40000100a00 */
[----:B------:R4:W-:Y:S01]  /*34770*/  STL.64 [R1+0x178], R6 ;  /* 0x0001780601007387 */ /* 0x0009e20000100a00 */
[----:B------:R-:W3:Y:S01]  /*34780*/  LDL.LU R9, [R1+0x154] ;  /* 0x0001540001097983 */ /* 0x000ee20000300800 */
[----:B------:R-:W5:Y:S02]  /*34790*/  LDL.LU R10, [R1+0x158] ;  /* 0x00015800010a7983 */ /* 0x000f640000300800 */
[----:B------:R-:W5:Y:S01]  /*347a0*/  LDL.LU R11, [R1+0x15c] ;  /* 0x00015c00010b7983 */ /* 0x000f620000300800 */
[----:B-1----:R-:W2:Y:S01]  /*347b0*/  LDL.LU R4, [R1+0x160] ;  /* 0x0001600001047983 */ /* 0x002ea20000300800 */
[----:B------:R-:W2:Y:S02]  /*347c0*/  LDL.LU R5, [R1+0x164] ;  /* 0x0001640001057983 */ /* 0x000ea40000300800 */
[----:B----4-:R-:W2:Y:S02]  /*347d0*/  LDL.LU R6, [R1+0x168] ;  /* 0x0001680001067983 */ /* 0x010ea40000300800 */
[----:B------:R-:W2:Y:S01]  /*347e0*/  LDL.LU R7, [R1+0x16c] ;  /* 0x00016c0001077983 */ /* 0x000ea20000300800 */
[----:B-----5:R-:W-:Y:S01]  /*347f0*/  STL.64 [R1+0x2ee0], R10 ;  /* 0x002ee00a01007387 */ /* 0x020fe20000100a00 */
[----:B---3--:R1:W-:Y:S02]  /*34800*/  STL.64 [R1+0x2ed8], R8 ;  /* 0x002ed80801007387 */ /* 0x0083e40000100a00 */
[----:B------:R-:W3:Y:S01]  /*34810*/  LDL.64 R16, [R1+0xc0] ;  /* 0x0000c00001107983 */ /* 0x000ee20000100a00 */
[----:B-1----:R-:W2:Y:S01]  /*34820*/  LDL.64 R8, [R1+0xd0] ;  /* 0x0000d00001087983 */ /* 0x002ea20000100a00 */
[----:B------:R-:W4:Y:S02]  /*34830*/  LDL.LU R12, [R1+0x140] ;  /* 0x00014000010c7983 */ /* 0x000f240000300800 */
[----:B------:R-:W4:Y:S02]  /*34840*/  LDL.LU R13, [R1+0x144] ;  /* 0x00014400010d7983 */ /* 0x000f240000300800 */
[----:B------:R-:W4:Y:S01]  /*34850*/  LDL.LU R14, [R1+0x148] ;  /* 0x00014800010e7983 */ /* 0x000f220000300800 */
[----:B------:R-:W4:Y:S01]  /*34860*/  LDL.LU R15, [R1+0x14c] ;  /* 0x00014c00010f7983 */ /* 0x000f220000300800 */
[----:B------:R1:W-:Y:S03]  /*34870*/  STL.64 [R1+0x2e70], R20 ;  /* 0x002e701401007387 */ /* 0x0003e60000100a00 */
        /* <DEDUP_REMOVED lines=8> */
[----:B------:R-:W5:Y:S02]  /*34900*/  LDL.LU R22, [R1+0x118] ;  /* 0x0001180001167983 */ /* 0x000f640000300800 */
[----:B------:R-:W5:Y:S01]  /*34910*/  LDL.LU R23, [R1+0x11c] ;  /* 0x00011c0001177983 */ /* 0x000f620000300800 */
[----:B------:R-:W-:Y:S01]  /*34920*/  HMMA.1688.F32.TF32 R4, R24, R8, R4 ;  /* 0x000000081804723c */ /* 0x000fe20000081004 */
[----:B-----5:R-:W-:Y:S01]  /*34930*/  STL.64 [R1+0x2ea0], R22 ;  /* 0x002ea01601007387 */ /* 0x020fe20000100a00 */
[----:B--2---:R1:W-:Y:S03]  /*34940*/  STL.64 [R1+0x2e98], R20 ;  /* 0x002e981401007387 */ /* 0x0043e60000100a00 */
[----:B-1----:R-:W2:Y:S01]  /*34950*/  LDL.LU R20, [R1+0x120] ;  /* 0x0001200001147983 */ /* 0x002ea20000300800 */
[----:B------:R-:W2:Y:S02]  /*34960*/  LDL.LU R21, [R1+0x124] ;  /* 0x0001240001157983 */ /* 0x000ea40000300800 */
[----:B------:R-:W5:Y:S02]  /*34970*/  LDL.LU R22, [R1+0x128] ;  /* 0x0001280001167983 */ /* 0x000f640000300800 */
[----:B------:R-:W5:Y:S02]  /*34980*/  LDL.LU R23, [R1+0x12c] ;  /* 0x00012c0001177983 */ /* 0x000f640000300800 */
[----:B------:R-:W-:Y:S01]  /*34990*/  IMAD.MOV.U32 R3, RZ, RZ, R9 ;  /* 0x000000ffff037224 */ /* 0x000fe200078e0009 */
[----:B-----5:R-:W-:Y:S01]  /*349a0*/  STL.64 [R1+0x2eb8], R22 ;  /* 0x002eb81601007387 */ /* 0x020fe20000100a00 */
[----:B--2---:R1:W-:Y:S03]  /*349b0*/  STL.64 [R1+0x2eb0], R20 ;  /* 0x002eb01401007387 */ /* 0x0043e60000100a00 */
[----:B-1----:R-:W2:Y:S01]  /*349c0*/  LDL.LU R20, [R1+0x130] ;  /* 0x0001300001147983 */ /* 0x002ea20000300800 */
[----:B------:R-:W2:Y:S02]  /*349d0*/  LDL.LU R21, [R1+0x134] ;  /* 0x0001340001157983 */ /* 0x000ea40000300800 */
[----:B------:R-:W2:Y:S02]  /*349e0*/  LDL.LU R22, [R1+0x138] ;  /* 0x0001380001167983 */ /* 0x000ea40000300800 */
[----:B------:R-:W2:Y:S01]  /*349f0*/  LDL.LU R23, [R1+0x13c] ;  /* 0x00013c0001177983 */ /* 0x000ea20000300800 */
[----:B------:R1:W-:Y:S01]  /*34a00*/  STL.64 [R1+0x160], R4 ;  /* 0x0001600401007387 */ /* 0x0003e20000100a00 */
[----:B------:R5:W-:Y:S03]  /*34a10*/  STL.64 [R1+0x168], R6 ;  /* 0x0001680601007387 */ /* 0x000be60000100a00 */
[----:B-1----:R-:W2:Y:S01]  /*34a20*/  LDL.LU.64 R4, [R1+0x2ee8] ;  /* 0x002ee80001047983 */ /* 0x002ea20000300a00 */
[----:B-----5:R-:W-:-:S02]  /*34a30*/  IMAD.MOV.U32 R6, RZ, RZ, R8 ;  /* 0x000000ffff067224 */ /* 0x020fc400078e0008 */
[----:B------:R-:W5:Y:S02]  /*34a40*/  LDL.LU.64 R10, [R1+0x2ee0] ;  /* 0x002ee000010a7983 */ /* 0x000f640000300a00 */
[----:B------:R-:W5:Y:S02]  /*34a50*/  LDL.LU.64 R8, [R1+0x2ed8] ;  /* 0x002ed80001087983 */ /* 0x000f640000300a00 */
[----:B---3--:R-:W-:Y:S01]  /*34a60*/  IMAD.MOV.U32 R7, RZ, RZ, R17 ;  /* 0x000000ffff077224 */ /* 0x008fe200078e0011 */
[C---:B-----5:R-:W-:Y:S11]  /*34a70*/  HMMA.1688.F32.TF32 R8, R24.reuse, R16, R8 ;  /* 0x000000101808723c */ /* 0x060ff60000081008 */
[----:B------:R-:W-:Y:S11]  /*34a80*/  @!UPT UIADD3 URZ, URZ, URZ, URZ ;  /* 0x0000003f3f3ff290 */ /* 0x000ff6000fffe03f */
[----:B------:R-:W-:Y:S01]  /*34a90*/  @!UPT UIADD3 URZ, URZ, URZ, URZ ;  /* 0x0000003f3f3ff290 */ /* 0x000fe2000fffe03f */
[----:B------:R1:W-:Y:S01]  /*34aa0*/  STL.64 [R1+0x150], R8 ;  /* 0x0001500801007387 */ /* 0x0003e20000100a00 */
[----:B------:R3:W-:Y:S03]  /*34ab0*/  STL.64 [R1+0x158], R10 ;  /* 0x0001580a01007387 */ /* 0x0007e60000100a00 */
[----:B-1----:R-:W5:Y:S01]  /*34ac0*/  LDL.LU.64 R8, [R1+0x2ed0] ;  /* 0x002ed00001087983 */ /* 0x002f620000300a00 */
[----:B---3--:R-:W-:Y:S02]  /*34ad0*/  IMAD.MOV.U32 R10, RZ, RZ, R16 ;  /* 0x000000ffff0a7224 */ /* 0x008fe400078e0010 */
[----:B------:R-:W4:Y:S02]  /*34ae0*/  LDL.LU.64 R16, [R1+0x2ec8] ;  /* 0x002ec80001107983 */ /* 0x000f240000300a00 */
[C---:B----4-:R-:W-:Y:S01]  /*34af0*/  HMMA.1688.F32.TF32 R12, R24.reuse, R16, R12 ;  /* 0x00000010180c723c */ /* 0x050fe2000008100c */
[----:B------:R-:W-:Y:S11]  /*34b00*/  IMAD.MOV.U32 R11, RZ, RZ, R17 ;  /* 0x000000ffff0b7224 */ /* 0x000ff600078e0011 */
[----:B------:R-:W-:Y:S11]  /*34b10*/  @!UPT UIADD3 URZ, URZ, URZ, URZ ;  /* 0x0000003f3f3ff290 */ /* 0x000ff6000fffe03f */
[----:B------:R1:W-:Y:S01]  /*34b20*/  STL.64 [R1+0x140], R12 ;  /* 0x0001400c01007387 */ /* 0x0003e20000100a00 */
[----:B------:R-:W-:Y:S02]  /*34b30*/  STL.64 [R1+0x148], R14 ;  /* 0x0001480e01007387 */ /* 0x000fe40000100a00 */
[----:B------:R-:W-:Y:S04]  /*34b40*/  LDS R15, [R2+0x22500] ;  /* 0x02250000020f7984 */ /* 0x000fe80000000800 */
[----:B-1----:R-:W-:Y:S02]  /*34b50*/  IMAD.MOV.U32 R12, RZ, RZ, R16 ;  /* 0x000000ffff0c7224 */ /* 0x002fe400078e0010 */
[----:B------:R-:W2:Y:S02]  /*34b60*/  LDL.LU.64 R16, [R1+0x2ec0] ;  /* 0x002ec00001107983 */ /* 0x000ea40000300a00 */
[C---:B--2---:R-:W-:Y:S02]  /*34b70*/  HMMA.1688.F32.TF32 R16, R24.reuse, R16, R20 ;  /* 0x000000101810723c */ /* 0x044fe40000081014 */
[----:B------:R-:W2:Y:S01]  /*34b80*/  LDL.LU.64 R22, [R1+0x2eb8] ;  /* 0x002eb80001167983 */ /* 0x000ea20000300a00 */
[----:B------:R-:W2:Y:S11]  /*34b90*/  LDL.LU.64 R20, [R1+0x2eb0] ;  /* 0x002eb00001147983 */ /* 0x000eb60000300a00 */
[----:B------:R-:W-:Y:S09]  /*34ba0*/  @!UPT UIADD3 URZ, URZ, URZ, URZ ;  /* 0x0000003f3f3ff290 */ /* 0x000ff2000fffe03f */
        /* <DEDUP_REMOVED lines=28> */
[----:B-----5:R-:W-:Y:S02]  /*34d70*/  IMAD.MOV.U32 R22, RZ, RZ, R8 ;  /* 0x000000ffff167224 */ /* 0x020fe400078e0008 */
[----:B------:R-:W-:Y:S01]  /*34d80*/  IMAD.MOV.U32 R23, RZ, RZ, R9 ;  /* 0x000000ffff177224 */ /* 0x000fe200078e0009 */
[----:B--2---:R-:W-:Y:S01]  /*34d90*/  HMMA.1688.F32.TF32 R24, R24, R20, R16 ;  /* 0x000000141818723c */ /* 0x004fe20000081010 */
[----:B------:R1:W-:Y:S04]  /*34da0*/  STL.64 [R1+0x2da0], R20 ;  /* 0x002da01401007387 */ /* 0x0003e80000100a00 */
[----:B------:R-:W-:Y:S04]  /*34db0*/  LDS R18, [R0+0x22600] ;  /* 0x0226000000127984 */ /* 0x000fe80000000800 */
[----:B------:R-:W-:Y:S04]  /*34dc0*/  LDS R19, [R2+0x22600] ;  /* 0x0226000002137984 */ /* 0x000fe80000000800 */
[----:B------:R-:W-:Y:S04]  /*34dd0*/  LDS R16, [R0+0x20600] ;  /* 0x0206000000107984 */ /* 0x000fe80000000800 */
[----:B------:R-:W-:Y:S01]  /*34de0*/  LDS R17, [R2+0x20600] ;  /* 0x0206000002117984 */ /* 0x000fe20000000800 */
[----:B-1----:R-:W-:-:S02]  /*34df0*/  IMAD.MOV.U32 R20, RZ, RZ, R4 ;  /* 0x000000ffff147224 */ /* 0x002fc400078e0004 */
[----:B------:R-:W-:-:S03]  /*34e00*/  IMAD.MOV.U32 R21, RZ, RZ, R5 ;  /* 0x000000ffff157224 */ /* 0x000fc600078e0005 */
[----:B------:R-:W-:Y:S01]  /*34e10*/  STL.64 [R1+0x2a50], R26 ;  /* 0x002a501a01007387 */ /* 0x000fe20000100a00 */
[----:B------:R1:W-:Y:S02]  /*34e20*/  STL.64 [R1+0x2a48], R24 ;  /* 0x002a481801007387 */ /* 0x0003e40000100a00 */
[----:B-1----:R-:W-:Y:S02]  /*34e30*/  IMAD.MOV.U32 R24, RZ, RZ, R14 ;  /* 0x000000ffff187224 */ /* 0x002fe400078e000e */
[----:B------:R-:W-:Y:S01]  /*34e40*/  IMAD.MOV.U32 R25, RZ, RZ, R13 ;  /* 0x000000ffff197224 */ /* 0x000fe200078e000d */
[----:B------:R-:W1:Y:S04]  /*34e50*/  LDS R14, [R0+0x22500] ;  /* 0x02250000000e7984 */ /* 0x000e680000000800 */
[----:B------:R-:W-:Y:S04]  /*34e60*/  LDS R13, [R2+0x20500] ;  /* 0x02050000020d7984 */ /* 0x000fe80000000800 */
[----:B------:R-:W-:Y:S01]  /*34e70*/  STL.64 [R1+0x2de0], R24 ;  /* 0x002de01801007387 */ /* 0x000fe20000100a00 */
[----:B------:R-:W2:Y:S02]  /*34e80*/  LDL.LU R4, [R1+0x2e5c] ;  /* 0x002e5c0001047983 */ /* 0x000ea40000300800 */
[----:B------:R-:W3:Y:S02]  /*34e90*/  LDL.LU R5, [R1+0x2e58] ;  /* 0x002e580001057983 */ /* 0x000ee40000300800 */
[----:B------:R-:W4:Y:S01]  /*34ea0*/  LDL.LU R8, [R1+0x2e54] ;  /* 0x002e540001087983 */ /* 0x000f220000300800 */
[----:B------:R-:W5:Y:S01]  /*34eb0*/  LDL.LU R9, [R1+0x2e50] ;  /* 0x002e500001097983 */ /* 0x000f620000300800 */
[----:B------:R-:W-:Y:S02]  /*34ec0*/  STL.64 [R1+0x2db8], R22 ;  /* 0x002db81601007387 */ /* 0x000fe40000100a00 */
[----:B------:R1:W-:Y:S02]  /*34ed0*/  STL.64 [R1+0x2db0], R20 ;  /* 0x002db01401007387 */ /* 0x0003e40000100a00 */
[----:B-1----:R-:W2:Y:S01]  /*34ee0*/  LDL.LU R20, [R1+0x390] ;  /* 0x0003900001147983 */ /* 0x002ea20000300800 */
[----:B------:R-:W2:Y:S02]  /*34ef0*/  LDL.LU R21, [R1+0x394] ;  /* 0x0003940001157983 */ /* 0x000ea40000300800 */
[----:B------:R-:W2:Y:S02]  /*34f00*/  LDL.LU R22, [R1+0x398] ;  /* 0x0003980001167983 */ /* 0x000ea40000300800 */
[----:B------:R-:W2:Y:S02]  /*34f10*/  LDL.LU R23, [R1+0x39c] ;  /* 0x00039c0001177983 */ /* 0x000ea40000300800 */
[----:B--2---:R-:W-:Y:S01]  /*34f20*/  STL.64 [R1+0x2dc8], R22 ;  /* 0x002dc81601007387 */ /* 0x004fe20000100a00 */
[----:B------:R5:W-:Y:S02]  /*34f30*/  STL.64 [R1+0x2dc0], R20 ;  /* 0x002dc01401007387 */ /* 0x000be40000100a00 */
[----:B-----5:R-:W-:-:S02]  /*34f40*/  IMAD.MOV.U32 R20, RZ, RZ, R9 ;  /* 0x000000ffff147224 */ /* 0x020fc400078e0009 */
[----:B----4-:R-:W-:Y:S01]  /*34f50*/  IMAD.MOV.U32 R21, RZ, RZ, R8 ;  /* 0x000000ffff157224 */ /* 0x010fe200078e0008 */
[----:B------:R-:W2:Y:S01]  /*34f60*/  LDL.LU R9, [R1+0x2e4c] ;  /* 0x002e4c0001097983 */ /* 0x000ea20000300800 */
[----:B------:R-:W4:Y:S02]  /*34f70*/  LDL.LU R8, [R1+0x2e48] ;  /* 0x002e480001087983 */ /* 0x000f240000300800 */
[----:B---3--:R-:W-:Y:S02]  /*34f80*/  IMAD.MOV.U32 R22, RZ, RZ, R5 ;  /* 0x000000ffff167224 */ /* 0x008fe400078e0005 */
[----:B------:R-:W-:Y:S01]  /*34f90*/  IMAD.MOV.U32 R23, RZ, RZ, R4 ;  /* 0x000000ffff177224 */ /* 0x000fe200078e0004 */
[----:B------:R-:W3:Y:S01]  /*34fa0*/  LDL.LU R5, [R1+0x2e44] ;  /* 0x002e440001057983 */ /* 0x000ee20000300800 */
[----:B------:R-:W5:Y:S02]  /*34fb0*/  LDL.LU R4, [R1+0x2e40] ;  /* 0x002e400001047983 */ /* 0x000f640000300800 */
[----:B------:R-:W2:Y:S02]  /*34fc0*/  LDL.LU R24, [R1+0x3b0] ;  /* 0x0003b00001187983 */ /* 0x000ea40000300800 */
[----:B------:R-:W2:Y:S01]  /*34fd0*/  LDL.LU R25, [R1+0x3b4] ;  /* 0x0003b40001197983 */ /* 0x000ea20000300800 */
[----:B------:R-:W2:Y:S01]  /*34fe0*/  LDL.LU R26, [R1+0x3b8] ;  /* 0x0003b800011a7983 */ /* 0x000ea20000300800 */
[----:B------:R-:W2:Y:S03]  /*34ff0*/  LDL.LU R27, [R1+0x3bc] ;  /* 0x0003bc00011b7983 */ /* 0x000ea60000300800 */
[----:B--2---:R-:W-:Y:S01]  /*35000*/  STL.64 [R1+0x2df0], R26 ;  /* 0x002df01a01007387 */ /* 0x004fe20000100a00 */
[----:B------:R1:W-:Y:S02]  /*35010*/  STL.64 [R1+0x2de8], R24 ;  /* 0x002de81801007387 */ /* 0x0003e40000100a00 */
[----:B-1----:R-:W-:-:S02]  /*35020*/  IMAD.MOV.U32 R24, RZ, RZ, R12 ;  /* 0x000000ffff187224 */ /* 0x002fc400078e000c */
[----:B------:R-:W-:Y:S01]  /*35030*/  IMAD.MOV.U32 R25, RZ, RZ, R11 ;  /* 0x000000ffff197224 */ /* 0x000fe200078e000b */
[----:B------:R-:W1:Y:S04]  /*35040*/  LDS R12, [R0+0x20500] ;  /* 0x02050000000c7984 */ /* 0x000e680000000800 */
[----:B------:R-:W-:Y:S04]  /*35050*/  LDS R11, [R2+0x22400] ;  /* 0x02240000020b7984 */ /* 0x000fe80000000800 */
[----:B------:R2:W-:Y:S02]  /*35060*/  STL.64 [R1+0x2e00], R24 ;  /* 0x002e001801007387 */ /* 0x0005e40000100a00 */
[----:B--2---:R-:W-:-:S02]  /*35070*/  IMAD.MOV.U32 R24, RZ, RZ, R10 ;  /* 0x000000ffff187224 */ /* 0x004fc400078e000a */
[----:B------:R-:W-:Y:S01]  /*35080*/  IMAD.MOV.U32 R25, RZ, RZ, R7 ;  /* 0x000000ffff197224 */ /* 0x000fe200078e0007 */
[----:B------:R-:W-:Y:S04]  /*35090*/  LDS R10, [R0+0x22400] ;  /* 0x02240000000a7984 */ /* 0x000fe80000000800 */
[----:B------:R-:W-:Y:S04]  /*350a0*/  LDS R7, [R2+0x22300] ;  /* 0x0223000002077984 */ /* 0x000fe80000000800 */
[----:B------:R-:W-:Y:S01]  /*350b0*/  STL.64 [R1+0x2e18], R24 ;  /* 0x002e181801007387 */ /* 0x000fe20000100a00 */
[----:B------:R-:W-:Y:S02]  /*350c0*/  STL.64 [R1+0x2dd8], R22 ;  /* 0x002dd81601007387 */ /* 0x000fe40000100a00 */
[----:B------:R2:W-:Y:S02]  /*350d0*/  STL.64 [R1+0x2dd0], R20 ;  /* 0x002dd01401007387 */ /* 0x0005e40000100a00 */
[----:B--2---:R-:W2:Y:S01]  /*350e0*/  LDL.64 R20, [R1+0xa0] ;  /* 0x0000a00001147983 */ /* 0x004ea20000100a00 */
[----:B----4-:R-:W-:-:S02]  /*350f0*/  IMAD.MOV.U32 R22, RZ, RZ, R8 ;  /* 0x000000ffff167224 */ /* 0x010fc400078e0008 */
[----:B------:R-:W-:Y:S01]  /*35100*/  IMAD.MOV.U32 R23, RZ, RZ, R9 ;  /* 0x000000ffff177224 */ /* 0x000fe200078e0009 */
[----:B--2---:R5:W-:Y:S02]  /*35110*/  STL.64 [R1+0x2df8], R20 ;  /* 0x002df81401007387 */ /* 0x004be40000100a00 */
[----:B-----5:R-:W-:Y:S02]  /*35120*/  IMAD.MOV.U32 R20, RZ, RZ, R4 ;  /* 0x000000ffff147224 */ /* 0x020fe400078e0004 */
[----:B---3--:R-:W-:Y:S01]  /*35130*/  IMAD.MOV.U32 R21, RZ, RZ, R5 ;  /* 0x000000ffff157224 */ /* 0x008fe200078e0005 */
[----:B------:R-:W2:Y:S01]  /*35140*/  LDL.LU R4, [R1+0x2e3c] ;  /* 0x002e3c0001047983 */ /* 0x000ea20000300800 */
[----:B------:R-:W3:Y:S02]  /*35150*/  LDL.LU R5, [R1+0x2e38] ;  /* 0x002e380001057983 */ /* 0x000ee40000300800 */
[----:B------:R-:W4:Y:S02]  /*35160*/  LDL.LU R8, [R1+0x2e34] ;  /* 0x002e340001087983 */ /* 0x000f240000300800 */
[----:B------:R-:W5:Y:S01]  /*35170*/  LDL.LU R9, [R1+0x2e30] ;  /* 0x002e300001097983 */ /* 0x000f620000300800 */
[----:B------:R-:W-:Y:S01]  /*35180*/  STL.64 [R1+0x2e10], R22 ;  /* 0x002e101601007387 */ /* 0x000fe20000100a00 */
[----:B------:R1:W-:Y:S03]  /*35190*/  STL.64 [R1+0x2e08], R20 ;  /* 0x002e081401007387 */ /* 0x0003e60000100a00 */
[----:B-1----:R-:W2:Y:S01]  /*351a0*/  LDL.LU R20, [R1+0x3d0] ;  /* 0x0003d00001147983 */ /* 0x002ea20000300800 */
[----:B------:R-:W2:Y:S02]  /*351b0*/  LDL.LU R21, [R1+0x3d4] ;  /* 0x0003d40001157983 */ /* 0x000ea40000300800 */
[----:B------:R-:W2:Y:S02]  /*351c0*/  LDL.LU R22, [R1+0x3d8] ;  /* 0x0003d80001167983 */ /* 0x000ea40000300800 */
[----:B------:R-:W2:Y:S02]  /*351d0*/  LDL.LU R23, [R1+0x3dc] ;  /* 0x0003dc0001177983 */ /* 0x000ea40000300800 */
[----:B------:R-:W-:-:S02]  /*351e0*/  IMAD.MOV.U32 R24, RZ, RZ, R6 ;  /* 0x000000ffff187224 */ /* 0x000fc400078e0006 */
[----:B------:R-:W-:Y:S01]  /*351f0*/  LDS R6, [R0+0x22300] ;  /* 0x0223000000067984 */ /* 0x000fe20000000800 */
[----:B------:R-:W-:-:S03]  /*35200*/  IMAD.MOV.U32 R25, RZ, RZ, R3 ;  /* 0x000000ffff197224 */ /* 0x000fc600078e0003 */
[----:B--2---:R3:W-:Y:S02]  /*35210*/  STL.64 [R1+0x2e28], R22 ;  /* 0x002e281601007387 */ /* 0x0047e40000100a00 */
[----:B---3--:R-:W-:Y:S02]  /*35220*/  IMAD.MOV.U32 R22, RZ, RZ, R5 ;  /* 0x000000ffff167224 */ /* 0x008fe400078e0005 */
[----:B------:R-:W-:Y:S01]  /*35230*/  IMAD.MOV.U32 R23, RZ, RZ, R4 ;  /* 0x000000ffff177224 */ /* 0x000fe200078e0004 */
[----:B------:R-:W-:Y:S04]  /*35240*/  LDS R5, [R2+0x20300] ;  /* 0x0203000002057984 */ /* 0x000fe80000000800 */
[----:B------:R-:W1:Y:S04]  /*35250*/  LDS R4, [R0+0x20300] ;  /* 0x0203000000047984 */ /* 0x000e680000000800 */
[----:B------:R5:W-:Y:S02]  /*35260*/  STL.64 [R1+0x2e20], R20 ;  /* 0x002e201401007387 */ /* 0x000be40000100a00 */
[----:B-----5:R-:W-:-:S02]  /*35270*/  IMAD.MOV.U32 R20, RZ, RZ, R9 ;  /* 0x000000ffff147224 */ /* 0x020fc400078e0009 */
[----:B----4-:R-:W-:Y:S01]  /*35280*/  IMAD.MOV.U32 R21, RZ, RZ, R8 ;  /* 0x000000ffff157224 */ /* 0x010fe200078e0008 */
[----:B------:R-:W-:Y:S01]  /*35290*/  STL.64 [R1+0x2d30], R14 ;  /* 0x002d300e01007387 */ /* 0x000fe20000100a00 */
[----:B------:R2:W-:Y:S03]  /*352a0*/  STL.64 [R1+0x2d28], R12 ;  /* 0x002d280c01007387 */ /* 0x0005e60000100a00 */
[----:B------:R-:W-:Y:S04]  /*352b0*/  LDS R8, [R0+0x20400] ;  /* 0x0204000000087984 */ /* 0x000fe80000000800 */
[----:B------:R-:W3:Y:S04]  /*352c0*/  LDS R9, [R2+0x20400] ;  /* 0x0204000002097984 */ /* 0x000ee80000000800 */
[----:B--2---:R-:W2:Y:S01]  /*352d0*/  LDL.LU R12, [R1+0x2f0] ;  /* 0x0002f000010c7983 */ /* 0x004ea20000300800 */
[----:B------:R-:W2:Y:S02]  /*352e0*/  LDL.LU R13, [R1+0x2f4] ;  /* 0x0002f400010d7983 */ /* 0x000ea40000300800 */
[----:B------:R-:W2:Y:S02]  /*352f0*/  LDL.LU R14, [R1+0x2f8] ;  /* 0x0002f800010e7983 */ /* 0x000ea40000300800 */
[----:B------:R-:W2:Y:S01]  /*35300*/  LDL.LU R15, [R1+0x2fc] ;  /* 0x0002fc00010f7983 */ /* 0x000ea20000300800 */
[C---:B-1----:R-:W-:Y:S01]  /*35310*/  HMMA.1688.F32.TF32 R24, R4.reuse, R24, R20 ;  /* 0x000000180418723c */ /* 0x042fe20000081014 */
[----:B------:R-:W-:Y:S01]  /*35320*/  STL.64 [R1+0x2ca0], R18 ;  /* 0x002ca01201007387 */ /* 0x000fe20000100a00 */
[----:B------:R1:W-:Y:S03]  /*35330*/  STL.64 [R1+0x2c98], R16 ;  /* 0x002c981001007387 */ /* 0x0003e60000100a00 */
[----:B-1----:R-:W4:Y:S01]  /*35340*/  LDL.64 R16, [R1+0x80] ;  /* 0x0000800001107983 */ /* 0x002f220000100a00 */
[----:B------:R-:W5:Y:S02]  /*35350*/  LDL.LU.64 R22, [R1+0x2e28] ;  /* 0x002e280001167983 */ /* 0x000f640000300a00 */
[----:B------:R-:W5:Y:S11]  /*35360*/  LDL.LU.64 R20, [R1+0x2e20] ;  /* 0x002e200001147983 */ /* 0x000f760000300a00 */
[----:B------:R-:W-:Y:S04]  /*35370*/  @!UPT UIADD3 URZ, URZ, URZ, URZ ;  /* 0x0000003f3f3ff290 */ /* 0x000fe8000fffe03f */
[----:B------:R1:W-:Y:S01]  /*35380*/  STL.64 [R1+0x3e0], R24 ;  /* 0x0003e01801007387 */ /* 0x0003e20000100a00 */
[----:B------:R5:W-:Y:S03]  /*35390*/  STL.64 [R1+0x3e8], R26 ;  /* 0x0003e81a01007387 */ /* 0x000be60000100a00 */
[----:B-1----:R-:W5:Y:S02]  /*353a0*/  LDL.LU.64 R24, [R1+0x2e18] ;  /* 0x002e180001187983 */ /* 0x002f640000300a00 */
[C---:B-----5:R-:W-:Y:S02]  /*353b0*/  HMMA.1688.F32.TF32 R24, R4.reuse, R24, R20 ;  /* 0x000000180418723c */ /* 0x060fe40000081014 */
[----:B------:R-:W5:Y:S01]  /*353c0*/  LDL.LU.64 R22, [R1+0x2e10] ;  /* 0x002e100001167983 */ /* 0x000f620000300a00 */
[----:B------:R-:W5:Y:S11]  /*353d0*/  LDL.LU.64 R20, [R1+0x2e08] ;  /* 0x002e080001147983 */ /* 0x000f760000300a00 */
[----:B------:R-:W-:Y:S09]  /*353e0*/  @!UPT UIADD3 URZ, URZ, URZ, URZ ;  /* 0x0000003f3f3ff290 */ /* 0x000ff2000fffe03f */
[----:B------:R1:W-:Y:S01]  /*353f0*/  STL.64 [R1+0x3d0], R24 ;  /* 0x0003d01801007387 */ /* 0x0003e20000100a00 */
[----:B------:R5:W-:Y:S03]  /*35400*/  STL.64 [R1+0x3d8], R26 ;  /* 0x0003d81a01007387 */ /* 0x000be60000100a00 */
[----:B-1----:R-:W5:Y:S02]  /*35410*/  LDL.LU.64 R24, [R1+0x2e00] ;  /* 0x002e000001187983 */ /* 0x002f640000300a00 */
[C---:B-----5:R-:W-:Y:S02]  /*35420*/  HMMA.1688.F32.TF32 R24, R4.reuse, R24, R20 ;  /* 0x000000180418723c */ /* 0x060fe40000081014 */
[----:B------:R-:W5:Y:S11]  /*35430*/  LDL.LU.64 R20, [R1+0x2df8] ;  /* 0x002df80001147983 */ /* 0x000f760000300a00 */
[----:B------:R-:W-:Y:S10]  /*35440*/  @!UPT UIADD3 URZ, URZ, URZ, URZ ;  /* 0x0000003f3f3ff290 */ /* 0x000ff4000fffe03f */
[----:B------:R-:W-:Y:S01]  /*35450*/  STL.64 [R1+0x3c0], R24 ;  /* 0x0003c01801007387 */ /* 0x000fe20000100a00 */
[----:B------:R1:W-:Y:S03]  /*35460*/  STL.64 [R1+0x3c8], R26 ;  /* 0x0003c81a01007387 */ /* 0x0003e60000100a00 */
[----:B-1----:R-:W2:Y:S01]  /*35470*/  LDL.LU.64 R26, [R1+0x2df0] ;  /* 0x002df000011a7983 */ /* 0x002ea20000300a00 */
[----:B------:R-:W2:Y:S02]  /*35480*/  LDL.LU.64 R24, [R1+0x2de8] ;  /* 0x002de80001187983 */ /* 0x000ea40000300a00 */
[----:B-----5:R-:W-:Y:S01]  /*35490*/  IMAD.MOV.U32 R3, RZ, RZ, R21 ;  /* 0x000000ffff037224 */ /* 0x020fe200078e0015 */
[C---:B--2---:R-:W-:Y:S11]  /*354a0*/  HMMA.1688.F32.TF32 R24, R4.reuse, R20, R24 ;  /* 0x000000140418723c */ /* 0x044ff60000081018 */
[----:B------:R-:W-:Y:S11]  /*354b0*/  @!UPT UIADD3 URZ, URZ, URZ, URZ ;  /* 0x0000003f3f3ff290 */ /* 0x000ff6000fffe03f */
[----:B------:R-:W-:Y:S01]  /*354c0*/  @!UPT UIADD3 URZ, URZ, URZ, URZ ;  /* 0x0000003f3f3ff290 */ /* 0x000fe2000fffe03f */
[----:B------:R1:W-:Y:S01]  /*354d0*/  STL.64 [R1+0x3b0], R24 ;  /* 0x0003b01801007387 */ /* 0x0003e20000100a00 */
[----:B------:R2:W-:Y:S03]  /*354e0*/  STL.64 [R1+0x3b8], R26 ;  /* 0x0003b81a01007387 */ /* 0x0005e60000100a00 */
[----:B-1----:R-:W5:Y:S01]  /*354f0*/  LDL.LU.64 R24, [R1+0x2de0] ;  /* 0x002de00001187983 */ /* 0x002f620000300a00 */
[----:B--2---:R-:W-:Y:S02]  /*35500*/  IMAD.MOV.U32 R26, RZ, RZ, R20 ;  /* 0x000000ffff1a7224 */ /* 0x004fe400078e0014 */
[----:B------:R-:W5:Y:S02]  /*35510*/  LDL.LU.64 R22, [R1+0x2dd8] ;  /* 0x002dd80001167983 */ /* 0x000f640000300a00 */
[----:B------:R-:W5:Y:S02]  /*35520*/  LDL.LU.64 R20, [R1+0x2dd0] ;  /* 0x002dd00001147983 */ /* 0x000f640000300a00 */
[C---:B-----5:R-:W-:Y:S11]  /*35530*/  HMMA.1688.F32.TF32 R20, R4.reuse, R24, R20 ;  /* 0x000000180414723c */ /* 0x060ff60000081014 */
[----:B------:R-:W-:Y:S11]  /*35540*/  @!UPT UIADD3 URZ, URZ, URZ, URZ ;  /* 0x0000003f3f3ff290 */ /* 0x000ff6000fffe03f */
[----:B------:R-:W-:Y:S01]  /*35550*/  @!UPT UIADD3 URZ, URZ, URZ, URZ ;  /* 0x0000003f3f3ff290 */ /* 0x000fe2000fffe03f */
[----:B------:R-:W-:Y:S01]  /*35560*/  STL.64 [R1+0x3a0], R20 ;  /* 0x0003a01401007387 */ /* 0x000fe20000100a00 */
[----:B------:R1:W-:Y:S03]  /*35570*/  STL.64 [R1+0x3a8], R22 ;  /* 0x0003a81601007387 */ /* 0x0003e60000100a00 */
[----:B-1----:R-:W4:Y:S01]  /*35580*/  LDL.LU.64 R22, [R1+0x2dc8] ;  /* 0x002dc80001167983 */ /* 0x002f220000300a00 */
[----:B------:R-:W4:Y:S02]  /*35590*/  LDL.LU.64 R20, [R1+0x2dc0] ;  /* 0x002dc00001147983 */ /* 0x000f240000300a00 */
[----:B------:R-:W-:Y:S01]  /*355a0*/  STL.64 [R1+0x2d60], R24 ;  /* 0x002d601801007387 */ /* 0x000fe20000100a00 */
        /* <DEDUP_REMOVED lines=9> */
[----:B------:R-:W-:Y:S01]  /*35640*/  IMAD.MOV.U32 R17, RZ, RZ, R29 ;  /* 0x000000ffff117224 */ /* 0x000fe200078e001d */
[----:B------:R-:W4:Y:S01]  /*35650*/  LDL.LU R28, [R1+0x2dac] ;  /* 0x002dac00011c7983 */ /* 0x000f220000300800 */
[----:B------:R-:W5:Y:S05]  /*35660*/  LDL.LU R29, [R1+0x2da8] ;  /* 0x002da800011d7983 */ /* 0x000f6a0000300800 */
[C---:B--2---:R-:W-:Y:S01]  /*35670*/  HMMA.1688.F32.TF32 R16, R4.reuse, R16, R20 ;  /* 0x000000100410723c */ /* 0x044fe20000081014 */
[----:B------:R-:W2:Y:S07]  /*35680*/  LDL.LU.64 R20, [R1+0x2da0] ;  /* 0x002da00001147983 */ /* 0x000eae0000300a00 */
[----:B--2---:R-:W-:Y:S01]  /*35690*/  HMMA.1688.F32.TF32 R4, R4, R20, R12 ;  /* 0x000000140404723c */ /* 0x004fe2000008100c */
[----:B------:R1:W-:Y:S11]  /*356a0*/  STL.64 [R1+0x2d38], R20 ;  /* 0x002d381401007387 */ /* 0x0003f60000100a00 */
[----:B------:R-:W-:Y:S03]  /*356b0*/  @!UPT UIADD3 URZ, URZ, URZ, URZ ;  /* 0x0000003f3f3ff290 */ /* 0x000fe6000fffe03f */
[----:B------:R-:W-:Y:S02]  /*356c0*/  STL.64 [R1+0x380], R16 ;  /* 0x0003801001007387 */ /* 0x000fe40000100a00 */
[----:B------:R-:W-:Y:S01]  /*356d0*/  STL.64 [R1+0x388], R18 ;  /* 0x0003881201007387 */ /* 0x000fe20000100a00 */
[----:B-1----:R-:W2:Y:S05]  /*356e0*/  LDL.LU R20, [R1+0x2b0] ;  /* 0x0002b00001147983 */ /* 0x002eaa0000300800 */
[----:B------:R-:W-:Y:S01]  /*356f0*/  STL.64 [R1+0x2f0], R4 ;  /* 0x0002f00401007387 */ /* 0x000fe20000100a00 */
[----:B------:R-:W-:Y:S02]  /*35700*/  STL.64 [R1+0x2f8], R6 ;  /* 0x0002f80601007387 */ /* 0x000fe40000100a00 */
        /* <DEDUP_REMOVED lines=12> */
[----:B------:R-:W2:Y:S02]  /*357d0*/  LDL.LU R15, [R1+0x2dc] ;  /* 0x0002dc00010f7983 */ /* 0x000ea40000300800 */
[----:B--2---:R-:W-:Y:S01]  /*357e0*/  STL.64 [R1+0x2d90], R14 ;  /* 0x002d900e01007387 */ /* 0x004fe20000100a00 */
[----:B------:R1:W-:Y:S03]  /*357f0*/  STL.64 [R1+0x2d88], R12 ;  /* 0x002d880c01007387 */ /* 0x0003e60000100a00 */
[----:B-1----:R-:W3:Y:S01]  /*35800*/  LDL.64 R12, [R1+0xd0] ;  /* 0x0000d000010c7983 */ /* 0x002ee20000100a00 */
[----:B------:R-:W-:Y:S02]  /*35810*/  STL.64 [R1+0x2d80], R22 ;  /* 0x002d801601007387 */ /* 0x000fe40000100a00 */
[----:B------:R1:W-:Y:S02]  /*35820*/  STL.64 [R1+0x2d78], R20 ;  /* 0x002d781401007387 */ /* 0x0003e40000100a00 */
[----:B-1----:R-:W2:Y:S04]  /*35830*/  LDL.64 R20, [R1+0xc0] ;  /* 0x0000c00001147983 */ /* 0x002ea80000100a00 */
[----:B--2---:R1:W-:Y:S04]  /*35840*/  STL.64 [R1+0x2d98], R20 ;  /* 0x002d981401007387 */ /* 0x0043e80000100a00 */
[----:B-1----:R-:W3:Y:S01]  /*35850*/  LDL.LU R20, [R1+0x2e0] ;  /* 0x0002e00001147983 */ /* 0x002ee20000300800 */
[----:B------:R-:W3:Y:S02]  /*35860*/  LDL.LU R21, [R1+0x2e4] ;  /* 0x0002e40001157983 */ /* 0x000ee40000300800 */
[----:B------:R-:W3:Y:S02]  /*35870*/  LDL.LU R22, [R1+0x2e8] ;  /* 0x0002e80001167983 */ /* 0x000ee40000300800 */
[----:B------:R-:W3:Y:S01]  /*35880*/  LDL.LU R23, [R1+0x2ec] ;  /* 0x0002ec0001177983 */ /* 0x000ee20000300800 */
[----:B------:R-:W2:Y:S01]  /*35890*/  LDL.64 R24, [R1+0xb0] ;  /* 0x0000b00001187983 */ /* 0x000ea20000100a00 */
        /* <DEDUP_REMOVED lines=15> */
[----:B------:R-:W3:Y:S02]  /*35990*/  LDL.LU R6, [R1+0x1a8] ;  /* 0x0001a80001067983 */ /* 0x000ee40000300800 */
[----:B------:R-:W3:Y:S01]  /*359a0*/  LDL.LU R7, [R1+0x1ac] ;  /* 0x0001ac0001077983 */ /* 0x000ee20000300800 */
[----:B------:R-:W2:Y:S01]  /*359b0*/  LDL.LU R16, [R1+0x2a0] ;  /* 0x0002a00001107983 */ /* 0x000ea20000300800 */
[----:B------:R-:W4:Y:S02]  /*359c0*/  LDL.LU R17, [R1+0x2a4] ;  /* 0x0002a40001117983 */ /* 0x000f240000300800 */
[----:B------:R-:W4:Y:S02]  /*359d0*/  LDL.LU R18, [R1+0x2a8] ;  /* 0x0002a80001127983 */ /* 0x000f240000300800 */
[----:B------:R-:W4:Y:S01]  /*359e0*/  LDL.LU R19, [R1+0x2ac] ;  /* 0x0002ac0001137983 */ /* 0x000f220000300800 */
[----:B---3--:R1:W-:Y:S01]  /*359f0*/  STL.64 [R1+0x2cd0], R6 ;  /* 0x002cd00601007387 */ /* 0x0083e20000100a00 */
[----:B--2---:R2:W-:Y:S05]  /*35a00*/  STL.64 [R1+0x2cc8], R4 ;  /* 0x002cc80401007387 */ /* 0x0045ea0000100a00 */
[----:B------:R3:W-:Y:S02]  /*35a10*/  STL.64 [R1+0x2e0], R20 ;  /* 0x0002e01401007387 */ /* 0x0007e40000100a00 */
[----:B------:R4:W-:Y:S02]  /*35a20*/  STL.64 [R1+0x2e8], R22 ;  /* 0x0002e81601007387 */ /* 0x0009e40000100a00 */
[----:B-1----:R-:W-:-:S02]  /*35a30*/  IMAD.MOV.U32 R6, RZ, RZ, R12 ;  /* 0x000000ffff067224 */ /* 0x002fc400078e000c */
[----:B--2---:R-:W-:Y:S01]  /*35a40*/  IMAD.MOV.U32 R5, RZ, RZ, R3 ;  /* 0x000000ffff057224 */ /* 0x004fe200078e0003 */
[----:B---3--:R-:W2:Y:S01]  /*35a50*/  LDL.LU.64 R20, [R1+0x2d98] ;  /* 0x002d980001147983 */ /* 0x008ea20000300a00 */
[----:B------:R-:W-:Y:S02]  /*35a60*/  IMAD.MOV.U32 R3, RZ, RZ, R13 ;  /* 0x000000ffff037224 */ /* 0x000fe400078e000d */
[----:B------:R-:W2:Y:S02]  /*35a70*/  LDL.LU.64 R14, [R1+0x2d90] ;  /* 0x002d9000010e7983 */ /* 0x000ea40000300a00 */
[----:B------:R-:W2:Y:S02]  /*35a80*/  LDL.LU.64 R12, [R1+0x2d88] ;  /* 0x002d8800010c7983 */ /* 0x000ea40000300a00 */
[C---:B--2---:R-:W-:Y:S01]  /*35a90*/  HMMA.1688.F32.TF32 R12, R8.reuse, R20, R12 ;  /* 0x00000014080c723c */ /* 0x044fe2000008100c */
[----:B------:R-:W-:Y:S11]  /*35aa0*/  IMAD.MOV.U32 R7, RZ, RZ, R21 ;  /* 0x000000ffff077224 */ /* 0x000ff600078e0015 */
[----:B------:R-:W-:Y:S11]  /*35ab0*/  @!UPT UIADD3 URZ, URZ, URZ, URZ ;  /* 0x0000003f3f3ff290 */ /* 0x000ff6000fffe03f */
[----:B------:R1:W-:Y:S01]  /*35ac0*/  STL.64 [R1+0x2d0], R12 ;  /* 0x0002d00c01007387 */ /* 0x0003e20000100a00 */
[----:B------:R-:W-:Y:S02]  /*35ad0*/  STL.64 [R1+0x2d8], R14 ;  /* 0x0002d80e01007387 */ /* 0x000fe40000100a00 */
[----:B----4-:R-:W2:Y:S02]  /*35ae0*/  LDL.LU.64 R22, [R1+0x2d80] ;  /* 0x002d800001167983 */ /* 0x010ea40000300a00 */
[----:B-1----:R-:W-:Y:S02]  /*35af0*/  IMAD.MOV.U32 R12, RZ, RZ, R20 ;  /* 0x000000ffff0c7224 */ /* 0x002fe400078e0014 */
        /* <DEDUP_REMOVED lines=11> */
[----:B------:R-:W3:Y:S01]  /*35bb0*/  LDL.LU.64 R24, [R1+0x2d60] ;  /* 0x002d600001187983 */ /* 0x000ee20000300a00 */
[----:B------:R1:W-:Y:S01]  /*35bc0*/  STL.64 [R1+0x2ce0], R4 ;  /* 0x002ce00401007387 */ /* 0x0003e20000100a00 */
[C---:B--2---:R-:W-:Y:S07]  /*35bd0*/  HMMA.1688.F32.TF32 R20, R8.reuse, R4, R20 ;  /* 0x000000040814723c */ /* 0x044fee0000081014 */
[----:B-1----:R-:W-:Y:S02]  /*35be0*/  IMAD.MOV.U32 R4, RZ, RZ, R14 ;  /* 0x000000ffff047224 */ /* 0x002fe400078e000e */
[----:B------:R-:W-:Y:S11]  /*35bf0*/  IMAD.MOV.U32 R5, RZ, RZ, R13 ;  /* 0x000000ffff057224 */ /* 0x000ff600078e000d */
[----:B------:R-:W-:Y:S03]  /*35c00*/  @!UPT UIADD3 URZ, URZ, URZ, URZ ;  /* 0x0000003f3f3ff290 */ /* 0x000fe6000fffe03f */
[----:B------:R1:W-:Y:S01]  /*35c10*/  STL.64 [R1+0x2b0], R20 ;  /* 0x0002b01401007387 */ /* 0x0003e20000100a00 */
[----:B------:R-:W-:Y:S02]  /*35c20*/  STL.64 [R1+0x2b8], R22 ;  /* 0x0002b81601007387 */ /* 0x000fe40000100a00 */
[----:B------:R2:W-:Y:S01]  /*35c30*/  STL.64 [R1+0x2cf8], R4 ;  /* 0x002cf80401007387 */ /* 0x0005e20000100a00 */
[----:B-1----:R-:W4:Y:S01]  /*35c40*/  LDL.64 R20, [R1+0x10] ;  /* 0x0000100001147983 */ /* 0x002f220000100a00 */
[----:B--2---:R-:W-:Y:S01]  /*35c50*/  IMAD.MOV.U32 R4, RZ, RZ, R12 ;  /* 0x000000ffff047224 */ /* 0x004fe200078e000c */
[----:B---3--:R-:W-:Y:S02]  /*35c60*/  HMMA.1688.F32.TF32 R16, R8, R24, R16 ;  /* 0x000000180810723c */ /* 0x008fe40000081010 */
[----:B----4-:R1:W-:Y:S01]  /*35c70*/  STL.64 [R1+0x2d50], R20 ;  /* 0x002d501401007387 */ /* 0x0103e20000100a00 */
[----:B------:R-:W2:Y:S02]  /*35c80*/  LDL.LU R12, [R1+0x1f0] ;  /* 0x0001f000010c7983 */ /* 0x000ea40000300800 */
[----:B------:R-:W2:Y:S02]  /*35c90*/  LDL.LU R13, [R1+0x1f4] ;  /* 0x0001f400010d7983 */ /* 0x000ea40000300800 */
[----:B------:R-:W3:Y:S01]  /*35ca0*/  LDL.LU R14, [R1+0x1f8] ;  /* 0x0001f800010e7983 */ /* 0x000ee20000300800 */
[----:B------:R-:W3:Y:S01]  /*35cb0*/  LDL.LU R15, [R1+0x1fc] ;  /* 0x0001fc00010f7983 */ /* 0x000ee20000300800 */
[----:B------:R-:W-:-:S03]  /*35cc0*/  IMAD.MOV.U32 R5, RZ, RZ, R7 ;  /* 0x000000ffff057224 */ /* 0x000fc600078e0007 */
[----:B-1----:R-:W4:Y:S01]  /*35cd0*/  LDL.LU R20, [R1+0x290] ;  /* 0x0002900001147983 */ /* 0x002f220000300800 */
[----:B------:R-:W4:Y:S02]  /*35ce0*/  LDL.LU R21, [R1+0x294] ;  /* 0x0002940001157983 */ /* 0x000f240000300800 */
[----:B------:R-:W4:Y:S02]  /*35cf0*/  LDL.LU R22, [R1+0x298] ;  /* 0x0002980001167983 */ /* 0x000f240000300800 */
[----:B------:R-:W4:Y:S01]  /*35d00*/  LDL.LU R23, [R1+0x29c] ;  /* 0x00029c0001177983 */ /* 0x000f220000300800 */
[----:B---3--:R-:W-:Y:S01]  /*35d10*/  STL.64 [R1+0x2d48], R14 ;  /* 0x002d480e01007387 */ /* 0x008fe20000100a00 */
[----:B--2---:R1:W-:Y:S03]  /*35d20*/  STL.64 [R1+0x2d40], R12 ;  /* 0x002d400c01007387 */ /* 0x0043e60000100a00 */
[----:B-1----:R-:W2:Y:S01]  /*35d30*/  LDL.LU R12, [R1+0x280] ;  /* 0x00028000010c7983 */ /* 0x002ea20000300800 */
[----:B------:R-:W2:Y:S02]  /*35d40*/  LDL.LU R13, [R1+0x284] ;  /* 0x00028400010d7983 */ /* 0x000ea40000300800 */
[----:B------:R-:W2:Y:S02]  /*35d50*/  LDL.LU R14, [R1+0x288] ;  /* 0x00028800010e7983 */ /* 0x000ea40000300800 */
[----:B------:R-:W2:Y:S01]  /*35d60*/  LDL.LU R15, [R1+0x28c] ;  /* 0x00028c00010f7983 */ /* 0x000ea20000300800 */
[----:B------:R-:W-:Y:S01]  /*35d70*/  STL.64 [R1+0x2d10], R4 ;  /* 0x002d100401007387 */ /* 0x000fe20000100a00 */
[----:B------:R1:W-:Y:S02]  /*35d80*/  STL.64 [R1+0x2a0], R16 ;  /* 0x0002a01001007387 */ /* 0x0003e40000100a00 */
[----:B------:R-:W-:Y:S01]  /*35d90*/  STL.64 [R1+0x2a8], R18 ;  /* 0x0002a81201007387 */ /* 0x000fe20000100a00 */
[----:B-1----:R-:W4:Y:S01]  /*35da0*/  LDL.LU.64 R16, [R1+0x2d58] ;  /* 0x002d580001107983 */ /* 0x002f220000300a00 */
[----:B------:R1:W-:Y:S03]  /*35db0*/  STL.64 [R1+0x2cd8], R24 ;  /* 0x002cd81801007387 */ /* 0x0003e60000100a00 */
[----:B-1----:R-:W3:Y:S01]  /*35dc0*/  LDL.LU R24, [R1+0x1b0] ;  /* 0x0001b00001187983 */ /* 0x002ee20000300800 */
[----:B------:R-:W3:Y:S02]  /*35dd0*/  LDL.LU R25, [R1+0x1b4] ;  /* 0x0001b40001197983 */ /* 0x000ee40000300800 */
[----:B------:R-:W2:Y:S02]  /*35de0*/  LDL.LU R26, [R1+0x1b8] ;  /* 0x0001b800011a7983 */ /* 0x000ea40000300800 */
[----:B------:R-:W2:Y:S02]  /*35df0*/  LDL.LU R27, [R1+0x1bc] ;  /* 0x0001bc00011b7983 */ /* 0x000ea40000300800 */
[----:B--2---:R-:W-:Y:S01]  /*35e00*/  STL.64 [R1+0x2cf0], R26 ;  /* 0x002cf01a01007387 */ /* 0x004fe20000100a00 */
[----:B---3--:R1:W-:Y:S03]  /*35e10*/  STL.64 [R1+0x2ce8], R24 ;  /* 0x002ce81801007387 */ /* 0x0083e60000100a00 */
[----:B-1----:R-:W2:Y:S01]  /*35e20*/  LDL.LU R24, [R1+0x1c0] ;  /* 0x0001c00001187983 */ /* 0x002ea20000300800 */
[----:B------:R-:W2:Y:S02]  /*35e30*/  LDL.LU R25, [R1+0x1c4] ;  /* 0x0001c40001197983 */ /* 0x000ea40000300800 */
[----:B------:R-:W3:Y:S02]  /*35e40*/  LDL.LU R26, [R1+0x1c8] ;  /* 0x0001c800011a7983 */ /* 0x000ee40000300800 */
[----:B------:R-:W3:Y:S01]  /*35e50*/  LDL.LU R27, [R1+0x1cc] ;  /* 0x0001cc00011b7983 */ /* 0x000ee20000300800 */
[----:B----4-:R-:W-:Y:S01]  /*35e60*/  HMMA.1688.F32.TF32 R20, R8, R16, R20 ;  /* 0x000000100814723c */ /* 0x010fe20000081014 */
[----:B---3--:R-:W-:Y:S01]  /*35e70*/  STL.64 [R1+0x2d08], R26 ;  /* 0x002d081a01007387 */ /* 0x008fe20000100a00 */
        /* <DEDUP_REMOVED lines=11> */
[----:B------:R1:W-:Y:S01]  /*35f30*/  STL.64 [R1+0x290], R20 ;  /* 0x0002901401007387 */ /* 0x0003e20000100a00 */
[----:B------:R-:W-:Y:S03]  /*35f40*/  STL.64 [R1+0x298], R22 ;  /* 0x0002981601007387 */ /* 0x000fe60000100a00 */
[----:B-1----:R-:W3:Y:S01]  /*35f50*/  LDL.LU.64 R20, [R1+0x2d50] ;  /* 0x002d500001147983 */ /* 0x002ee20000300a00 */
[----:B------:R-:W-:-:S02]  /*35f60*/  IMAD.MOV.U32 R4, RZ, RZ, R6 ;  /* 0x000000ffff047224 */ /* 0x000fc400078e0006 */
[----:B------:R-:W-:Y:S01]  /*35f70*/  IMAD.MOV.U32 R5, RZ, RZ, R3 ;  /* 0x000000ffff057224 */ /* 0x000fe200078e0003 */
        /* <DEDUP_REMOVED lines=9> */
[----:B---3--:R-:W-:Y:S01]  /*36010*/  HMMA.1688.F32.TF32 R8, R8, R20, R12 ;  /* 0x000000140808723c */ /* 0x008fe2000008100c */
[----:B------:R-:W2:Y:S01]  /*36020*/  LDL.LU.64 R14, [R1+0x2d30] ;  /* 0x002d3000010e7983 */ /* 0x000ea20000300a00 */
[----:B------:R-:W2:Y:S11]  /*36030*/  LDL.LU.64 R12, [R1+0x2d28] ;  /* 0x002d2800010c7983 */ /* 0x000eb60000300a00 */
[----:B------:R-:W-:Y:S10]  /*36040*/  @!UPT UIADD3 URZ, URZ, URZ, URZ ;  /* 0x0000003f3f3ff290 */ /* 0x000ff4000fffe03f */
[----:B------:R1:W-:Y:S02]  /*36050*/  STL.64 [R1+0x1f0], R8 ;  /* 0x0001f00801007387 */ /* 0x0003e40000100a00 */
[----:B-1----:R-:W-:Y:S02]  /*36060*/  IMAD.MOV.U32 R8, RZ, RZ, R6 ;  /* 0x000000ffff087224 */ /* 0x002fe400078e0006 */
[----:B------:R-:W-:Y:S01]  /*36070*/  STL.64 [R1+0x1f8], R10 ;  /* 0x0001f80a01007387 */ /* 0x000fe20000100a00 */
[C---:B--2---:R-:W-:Y:S03]  /*36080*/  HMMA.1688.F32.TF32 R4, R12.reuse, R4, R24 ;  /* 0x000000040c04723c */ /* 0x044fe60000081018 */
[----:B------:R-:W2:Y:S01]  /*36090*/  LDL.LU.64 R26, [R1+0x2d20] ;  /* 0x002d2000011a7983 */ /* 0x000ea20000300a00 */
[----:B------:R-:W2:Y:S11]  /*360a0*/  LDL.LU.64 R24, [R1+0x2d18] ;  /* 0x002d180001187983 */ /* 0x000eb60000300a00 */
[----:B------:R-:W-:Y:S08]  /*360b0*/  @!UPT UIADD3 URZ, URZ, URZ, URZ ;  /* 0x0000003f3f3ff290 */ /* 0x000ff0000fffe03f */
        /* <DEDUP_REMOVED lines=32> */
[----:B-1----:R-:W3:Y:S01]  /*362c0*/  LDL.LU R24, [R1+0x180] ;  /* 0x0001800001187983 */ /* 0x002ee20000300800 */
[----:B------:R-:W3:Y:S02]  /*362d0*/  LDL.LU R25, [R1+0x184] ;  /* 0x0001840001197983 */ /* 0x000ee40000300800 */
[----:B------:R-:W3:Y:S02]  /*362e0*/  LDL.LU R26, [R1+0x188] ;  /* 0x00018800011a7983 */ /* 0x000ee40000300800 */
[----:B------:R-:W3:Y:S02]  /*362f0*/  LDL.LU R27, [R1+0x18c] ;  /* 0x00018c00011b7983 */ /* 0x000ee40000300800 */
[----:B------:R-:W-:-:S02]  /*36300*/  IMAD.MOV.U32 R9, RZ, RZ, R3 ;  /* 0x000000ffff097224 */ /* 0x000fc400078e0003 */
[----:B------:R-:W-:Y:S02]  /*36310*/  IMAD.MOV.U32 R22, RZ, RZ, R16 ;  /* 0x000000ffff167224 */ /* 0x000fe400078e0010 */
        /* <DEDUP_REMOVED lines=8> */
[----:B------:R-:W4:Y:S02]  /*363a0*/  LDL.LU.64 R18, [R1+0x2ca0] ;  /* 0x002ca00001127983 */ /* 0x000f240000300a00 */
[----:B------:R-:W4:Y:S01]  /*363b0*/  LDL.LU.64 R16, [R1+0x2c98] ;  /* 0x002c980001107983 */ /* 0x000f220000300a00 */
[C---:B---3--:R-:W-:Y:S01]  /*363c0*/  HMMA.1688.F32.TF32 R8, R12.reuse, R8, R24 ;  /* 0x000000080c08723c */ /* 0x048fe20000081018 */
[----:B------:R-:W3:Y:S07]  /*363d0*/  LDL.LU.64 R24, [R1+0xa0] ;  /* 0x0000a00001187983 */ /* 0x000eee0000300a00 */
[----:B--2---:R-:W-:Y:S01]  /*363e0*/  HMMA.1688.F32.TF32 R4, R12, R20, R4 ;  /* 0x000000140c04723c */ /* 0x004fe20000081004 */
[----:B---3--:R-:W-:Y:S11]  /*363f0*/  STL.64 [R1+0x2c68], R24 ;  /* 0x002c681801007387 */ /* 0x008ff60000100a00 */
[----:B------:R-:W-:Y:S03]  /*36400*/  @!UPT UIADD3 URZ, URZ, URZ, URZ ;  /* 0x0000003f3f3ff290 */ /* 0x000fe6000fffe03f */
[----:B------:R1:W-:Y:S02]  /*36410*/  STL.64 [R1+0x180], R8 ;  /* 0x0001800801007387 */ /* 0x0003e40000100a00 */
[----:B------:R2:W-:Y:S01]  /*36420*/  STL.64 [R1+0x188], R10 ;  /* 0x0001880a01007387 */ /* 0x0005e20000100a00 */
[----:B-1----:R-:W3:Y:S05]  /*36430*/  LDL.LU R8, [R1+0x490] ;  /* 0x0004900001087983 */ /* 0x002eea0000300800 */
[----:B------:R1:W-:Y:S01]  /*36440*/  STL.64 [R1+0xf0], R4 ;  /* 0x0000f00401007387 */ /* 0x0003e20000100a00 */
[----:B------:R4:W-:Y:S02]  /*36450*/  STL.64 [R1+0xf8], R6 ;  /* 0x0000f80601007387 */ /* 0x0009e40000100a00 */
[----:B------:R-:W3:Y:S02]  /*36460*/  LDL.LU R9, [R1+0x494] ;  /* 0x0004940001097983 */ /* 0x000ee40000300800 */
[----:B--2---:R-:W2:Y:S01]  /*36470*/  LDL.LU R10, [R1+0x498] ;  /* 0x00049800010a7983 */ /* 0x004ea20000300800 */
[----:B------:R-:W2:Y:S04]  /*36480*/  LDL.LU R11, [R1+0x49c] ;  /* 0x00049c00010b7983 */ /* 0x000ea80000300800 */
[----:B-1----:R-:W5:Y:S01]  /*36490*/  LDL.LU R4, [R1+0xe0] ;  /* 0x0000e00001047983 */ /* 0x002f620000300800 */
[----:B------:R-:W5:Y:S02]  /*364a0*/  LDL.LU R5, [R1+0xe4] ;  /* 0x0000e40001057983 */ /* 0x000f640000300800 */
[----:B----4-:R-:W5:Y:S02]  /*364b0*/  LDL.LU R6, [R1+0xe8] ;  /* 0x0000e80001067983 */ /* 0x010f640000300800 */
[----:B------:R-:W5:Y:S01]  /*364c0*/  LDL.LU R7, [R1+0xec] ;  /* 0x0000ec0001077983 */ /* 0x000f620000300800 */
[----:B--2---:R-:W-:Y:S01]  /*364d0*/  STL.64 [R1+0x2c78], R10 ;  /* 0x002c780a01007387 */ /* 0x004fe20000100a00 */
[----:B---3--:R1:W-:Y:S03]  /*364e0*/  STL.64 [R1+0x2c70], R8 ;  /* 0x002c700801007387 */ /* 0x0083e60000100a00 */
[----:B-1----:R-:W2:Y:S04]  /*364f0*/  LDL.LU.64 R8, [R1+0xc0] ;  /* 0x0000c00001087983 */ /* 0x002ea80000300a00 */
[----:B--2---:R1:W-:Y:S04]  /*36500*/  STL.64 [R1+0x2c88], R8 ;  /* 0x002c880801007387 */ /* 0x0043e80000100a00 */
[----:B-1----:R-:W5:Y:S01]  /*36510*/  LDL.LU.64 R8, [R1+0xd0] ;  /* 0x0000d00001087983 */ /* 0x002f620000300a00 */
[----:B------:R-:W2:Y:S03]  /*36520*/  LDL.LU.64 R24, [R1+0xb0] ;  /* 0x0000b00001187983 */ /* 0x000ea60000300a00 */
[----:B--2---:R1:W-:Y:S04]  /*36530*/  STL.64 [R1+0x2c80], R24 ;  /* 0x002c801801007387 */ /* 0x0043e80000100a00 */
[----:B-1----:R-:W2:Y:S01]  /*36540*/  LDL.LU R24, [R1+0x4a0] ;  /* 0x0004a00001187983 */ /* 0x002ea20000300800 */
[----:B------:R-:W2:Y:S02]  /*36550*/  LDL.LU R25, [R1+0x4a4] ;  /* 0x0004a40001197983 */ /* 0x000ea40000300800 */
[----:B------:R-:W2:Y:S02]  /*36560*/  LDL.LU R26, [R1+0x4a8] ;  /* 0x0004a800011a7983 */ /* 0x000ea40000300800 */
[----:B------:R-:W2:Y:S01]  /*36570*/  LDL.LU R27, [R1+0x4ac] ;  /* 0x0004ac00011b7983 */ /* 0x000ea20000300800 */
[----:B------:R1:W-:Y:S04]  /*36580*/  STL.64 [R1+0x2c28], R20 ;  /* 0x002c281401007387 */ /* 0x0003e80000100a00 */
[----:B-1----:R-:W3:Y:S04]  /*36590*/  LDL.LU.64 R20, [R1+0x10] ;  /* 0x0000100001147983 */ /* 0x002ee80000300a00 */
[----:B---3--:R1:W-:Y:S02]  /*365a0*/  STL.64 [R1+0x2c30], R20 ;  /* 0x002c301401007387 */ /* 0x0083e40000100a00 */
[----:B-1----:R-:W-:-:S02]  /*365b0*/  IMAD.MOV.U32 R20, RZ, RZ, R22 ;  /* 0x000000ffff147224 */ /* 0x002fc400078e0016 */
[----:B------:R-:W-:-:S05]  /*365c0*/  IMAD.MOV.U32 R21, RZ, RZ, R3 ;  /* 0x000000ffff157224 */ /* 0x000fca00078e0003 */
[----:B------:R1:W-:Y:S04]  /*365d0*/  STL.64 [R1+0x2c48], R20 ;  /* 0x002c481401007387 */ /* 0x0003e80000100a00 */
[----:B-1----:R-:W3:Y:S01]  /*365e0*/  LDL.LU R20, [R1+0x470] ;  /* 0x0004700001147983 */ /* 0x002ee20000300800 */
[----:B------:R-:W3:Y:S02]  /*365f0*/  LDL.LU R21, [R1+0x474] ;  /* 0x0004740001157983 */ /* 0x000ee40000300800 */
[----:B------:R-:W4:Y:S02]  /*36600*/  LDL.LU R22, [R1+0x478] ;  /* 0x0004780001167983 */ /* 0x000f240000300800 */
[----:B------:R-:W4:Y:S02]  /*36610*/  LDL.LU R23, [R1+0x47c] ;  /* 0x00047c0001177983 */ /* 0x000f240000300800 */
[----:B------:R-:W-:Y:S01]  /*36620*/  IMAD.MOV.U32 R14, RZ, RZ, R28 ;  /* 0x000000ffff0e7224 */ /* 0x000fe200078e001c */
[----:B-----5:R-:W-:Y:S01]  /*36630*/  HMMA.1688.F32.TF32 R4, R16, R8, R4 ;  /* 0x000000081004723c */ /* 0x020fe20000081004 */
[----:B----4-:R-:W-:Y:S01]  /*36640*/  STL.64 [R1+0x2c60], R22 ;  /* 0x002c601601007387 */ /* 0x010fe20000100a00 */
[----:B---3--:R1:W-:Y:S03]  /*36650*/  STL.64 [R1+0x2c58], R20 ;  /* 0x002c581401007387 */ /* 0x0083e60000100a00 */
[----:B-1----:R-:W3:Y:S01]  /*36660*/  LDL.LU R20, [R1+0x480] ;  /* 0x0004800001147983 */ /* 0x002ee20000300800 */
[----:B------:R-:W3:Y:S02]  /*36670*/  LDL.LU R21, [R1+0x484] ;  /* 0x0004840001157983 */ /* 0x000ee40000300800 */
[----:B------:R-:W3:Y:S02]  /*36680*/  LDL.LU R22, [R1+0x488] ;  /* 0x0004880001167983 */ /* 0x000ee40000300800 */
[----:B------:R-:W3:Y:S01]  /*36690*/  LDL.LU R23, [R1+0x48c] ;  /* 0x00048c0001177983 */ /* 0x000ee20000300800 */
[----:B------:R-:W4:Y:S01]  /*366a0*/  LDL.LU R12, [R1+0x420] ;  /* 0x00042000010c7983 */ /* 0x000f220000300800 */
[----:B------:R-:W4:Y:S02]  /*366b0*/  LDL.LU R13, [R1+0x424] ;  /* 0x00042400010d7983 */ /* 0x000f240000300800 */
[----:B------:R-:W5:Y:S02]  /*366c0*/  LDL.LU R28, [R1+0x2c90] ;  /* 0x002c9000011c7983 */ /* 0x000f640000300800 */
[----:B------:R-:W2:Y:S02]  /*366d0*/  LDL.LU R15, [R1+0x42c] ;  /* 0x00042c00010f7983 */ /* 0x000ea40000300800 */
[----:B--2---:R-:W-:Y:S01]  /*366e0*/  STL.64 [R1+0x2c40], R14 ;  /* 0x002c400e01007387 */ /* 0x004fe20000100a00 */
[----:B----4-:R1:W-:Y:S03]  /*366f0*/  STL.64 [R1+0x2c38], R12 ;  /* 0x002c380c01007387 */ /* 0x0103e60000100a00 */
[----:B-1----:R-:W2:Y:S01]  /*36700*/  LDL.LU R12, [R1+0x460] ;  /* 0x00046000010c7983 */ /* 0x002ea20000300800 */
[----:B------:R-:W2:Y:S02]  /*36710*/  LDL.LU R13, [R1+0x464] ;  /* 0x00046400010d7983 */ /* 0x000ea40000300800 */
[----:B------:R-:W2:Y:S02]  /*36720*/  LDL.LU R14, [R1+0x468] ;  /* 0x00046800010e7983 */ /* 0x000ea40000300800 */
[----:B------:R1:W-:Y:S01]  /*36730*/  STL.64 [R1+0xe0], R4 ;  /* 0x0000e00401007387 */ /* 0x0003e20000100a00 */
[----:B------:R4:W-:Y:S01]  /*36740*/  STL.64 [R1+0xe8], R6 ;  /* 0x0000e80601007387 */ /* 0x0009e20000100a00 */
[----:B-1----:R-:W-:-:S02]  /*36750*/  IMAD.MOV.U32 R5, RZ, RZ, R8 ;  /* 0x000000ffff057224 */ /* 0x002fc400078e0008 */
[----:B------:R-:W-:Y:S02]  /*36760*/  IMAD.MOV.U32 R4, RZ, RZ, R9 ;  /* 0x000000ffff047224 */ /* 0x000fe400078e0009 */
[----:B------:R-:W2:Y:S02]  /*36770*/  LDL.LU.64 R8, [R1+0x2c88] ;  /* 0x002c880001087983 */ /* 0x000ea40000300a00 */
[C---:B--2---:R-:W-:Y:S01]  /*36780*/  HMMA.1688.F32.TF32 R24, R16.reuse, R8, R24 ;  /* 0x000000081018723c */ /* 0x044fe20000081018 */
[----:B----4-:R-:W-:Y:S02]  /*36790*/  IMAD.MOV.U32 R7, RZ, RZ, R8 ;  /* 0x000000ffff077224 */ /* 0x010fe400078e0008 */
[----:B------:R-:W-:Y:S11]  /*367a0*/  IMAD.MOV.U32 R6, RZ, RZ, R9 ;  /* 0x000000ffff067224 */ /* 0x000ff600078e0009 */
[----:B------:R-:W-:Y:S09]  /*367b0*/  @!UPT UIADD3 URZ, URZ, URZ, URZ ;  /* 0x0000003f3f3ff290 */ /* 0x000ff2000fffe03f */
[----:B------:R1:W-:Y:S01]  /*367c0*/  STL.64 [R1+0x70], R24 ;  /* 0x0000701801007387 */ /* 0x0003e20000100a00 */
[----:B------:R-:W-:Y:S03]  /*367d0*/  STL.64 [R1+0x78], R26 ;  /* 0x0000781a01007387 */ /* 0x000fe60000100a00 */
[----:B-1----:R-:W2:Y:S01]  /*367e0*/  LDL.LU.64 R24, [R1+0x2c80] ;  /* 0x002c800001187983 */ /* 0x002ea20000300a00 */
[----:B------:R-:W2:Y:S02]  /*367f0*/  LDL.LU.64 R10, [R1+0x2c78] ;  /* 0x002c7800010a7983 */ /* 0x000ea40000300a00 */
[----:B------:R-:W2:Y:S02]  /*36800*/  LDL.LU.64 R8, [R1+0x2c70] ;  /* 0x002c700001087983 */ /* 0x000ea40000300a00 */
[C---:B--2---:R-:W-:Y:S11]  /*36810*/  HMMA.1688.F32.TF32 R8, R16.reuse, R24, R8 ;  /* 0x000000181008723c */ /* 0x044ff60000081008 */
[----:B------:R-:W-:Y:S11]  /*36820*/  @!UPT UIADD3 URZ, URZ, URZ, URZ ;  /* 0x0000003f3f3ff290 */ /* 0x000ff6000fffe03f */
[----:B------:R-:W-:Y:S01]  /*36830*/  @!UPT UIADD3 URZ, URZ, URZ, URZ ;  /* 0x0000003f3f3ff290 */ /* 0x000fe2000fffe03f */
[----:B------:R1:W-:Y:S01]  /*36840*/  STL.64 [R1+0x60], R8 ;  /* 0x0000600801007387 */ /* 0x0003e20000100a00 */
[----:B------:R2:W-:Y:S02]  /*36850*/  STL.64 [R1+0x68], R10 ;  /* 0x0000680a01007387 */ /* 0x0005e40000100a00 */
[----:B-1----:R-:W-:Y:S02]  /*36860*/  IMAD.MOV.U32 R9, RZ, RZ, R24 ;  /* 0x000000ffff097224 */ /* 0x002fe400078e0018 */
[----:B------:R-:W-:Y:S02]  /*36870*/  IMAD.MOV.U32 R8, RZ, RZ, R25 ;  /* 0x000000ffff087224 */ /* 0x000fe400078e0019 */
[----:B------:R-:W3:Y:S02]  /*36880*/  LDL.LU.64 R24, [R1+0x2c68] ;  /* 0x002c680001187983 */ /* 0x000ee40000300a00 */
[----:B---3--:R-:W-:Y:S01]  /*36890*/  HMMA.1688.F32.TF32 R20, R16, R24, R20 ;  /* 0x000000181014723c */ /* 0x008fe20000081014 */
[----:B--2---:R-:W-:-:S02]  /*368a0*/  IMAD.MOV.U32 R11, RZ, RZ, R24 ;  /* 0x000000ffff0b7224 */ /* 0x004fc400078e0018 */
[----:B------:R-:W-:Y:S11]  /*368b0*/  IMAD.MOV.U32 R10, RZ, RZ, R25 ;  /* 0x000000ffff0a7224 */ /* 0x000ff600078e0019 */
[----:B------:R-:W-:Y:S09]  /*368c0*/  @!UPT UIADD3 URZ, URZ, URZ, URZ ;  /* 0x0000003f3f3ff290 */ /* 0x000ff2000fffe03f */
[----:B------:R-:W-:Y:S01]  /*368d0*/  STL.64 [R1+0x50], R20 ;  /* 0x0000501401007387 */ /* 0x000fe20000100a00 */
[----:B------:R1:W-:Y:S03]  /*368e0*/  STL.64 [R1+0x58], R22 ;  /* 0x0000581601007387 */ /* 0x0003e60000100a00 */
[----:B-1----:R-:W2:Y:S01]  /*368f0*/  LDL.LU.64 R22, [R1+0x2c60] ;  /* 0x002c600001167983 */ /* 0x002ea20000300a00 */
[----:B------:R-:W2:Y:S02]  /*36900*/  LDL.LU.64 R20, [R1+0x2c58] ;  /* 0x002c580001147983 */ /* 0x000ea40000300a00 */
[----:B------:R-:W2:Y:S02]  /*36910*/  LDL.LU.64 R24, [R1+0x2c50] ;  /* 0x002c500001187983 */ /* 0x000ea40000300a00 */
[C---:B--2---:R-:W-:Y:S11]  /*36920*/  HMMA.1688.F32.TF32 R20, R16.reuse, R24, R20 ;  /* 0x000000181014723c */ /* 0x044ff60000081014 */
[----:B------:R-:W-:Y:S11]  /*36930*/  @!UPT UIADD3 URZ, URZ, URZ, URZ ;  /* 0x0000003f3f3ff290 */ /* 0x000ff6000fffe03f */
[----:B------:R-:W-:Y:S01]  /*36940*/  @!UPT UIADD3 URZ, URZ, URZ, URZ ;  /* 0x0000003f3f3ff290 */ /* 0x000fe2000fffe03f */
[----:B------:R1:W-:Y:S04]  /*36950*/  STL.64 [R1+0x40], R20 ;  /* 0x0000401401007387 */ /* 0x0003e80000100a00 */
[----:B-1----:R-:W2:Y:S01]  /*36960*/  LDL.LU.64 R20, [R1+0x2c48] ;  /* 0x002c480001147983 */ /* 0x002ea20000300a00 */
[----:B-----5:R-:W-:Y:S02]  /*36970*/  IMAD.MOV.U32 R15, RZ, RZ, R28 ;  /* 0x000000ffff0f7224 */ /* 0x020fe400078e001c */
[----:B------:R-:W-:Y:S02]  /*36980*/  IMAD.MOV.U32 R28, RZ, RZ, R22 ;  /* 0x000000ffff1c7224 */ /* 0x000fe400078e0016 */
[----:B------:R-:W-:Y:S01]  /*36990*/  IMAD.MOV.U32 R3, RZ, RZ, R23 ;  /* 0x000000ffff037224 */ /* 0x000fe200078e0017 */
[----:B------:R1:W-:Y:S04]  /*369a0*/  STL.64 [R1+0x2bc8], R24 ;  /* 0x002bc81801007387 */ /* 0x0003e80000100a00 */
[----:B-1----:R-:W3:Y:S01]  /*369b0*/  LDL.LU R24, [R1+0x450] ;  /* 0x0004500001187983 */ /* 0x002ee20000300800 */
[----:B------:R-:W3:Y:S02]  /*369c0*/  LDL.LU R25, [R1+0x454] ;  /* 0x0004540001197983 */ /* 0x000ee40000300800 */
[----:B------:R-:W3:Y:S02]  /*369d0*/  LDL.LU R26, [R1+0x458] ;  /* 0x00045800011a7983 */ /* 0x000ee40000300800 */
[----:B------:R-:W-:Y:S01]  /*369e0*/  STL [R1+0x298c], R3 ;  /* 0x00298c0301007387 */ /* 0x000fe20000100800 */
[----:B------:R-:W-:Y:S01]  /*369f0*/  STL [R1+0x2988], R28 ;  /* 0x0029881c01007387 */ /* 0x000fe20000100800 */
[----:B--2---:R-:W-:Y:S03]  /*36a00*/  HMMA.1688.F32.TF32 R20, R16, R20, R12 ;  /* 0x000000141014723c */ /* 0x004fe6000008100c */
[----:B------:R-:W2:Y:S01]  /*36a10*/  LDL.LU.64 R14, [R1+0x2c40] ;  /* 0x002c4000010e7983 */ /* 0x000ea20000300a00 */
[----:B------:R-:W2:Y:S11]  /*36a20*/  LDL.LU.64 R12, [R1+0x2c38] ;  /* 0x002c3800010c7983 */ /* 0x000eb60000300a00 */
[----:B------:R-:W-:Y:S08]  /*36a30*/  @!UPT UIADD3 URZ, URZ, URZ, URZ ;  /* 0x0000003f3f3ff290 */ /* 0x000ff0000fffe03f */
[----:B------:R1:W-:Y:S01]  /*36a40*/  STL.64 [R1+0x30], R20 ;  /* 0x0000301401007387 */ /* 0x0003e20000100a00 */
[----:B------:R-:W-:Y:S03]  /*36a50*/  STL.64 [R1+0x38], R22 ;  /* 0x0000381601007387 */ /* 0x000fe60000100a00 */
[----:B-1----:R-:W3:Y:S01]  /*36a60*/  LDL.LU.64 R20, [R1+0x2c30] ;  /* 0x002c300001147983 */ /* 0x002ee20000300a00 */
[----:B------:R-:W-:-:S07]  /*36a70*/  IMAD.MOV.U32 R27, RZ, RZ, R29 ;  /* 0x000000ffff1b7224 */ /* 0x000fce00078e001d */
[C---:B---3--:R-:W-:Y:S01]  /*36a80*/  HMMA.1688.F32.TF32 R24, R16.reuse, R20, R24 ;  /* 0x000000141018723c */ /* 0x048fe20000081018 */
[----:B------:R-:W-:Y:S02]  /*36a90*/  IMAD.MOV.U32 R28, RZ, RZ, R20 ;  /* 0x000000ffff1c7224 */ /* 0x000fe400078e0014 */
[----:B------:R-:W-:Y:S02]  /*36aa0*/  IMAD.MOV.U32 R3, RZ, RZ, R21 ;  /* 0x000000ffff037224 */ /* 0x000fe400078e0015 */
[----:B------:R-:W2:Y:S11]  /*36ab0*/  LDL.LU.64 R20, [R1+0x2c28] ;  /* 0x002c280001147983 */ /* 0x000eb60000300a00 */
[----:B------:R-:W-:Y:S07]  /*36ac0*/  @!UPT UIADD3 URZ, URZ, URZ, URZ ;  /* 0x0000003f3f3ff290 */ /* 0x000fee000fffe03f */
[----:B------:R1:W-:Y:S01]  /*36ad0*/  STL.64 [R1+0x20], R24 ;  /* 0x0000201801007387 */ /* 0x0003e20000100a00 */
[----:B------:R-:W-:Y:S02]  /*36ae0*/  IMAD.MOV.U32 R29, RZ, RZ, R27 ;  /* 0x000000ffff1d7224 */ /* 0x000fe400078e001b */
[----:B------:R-:W-:Y:S03]  /*36af0*/  STL [R1+0x28], R26 ;  /* 0x0000281a01007387 */ /* 0x000fe60000100800 */
[----:B------:R-:W-:Y:S01]  /*36b00*/  STL [R1+0x2998], R29 ;  /* 0x0029981d01007387 */ /* 0x000fe20000100800 */
[----:B-1----:R-:W-:Y:S02]  /*36b10*/  IMAD.MOV.U32 R24, RZ, RZ, R11 ;  /* 0x000000ffff187224 */ /* 0x002fe400078e000b */
[----:B------:R-:W-:Y:S01]  /*36b20*/  IMAD.MOV.U32 R25, RZ, RZ, R10 ;  /* 0x000000ffff197224 */ /* 0x000fe200078e000a */
[----:B------:R-:W-:Y:S04]  /*36b30*/  LDS R11, [R2+0x26000] ;  /* 0x02600000020b7984 */ /* 0x000fe80000000800 */
[----:B------:R-:W1:Y:S04]  /*36b40*/  LDS R10, [R0+0x26000] ;  /* 0x02600000000a7984 */ /* 0x000e680000000800 */
[----:B------:R3:W-:Y:S01]  /*36b50*/  STL.64 [R1+0x2be0], R24 ;  /* 0x002be01801007387 */ /* 0x0007e20000100a00 */
[----:B--2---:R-:W-:Y:S01]  /*36b60*/  HMMA.1688.F32.TF32 R20, R16, R20, R12 ;  /* 0x000000141014723c */ /* 0x004fe2000008100c */
[----:B---3--:R-:W-:-:S02]  /*36b70*/  IMAD.MOV.U32 R24, RZ, RZ, R9 ;  /* 0x000000ffff187224 */ /* 0x008fc400078e0009 */
[----:B------:R-:W-:Y:S01]  /*36b80*/  IMAD.MOV.U32 R25, RZ, RZ, R8 ;  /* 0x000000ffff197224 */ /* 0x000fe200078e0008 */
[----:B------:R-:W-:Y:S04]  /*36b90*/  LDS R9, [R2+0x24000] ;  /* 0x0240000002097984 */ /* 0x000fe80000000800 */
[----:B------:R-:W2:Y:S04]  /*36ba0*/  LDS R8, [R0+0x24000] ;  /* 0x0240000000087984 */ /* 0x000ea80000000800 */
[----:B------:R-:W-:Y:S04]  /*36bb0*/  LDS R14, [R0+0x26100] ;  /* 0x02610000000e7984 */ /* 0x000fe80000000800 */
[----:B------:R-:W3:Y:S04]  /*36bc0*/  LDS R15, [R2+0x26100] ;  /* 0x02610000020f7984 */ /* 0x000ee80000000800 */
[----:B------:R-:W-:Y:S04]  /*36bd0*/  LDS R12, [R0+0x24100] ;  /* 0x02410000000c7984 */ /* 0x000fe80000000800 */
[----:B------:R-:W4:Y:S04]  /*36be0*/  LDS R13, [R2+0x24100] ;  /* 0x02410000020d7984 */ /* 0x000f280000000800 */
[----:B------:R-:W-:Y:S04]  /*36bf0*/  LDS R18, [R0+0x26200] ;  /* 0x0262000000127984 */ /* 0x000fe80000000800 */
[----:B------:R-:W5:Y:S04]  /*36c00*/  LDS R19, [R2+0x26200] ;  /* 0x0262000002137984 */ /* 0x000f680000000800 */
[----:B------:R-:W-:Y:S04]  /*36c10*/  LDS R16, [R0+0x24200] ;  /* 0x0242000000107984 */ /* 0x000fe80000000800 */
[----:B------:R-:W1:Y:S04]  /*36c20*/  LDS R17, [R2+0x24200] ;  /* 0x0242000002117984 */ /* 0x000e680000000800 */
[----:B------:R-:W-:Y:S01]  /*36c30*/  STL.64 [R1+0x2878], R22 ;  /* 0x0028781601007387 */ /* 0x000fe20000100a00 */
[----:B------:R2:W-:Y:S03]  /*36c40*/  STL.64 [R1+0x2870], R20 ;  /* 0x0028701401007387 */ /* 0x0005e60000100a00 */
[----:B--2---:R-:W2:Y:S01]  /*36c50*/  LDL.LU.64 R20, [R1+0x80] ;  /* 0x0000800001147983 */ /* 0x004ea20000300a00 */
[----:B------:R-:W2:Y:S03]  /*36c60*/  LDL.LU.64 R22, [R1+0x88] ;  /* 0x0000880001167983 */ /* 0x000ea60000300a00 */
[----:B--2---:R-:W-:Y:S01]  /*36c70*/  STL.64 [R1+0x2bd8], R22 ;  /* 0x002bd81601007387 */ /* 0x004fe20000100a00 */
[----:B------:R2:W-:Y:S03]  /*36c80*/  STL.64 [R1+0x2bd0], R20 ;  /* 0x002bd01401007387 */ /* 0x0005e60000100a00 */
[----:B--2---:R-:W2:Y:S01]  /*36c90*/  LDL.LU R20, [R1+0x440] ;  /* 0x0004400001147983 */ /* 0x004ea20000300800 */
[----:B------:R-:W2:Y:S02]  /*36ca0*/  LDL.LU R21, [R1+0x444] ;  /* 0x0004440001157983 */ /* 0x000ea40000300800 */
[----:B------:R-:W2:Y:S02]  /*36cb0*/  LDL.LU R22, [R1+0x448] ;  /* 0x0004480001167983 */ /* 0x000ea40000300800 */
[----:B------:R-:W2:Y:S02]  /*36cc0*/  LDL.LU R23, [R1+0x44c] ;  /* 0x00044c0001177983 */ /* 0x000ea40000300800 */
[----:B--2---:R-:W-:Y:S01]  /*36cd0*/  STL.64 [R1+0x2bf0], R22 ;  /* 0x002bf01601007387 */ /* 0x004fe20000100a00 */
[----:B------:R2:W-:Y:S02]  /*36ce0*/  STL.64 [R1+0x2be8], R20 ;  /* 0x002be81401007387 */ /* 0x0005e40000100a00 */
[----:B------:R1:W-:Y:S01]  /*36cf0*/  STL.64 [R1+0x2bf8], R24 ;  /* 0x002bf81801007387 */ /* 0x0003e20000100a00 */
[----:B--2---:R-:W2:Y:S01]  /*36d00*/  LDL.LU R20, [R1+0x4b0] ;  /* 0x0004b00001147983 */ /* 0x004ea20000300800 */
[----:B------:R-:W2:Y:S02]  /*36d10*/  LDL.LU R21, [R1+0x4b4] ;  /* 0x0004b40001157983 */ /* 0x000ea40000300800 */
[----:B------:R-:W2:Y:S02]  /*36d20*/  LDL.LU R22, [R1+0x4b8] ;  /* 0x0004b80001167983 */ /* 0x000ea40000300800 */
[----:B------:R-:W2:Y:S02]  /*36d30*/  LDL.LU R23, [R1+0x4bc] ;  /* 0x0004bc0001177983 */ /* 0x000ea40000300800 */
[----:B-1----:R-:W-:-:S02]  /*36d40*/  IMAD.MOV.U32 R24, RZ, RZ, R7 ;  /* 0x000000ffff187224 */ /* 0x002fc400078e0007 */
[----:B------:R-:W-:Y:S01]  /*36d50*/  IMAD.MOV.U32 R25, RZ, RZ, R6 ;  /* 0x000000ffff197224 */ /* 0x000fe200078e0006 */
[----:B------:R-:W-:Y:S04]  /*36d60*/  LDS R7, [R2+0x22700] ;  /* 0x0227000002077984 */ /* 0x000fe80000000800 */
[----:B------:R-:W-:Y:S04]  /*36d70*/  LDS R6, [R0+0x22700] ;  /* 0x0227000000067984 */ /* 0x000fe80000000800 */
[----:B--2---:R-:W-:Y:S01]  /*36d80*/  STL.64 [R1+0x2c08], R22 ;  /* 0x002c081601007387 */ /* 0x004fe20000100a00 */
[----:B------:R1:W-:Y:S02]  /*36d90*/  STL.64 [R1+0x2c00], R20 ;  /* 0x002c001401007387 */ /* 0x0003e40000100a00 */
[----:B------:R2:W-:Y:S01]  /*36da0*/  STL.64 [R1+0x2c10], R24 ;  /* 0x002c101801007387 */ /* 0x0005e20000100a00 */
[----:B-1----:R-:W3:Y:S01]  /*36db0*/  LDL.LU R20, [R1+0x4c0] ;  /* 0x0004c00001147983 */ /* 0x002ee20000300800 */
[----:B------:R-:W3:Y:S02]  /*36dc0*/  LDL.LU R21, [R1+0x4c4] ;  /* 0x0004c40001157983 */ /* 0x000ee40000300800 */
[----:B------:R-:W3:Y:S02]  /*36dd0*/  LDL.LU R22, [R1+0x4c8] ;  /* 0x0004c80001167983 */ /* 0x000ee40000300800 */
[----:B------:R-:W3:Y:S02]  /*36de0*/  LDL.LU R23, [R1+0x4cc] ;  /* 0x0004cc0001177983 */ /* 0x000ee40000300800 */
[----:B--2---:R-:W-:-:S02]  /*36df0*/  IMAD.MOV.U32 R24, RZ, RZ, R5 ;  /* 0x000000ffff187224 */ /* 0x004fc400078e0005 */
[----:B------:R-:W-:Y:S01]  /*36e00*/  IMAD.MOV.U32 R25, RZ, RZ, R4 ;  /* 0x000000ffff197224 */ /* 0x000fe200078e0004 */
[----:B------:R-:W-:Y:S04]  /*36e10*/  LDS R5, [R2+0x20700] ;  /* 0x0207000002057984 */ /* 0x000fe80000000800 */
[----:B------:R-:W1:Y:S04]  /*36e20*/  LDS R4, [R0+0x20700] ;  /* 0x0207000000047984 */ /* 0x000e680000000800 */
[----:B---3--:R-:W-:Y:S01]  /*36e30*/  STL.64 [R1+0x2c20], R22 ;  /* 0x002c201601007387 */ /* 0x008fe20000100a00 */
[----:B------:R2:W-:Y:S03]  /*36e40*/  STL.64 [R1+0x2c18], R20 ;  /* 0x002c181401007387 */ /* 0x0005e60000100a00 */
[----:B--2---:R-:W1:Y:S01]  /*36e50*/  LDL.LU R20, [R1+0x4d0] ;  /* 0x0004d00001147983 */ /* 0x004e620000300800 */
[----:B------:R-:W1:Y:S02]  /*36e60*/  LDL.LU R21, [R1+0x4d4] ;  /* 0x0004d40001157983 */ /* 0x000e640000300800 */
[----:B------:R-:W1:Y:S02]  /*36e70*/  LDL.LU R22, [R1+0x4d8] ;  /* 0x0004d80001167983 */ /* 0x000e640000300800 */
[----:B------:R-:W1:Y:S01]  /*36e80*/  LDL.LU R23, [R1+0x4dc] ;  /* 0x0004dc0001177983 */ /* 0x000e620000300800 */
[----:B------:R-:W-:Y:S01]  /*36e90*/  STL.64 [R1+0x2bc0], R10 ;  /* 0x002bc00a01007387 */ /* 0x000fe20000100a00 */
[----:B------:R2:W-:Y:S03]  /*36ea0*/  STL.64 [R1+0x2bb8], R8 ;  /* 0x002bb80801007387 */ /* 0x0005e60000100a00 */
[----:B--2---:R-:W2:Y:S01]  /*36eb0*/  LDL.LU R8, [R1+0x400] ;  /* 0x0004000001087983 */ /* 0x004ea20000300800 */
[----:B------:R-:W2:Y:S02]  /*36ec0*/  LDL.LU R9, [R1+0x404] ;  /* 0x0004040001097983 */ /* 0x000ea40000300800 */
[----:B------:R-:W2:Y:S02]  /*36ed0*/  LDL.LU R10, [R1+0x408] ;  /* 0x00040800010a7983 */ /* 0x000ea40000300800 */
[----:B------:R-:W2:Y:S01]  /*36ee0*/  LDL.LU R11, [R1+0x40c] ;  /* 0x00040c00010b7983 */ /* 0x000ea20000300800 */
[----:B------:R-:W-:Y:S01]  /*36ef0*/  STL.64 [R1+0x2b40], R14 ;  /* 0x002b400e01007387 */ /* 0x000fe20000100a00 */
[----:B----4-:R3:W-:Y:S03]  /*36f00*/  STL.64 [R1+0x2b38], R12 ;  /* 0x002b380c01007387 */ /* 0x0107e60000100a00 */
[----:B---3--:R-:W3:Y:S01]  /*36f10*/  LDL.LU.64 R12, [R1] ;  /* 0x00000000010c7983 */ /* 0x008ee20000300a00 */
[----:B------:R-:W4:Y:S02]  /*36f20*/  LDL.64 R14, [R1+0x8] ;  /* 0x00000800010e7983 */ /* 0x000f240000100a00 */
[----:B-----5:R-:W-:Y:S02]  /*36f30*/  STL.64 [R1+0x2ac8], R18 ;  /* 0x002ac81201007387 */ /* 0x020fe40000100a00 */
[----:B------:R5:W-:Y:S02]  /*36f40*/  STL.64 [R1+0x2ac0], R16 ;  /* 0x002ac01001007387 */ /* 0x000be40000100a00 */
[----:B-----5:R-:W5:Y:S01]  /*36f50*/  LDL.LU R16, [R1+0x410] ;  /* 0x0004100001107983 */ /* 0x020f620000300800 */
[----:B------:R-:W5:Y:S02]  /*36f60*/  LDL.LU R17, [R1+0x414] ;  /* 0x0004140001117983 */ /* 0x000f640000300800 */
[----:B------:R-:W5:Y:S02]  /*36f70*/  LDL.LU R18, [R1+0x418] ;  /* 0x0004180001127983 */ /* 0x000f640000300800 */
[----:B------:R-:W5:Y:S01]  /*36f80*/  LDL.LU R19, [R1+0x41c] ;  /* 0x00041c0001137983 */ /* 0x000f620000300800 */
[C---:B-1----:R-:W-:Y:S01]  /*36f90*/  HMMA.1688.F32.TF32 R24, R4.reuse, R24, R20 ;  /* 0x000000180418723c */ /* 0x042fe20000081014 */
        /* <DEDUP_REMOVED lines=26> */
[----:B-1----:R-:W5:Y:S02]  /*37140*/  LDL.LU.64 R24, [R1+0x2bc8] ;  /* 0x002bc80001187983 */ /* 0x002f640000300a00 */
[C---:B-----5:R-:W-:Y:S02]  /*37150*/  HMMA.1688.F32.TF32 R24, R4.reuse, R24, R16 ;  /* 0x000000180418723c */ /* 0x060fe40000081010 */
[----:B------:R-:W5:Y:S11]  /*37160*/  LDL.LU R16, [R1+0x220] ;  /* 0x0002200001107983 */ /* 0x000f760000300800 */
[----:B------:R-:W-:Y:S10]  /*37170*/  @!UPT UIADD3 URZ, URZ, URZ, URZ ;  /* 0x0000003f3f3ff290 */ /* 0x000ff4000fffe03f */
[----:B------:R-:W-:Y:S01]  /*37180*/  STL.64 [R1+0x410], R24 ;  /* 0x0004101801007387 */ /* 0x000fe20000100a00 */
[----:B------:R-:W-:Y:S02]  /*37190*/  STL.64 [R1+0x418], R26 ;  /* 0x0004181a01007387 */ /* 0x000fe40000100a00 */
[----:B------:R-:W5:Y:S02]  /*371a0*/  LDL.LU R17, [R1+0x224] ;  /* 0x0002240001117983 */ /* 0x000f640000300800 */
[----:B------:R-:W2:Y:S01]  /*371b0*/  LDL.LU R18, [R1+0x228] ;  /* 0x0002280001127983 */ /* 0x000ea20000300800 */
[----:B------:R-:W2:Y:S04]  /*371c0*/  LDL.LU R19, [R1+0x22c] ;  /* 0x00022c0001137983 */ /* 0x000ea80000300800 */
[----:B--2---:R1:W-:Y:S01]  /*371d0*/  STL.64 [R1+0x2b00], R18 ;  /* 0x002b001201007387 */ /* 0x0043e20000100a00 */
[----:B-----5:R2:W-:Y:S03]  /*371e0*/  STL.64 [R1+0x2af8], R16 ;  /* 0x002af81001007387 */ /* 0x0205e60000100a00 */
[----:B-1----:R-:W5:Y:S04]  /*371f0*/  LDL.64 R18, [R1+0xa8] ;  /* 0x0000a80001127983 */ /* 0x002f680000100a00 */
[----:B-----5:R1:W-:Y:S01]  /*37200*/  STL.64 [R1+0x2b80], R18 ;  /* 0x002b801201007387 */ /* 0x0203e20000100a00 */
[----:B--2---:R-:W3:Y:S02]  /*37210*/  LDL.LU R16, [R1+0x370] ;  /* 0x0003700001107983 */ /* 0x004ee40000300800 */
[----:B------:R-:W3:Y:S01]  /*37220*/  LDL.LU R17, [R1+0x374] ;  /* 0x0003740001117983 */ /* 0x000ee20000300800 */
[----:B-1----:R-:W3:Y:S01]  /*37230*/  LDL.LU R18, [R1+0x378] ;  /* 0x0003780001127983 */ /* 0x002ee20000300800 */
[----:B------:R-:W3:Y:S02]  /*37240*/  LDL.LU R19, [R1+0x37c] ;  /* 0x00037c0001137983 */ /* 0x000ee40000300800 */
[----:B------:R-:W2:Y:S02]  /*37250*/  LDL.LU R24, [R1+0x110] ;  /* 0x0001100001187983 */ /* 0x000ea40000300800 */
[----:B------:R-:W2:Y:S01]  /*37260*/  LDL.LU R25, [R1+0x114] ;  /* 0x0001140001197983 */ /* 0x000ea20000300800 */
[----:B------:R-:W5:Y:S01]  /*37270*/  LDL.LU R26, [R1+0x118] ;  /* 0x00011800011a7983 */ /* 0x000f620000300800 */
[----:B------:R-:W5:Y:S01]  /*37280*/  LDL.LU R27, [R1+0x11c] ;  /* 0x00011c00011b7983 */ /* 0x000f620000300800 */
[----:B------:R-:W-:Y:S02]  /*37290*/  HMMA.1688.F32.TF32 R8, R4, R20, R8 ;  /* 0x000000140408723c */ /* 0x000fe40000081008 */
[----:B-----5:R1:W-:Y:S01]  /*372a0*/  STL.64 [R1+0x2a60], R26 ;  /* 0x002a601a01007387 */ /* 0x0203e20000100a00 */
[----:B--2---:R-:W-:Y:S03]  /*372b0*/  STL.64 [R1+0x2a58], R24 ;  /* 0x002a581801007387 */ /* 0x004fe60000100a00 */
[----:B-1----:R-:W2:Y:S04]  /*372c0*/  LDL R26, [R1+0x98] ;  /* 0x00009800011a7983 */ /* 0x002ea80000100800 */
[----:B------:R-:W2:Y:S04]  /*372d0*/  LDL R27, [R1+0x9c] ;  /* 0x00009c00011b7983 */ /* 0x000ea80000100800 */
[----:B--2---:R-:W-:Y:S09]  /*372e0*/  STL.64 [R1+0x2b78], R26 ;  /* 0x002b781a01007387 */ /* 0x004ff20000100a00 */
[----:B------:R-:W-:Y:S02]  /*372f0*/  STL.64 [R1+0x400], R8 ;  /* 0x0004000801007387 */ /* 0x000fe40000100a00 */
[----:B------:R1:W-:Y:S02]  /*37300*/  STL.64 [R1+0x408], R10 ;  /* 0x0004080a01007387 */ /* 0x0003e40000100a00 */
[----:B-1----:R-:W2:Y:S01]  /*37310*/  LDL.LU.64 R10, [R1+0x2bc0] ;  /* 0x002bc000010a7983 */ /* 0x002ea20000300a00 */
[----:B------:R-:W2:Y:S02]  /*37320*/  LDL.LU.64 R8, [R1+0x2bb8] ;  /* 0x002bb80001087983 */ /* 0x000ea40000300a00 */
[----:B------:R1:W-:Y:S02]  /*37330*/  STL.64 [R1+0x2b70], R22 ;  /* 0x002b701601007387 */ /* 0x0003e40000100a00 */
[----:B------:R-:W5:Y:S01]  /*37340*/  LDL.LU R20, [R1+0x3f0] ;  /* 0x0003f00001147983 */ /* 0x000f620000300800 */
[----:B------:R-:W5:Y:S04]  /*37350*/  LDL.LU R21, [R1+0x3f4] ;  /* 0x0003f40001157983 */ /* 0x000f680000300800 */
[----:B-1----:R-:W5:Y:S01]  /*37360*/  LDL.LU R22, [R1+0x3f8] ;  /* 0x0003f80001167983 */ /* 0x002f620000300800 */
[----:B------:R-:W5:Y:S02]  /*37370*/  LDL.LU R23, [R1+0x3fc] ;  /* 0x0003fc0001177983 */ /* 0x000f640000300800 */
[----:B------:R-:W-:-:S02]  /*37380*/  IMAD.MOV.U32 R24, RZ, RZ, R28 ;  /* 0x000000ffff187224 */ /* 0x000fc400078e001c */
[----:B------:R-:W-:Y:S01]  /*37390*/  IMAD.MOV.U32 R25, RZ, RZ, R3 ;  /* 0x000000ffff197224 */ /* 0x000fe200078e0003 */
[----:B----4-:R1:W-:Y:S06]  /*373a0*/  STL.64 [R1+0x2b50], R14 ;  /* 0x002b500e01007387 */ /* 0x0103ec0000100a00 */
[C---:B-----5:R-:W-:Y:S08]  /*373b0*/  HMMA.1688.F32.TF32 R20, R4.reuse, R24, R20 ;  /* 0x000000180414723c */ /* 0x060ff00000081014 */
[----:B---3--:R-:W-:Y:S11]  /*373c0*/  HMMA.1688.F32.TF32 R4, R4, R12, R16 ;  /* 0x0000000c0404723c */ /* 0x008ff60000081010 */
[----:B------:R-:W-:Y:S04]  /*373d0*/  @!UPT UIADD3 URZ, URZ, URZ, URZ ;  /* 0x0000003f3f3ff290 */ /* 0x000fe8000fffe03f */
[----:B------:R-:W-:Y:S01]  /*373e0*/  STL.64 [R1+0x3f0], R20 ;  /* 0x0003f01401007387 */ /* 0x000fe20000100a00 */
[----:B------:R-:W-:Y:S02]  /*373f0*/  STL.64 [R1+0x3f8], R22 ;  /* 0x0003f81601007387 */ /* 0x000fe40000100a00 */
[----:B-1----:R-:W3:Y:S05]  /*37400*/  LDL R14, [R1+0x18] ;  /* 0x00001800010e7983 */ /* 0x002eea0000100800 */
[----:B------:R-:W-:Y:S01]  /*37410*/  STL.64 [R1+0x370], R4 ;  /* 0x0003700401007387 */ /* 0x000fe20000100a00 */
[----:B------:R-:W-:Y:S01]  /*37420*/  STL.64 [R1+0x378], R6 ;  /* 0x0003780601007387 */ /* 0x000fe20000100a00 */
[----:B------:R-:W3:Y:S02]  /*37430*/  LDL R15, [R1+0x1c] ;  /* 0x00001c00010f7983 */ /* 0x000ee40000100800 */
[----:B------:R-:W4:Y:S02]  /*37440*/  LDL.LU R24, [R1+0x330] ;  /* 0x0003300001187983 */ /* 0x000f240000300800 */
[----:B------:R-:W4:Y:S01]  /*37450*/  LDL.LU R25, [R1+0x334] ;  /* 0x0003340001197983 */ /* 0x000f220000300800 */
[----:B------:R-:W5:Y:S01]  /*37460*/  LDL.LU R26, [R1+0x338] ;  /* 0x00033800011a7983 */ /* 0x000f620000300800 */
[----:B------:R-:W5:Y:S03]  /*37470*/  LDL.LU R27, [R1+0x33c] ;  /* 0x00033c00011b7983 */ /* 0x000f660000300800 */
[----:B-----5:R-:W-:Y:S01]  /*37480*/  STL.64 [R1+0x2b90], R26 ;  /* 0x002b901a01007387 */ /* 0x020fe20000100a00 */
[----:B----4-:R-:W-:Y:S02]  /*37490*/  STL.64 [R1+0x2b88], R24 ;  /* 0x002b881801007387 */ /* 0x010fe40000100a00 */
[----:B------:R-:W4:Y:S02]  /*374a0*/  LDL R18, [R1+0xb8] ;  /* 0x0000b80001127983 */ /* 0x000f240000100800 */
[----:B------:R-:W4:Y:S02]  /*374b0*/  LDL R19, [R1+0xbc] ;  /* 0x0000bc0001137983 */ /* 0x000f240000100800 */
[----:B----4-:R1:W-:Y:S04]  /*374c0*/  STL.64 [R1+0x2b98], R18 ;  /* 0x002b981201007387 */ /* 0x0103e80000100a00 */
[----:B-1----:R-:W4:Y:S04]  /*374d0*/  LDL R18, [R1+0xc8] ;  /* 0x0000c80001127983 */ /* 0x002f280000100800 */
[----:B------:R-:W4:Y:S04]  /*374e0*/  LDL R19, [R1+0xcc] ;  /* 0x0000cc0001137983 */ /* 0x000f280000100800 */
[----:B----4-:R1:W-:Y:S01]  /*374f0*/  STL.64 [R1+0x2bb0], R18 ;  /* 0x002bb01201007387 */ /* 0x0103e20000100a00 */
[----:B------:R-:W2:Y:S02]  /*37500*/  LDL.LU R16, [R1+0x360] ;  /* 0x0003600001107983 */ /* 0x000ea40000300800 */
[----:B------:R-:W2:Y:S01]  /*37510*/  LDL.LU R17, [R1+0x364] ;  /* 0x0003640001117983 */ /* 0x000ea20000300800 */
[----:B-1----:R-:W2:Y:S01]  /*37520*/  LDL.LU R18, [R1+0x368] ;  /* 0x0003680001127983 */ /* 0x002ea20000300800 */
[----:B------:R-:W2:Y:S02]  /*37530*/  LDL.LU R19, [R1+0x36c] ;  /* 0x00036c0001137983 */ /* 0x000ea40000300800 */
[----:B------:R-:W4:Y:S02]  /*37540*/  LDL.LU R24, [R1+0x340] ;  /* 0x0003400001187983 */ /* 0x000f240000300800 */
[----:B------:R-:W4:Y:S01]  /*37550*/  LDL.LU R25, [R1+0x344] ;  /* 0x0003440001197983 */ /* 0x000f220000300800 */
[----:B------:R-:W5:Y:S01]  /*37560*/  LDL.LU R26, [R1+0x348] ;  /* 0x00034800011a7983 */ /* 0x000f620000300800 */
[----:B------:R-:W5:Y:S03]  /*37570*/  LDL.LU R27, [R1+0x34c] ;  /* 0x00034c00011b7983 */ /* 0x000f660000300800 */
[----:B-----5:R-:W-:Y:S01]  /*37580*/  STL.64 [R1+0x2ba8], R26 ;  /* 0x002ba81a01007387 */ /* 0x020fe20000100a00 */
[----:B----4-:R1:W-:Y:S03]  /*37590*/  STL.64 [R1+0x2ba0], R24 ;  /* 0x002ba01801007387 */ /* 0x0103e60000100a00 */
[----:B-1----:R-:W4:Y:S01]  /*375a0*/  LDL.LU R24, [R1+0x350] ;  /* 0x0003500001187983 */ /* 0x002f220000300800 */
[----:B------:R-:W4:Y:S02]  /*375b0*/  LDL.LU R25, [R1+0x354] ;  /* 0x0003540001197983 */ /* 0x000f240000300800 */
[----:B------:R-:W4:Y:S02]  /*375c0*/  LDL.LU R26, [R1+0x358] ;  /* 0x00035800011a7983 */ /* 0x000f240000300800 */
[----:B------:R-:W4:Y:S01]  /*375d0*/  LDL.LU R27, [R1+0x35c] ;  /* 0x00035c00011b7983 */ /* 0x000f220000300800 */
[----:B---3--:R-:W-:Y:S01]  /*375e0*/  STL.64 [R1+0x2b68], R14 ;  /* 0x002b680e01007387 */ /* 0x008fe20000100a00 */
[----:B------:R-:W3:Y:S02]  /*375f0*/  LDL.LU R4, [R1+0x250] ;  /* 0x0002500001047983 */ /* 0x000ee40000300800 */
[----:B------:R-:W3:Y:S02]  /*37600*/  LDL.LU R5, [R1+0x254] ;  /* 0x0002540001057983 */ /* 0x000ee40000300800 */
[----:B------:R-:W5:Y:S01]  /*37610*/  LDL.LU R6, [R1+0x258] ;  /* 0x0002580001067983 */ /* 0x000f620000300800 */
[----:B------:R-:W5:Y:S01]  /*37620*/  LDL.LU R7, [R1+0x25c] ;  /* 0x00025c0001077983 */ /* 0x000f620000300800 */
[----:B------:R-:W2:Y:S02]  /*37630*/  LDL.LU R20, [R1+0x320] ;  /* 0x0003200001147983 */ /* 0x000ea40000300800 */
[----:B------:R-:W2:Y:S02]  /*37640*/  LDL.LU R21, [R1+0x324] ;  /* 0x0003240001157983 */ /* 0x000ea40000300800 */
[----:B------:R-:W2:Y:S01]  /*37650*/  LDL.LU R22, [R1+0x328] ;  /* 0x0003280001167983 */ /* 0x000ea20000300800 */
[----:B------:R-:W2:Y:S04]  /*37660*/  LDL.LU R23, [R1+0x32c] ;  /* 0x00032c0001177983 */ /* 0x000ea80000300800 */
[----:B-----5:R1:W-:Y:S01]  /*37670*/  STL.64 [R1+0x2b28], R6 ;  /* 0x002b280601007387 */ /* 0x0203e20000100a00 */
[----:B---3--:R-:W-:Y:S03]  /*37680*/  STL.64 [R1+0x2b20], R4 ;  /* 0x002b200401007387 */ /* 0x008fe60000100a00 */
[----:B-1----:R-:W2:Y:S04]  /*37690*/  LDL R6, [R1+0xd8] ;  /* 0x0000d80001067983 */ /* 0x002ea80000100800 */
[----:B------:R-:W2:Y:S01]  /*376a0*/  LDL R7, [R1+0xdc] ;  /* 0x0000dc0001077983 */ /* 0x000ea20000100800 */
[----:B------:R-:W3:Y:S02]  /*376b0*/  LDL.LU R12, [R1+0x310] ;  /* 0x00031000010c7983 */ /* 0x000ee40000300800 */
[----:B------:R-:W3:Y:S02]  /*376c0*/  LDL.LU R13, [R1+0x314] ;  /* 0x00031400010d7983 */ /* 0x000ee40000300800 */
[----:B------:R-:W3:Y:S01]  /*376d0*/  LDL.LU R14, [R1+0x318] ;  /* 0x00031800010e7983 */ /* 0x000ee20000300800 */
[----:B------:R-:W3:Y:S01]  /*376e0*/  LDL.LU R15, [R1+0x31c] ;  /* 0x00031c00010f7983 */ /* 0x000ee20000300800 */
[C---:B--2---:R-:W-:Y:S11]  /*376f0*/  HMMA.1688.F32.TF32 R16, R8.reuse, R6, R16 ;  /* 0x000000060810723c */ /* 0x044ff60000081010 */
[----:B------:R-:W-:Y:S11]  /*37700*/  @!UPT UIADD3 URZ, URZ, URZ, URZ ;  /* 0x0000003f3f3ff290 */ /* 0x000ff6000fffe03f */
[----:B------:R-:W-:Y:S01]  /*37710*/  @!UPT UIADD3 URZ, URZ, URZ, URZ ;  /* 0x0000003f3f3ff290 */ /* 0x000fe2000fffe03f */
[----:B------:R-:W-:Y:S01]  /*37720*/  STL.64 [R1+0x360], R16 ;  /* 0x0003601001007387 */ /* 0x000fe20000100a00 */
[----:B------:R1:W-:Y:S03]  /*37730*/  STL.64 [R1+0x368], R18 ;  /* 0x0003681201007387 */ /* 0x0003e60000100a00 */
[----:B-1----:R-:W4:Y:S01]  /*37740*/  LDL.LU.64 R18, [R1+0x2bb0] ;  /* 0x002bb00001127983 */ /* 0x002f220000300a00 */
[----:B------:R1:W-:Y:S02]  /*37750*/  STL.64 [R1+0x2b48], R6 ;  /* 0x002b480601007387 */ /* 0x0003e40000100a00 */
[----:B------:R-:W2:Y:S02]  /*37760*/  LDL.LU R4, [R1+0x270] ;  /* 0x0002700001047983 */ /* 0x000ea40000300800 */
[----:B------:R-:W2:Y:S01]  /*37770*/  LDL.LU R5, [R1+0x274] ;  /* 0x0002740001057983 */ /* 0x000ea20000300800 */
[----:B-1----:R-:W5:Y:S01]  /*37780*/  LDL.LU R6, [R1+0x278] ;  /* 0x0002780001067983 */ /* 0x002f620000300800 */
[----:B------:R-:W5:Y:S01]  /*37790*/  LDL.LU R7, [R1+0x27c] ;  /* 0x00027c0001077983 */ /* 0x000f620000300800 */
[C---:B----4-:R-:W-:Y:S02]  /*377a0*/  HMMA.1688.F32.TF32 R16, R8.reuse, R18, R24 ;  /* 0x000000120810723c */ /* 0x050fe40000081018 */
[----:B-----5:R-:W-:Y:S01]  /*377b0*/  STL.64 [R1+0x2b60], R6 ;  /* 0x002b600601007387 */ /* 0x020fe20000100a00 */
[----:B--2---:R1:W-:Y:S03]  /*377c0*/  STL.64 [R1+0x2b58], R4 ;  /* 0x002b580401007387 */ /* 0x0043e60000100a00 */
[----:B-1----:R-:W2:Y:S01]  /*377d0*/  LDL.LU R4, [R1+0x300] ;  /* 0x0003000001047983 */ /* 0x002ea20000300800 */
[----:B------:R-:W2:Y:S02]  /*377e0*/  LDL.LU R5, [R1+0x304] ;  /* 0x0003040001057983 */ /* 0x000ea40000300800 */
[----:B------:R-:W2:Y:S02]  /*377f0*/  LDL.LU R6, [R1+0x308] ;  /* 0x0003080001067983 */ /* 0x000ea40000300800 */
[----:B------:R-:W2:Y:S01]  /*37800*/  LDL.LU R7, [R1+0x30c] ;  /* 0x00030c0001077983 */ /* 0x000ea20000300800 */
[----:B------:R-:W4:Y:S01]  /*37810*/  LDL.LU.64 R26, [R1+0x2ba8] ;  /* 0x002ba800011a7983 */ /* 0x000f220000300a00 */
[----:B------:R-:W4:Y:S10]  /*37820*/  LDL.LU.64 R24, [R1+0x2ba0] ;  /* 0x002ba00001187983 */ /* 0x000f340000300a00 */
        /* <DEDUP_REMOVED lines=10> */
[C---:B----4-:R-:W-:Y:S11]  /*378d0*/  HMMA.1688.F32.TF32 R24, R8.reuse, R18, R24 ;  /* 0x000000120818723c */ /* 0x050ff60000081018 */
[----:B------:R-:W-:Y:S11]  /*378e0*/  @!UPT UIADD3 URZ, URZ, URZ, URZ ;  /* 0x0000003f3f3ff290 */ /* 0x000ff6000fffe03f */
[----:B------:R-:W-:Y:S01]  /*378f0*/  @!UPT UIADD3 URZ, URZ, URZ, URZ ;  /* 0x0000003f3f3ff290 */ /* 0x000fe2000fffe03f */
[----:B------:R-:W-:Y:S01]  /*37900*/  STL.64 [R1+0x330], R24 ;  /* 0x0003301801007387 */ /* 0x000fe20000100a00 */
[----:B------:R1:W-:Y:S03]  /*37910*/  STL.64 [R1+0x338], R26 ;  /* 0x0003381a01007387 */ /* 0x0003e60000100a00 */
[----:B-1----:R-:W4:Y:S01]  /*37920*/  LDL.LU.64 R26, [R1+0x2b78] ;  /* 0x002b7800011a7983 */ /* 0x002f220000300a00 */
[----:B------:R1:W-:Y:S03]  /*37930*/  STL.64 [R1+0x2b08], R18 ;  /* 0x002b081201007387 */ /* 0x0003e60000100a00 */
[----:B-1----:R-:W5:Y:S04]  /*37940*/  LDL.64 R18, [R1+0xb8] ;  /* 0x0000b80001127983 */ /* 0x002f680000100a00 */
[----:B-----5:R1:W-:Y:S04]  /*37950*/  STL.64 [R1+0x2b18], R18 ;  /* 0x002b181201007387 */ /* 0x0203e80000100a00 */
[----:B-1----:R-:W5:Y:S01]  /*37960*/  LDL.64 R18, [R1+0xc8] ;  /* 0x0000c80001127983 */ /* 0x002f620000100a00 */
[C---:B----4-:R-:W-:Y:S03]  /*37970*/  HMMA.1688.F32.TF32 R20, R8.reuse, R26, R20 ;  /* 0x0000001a0814723c */ /* 0x050fe60000081014 */
[----:B-----5:R1:W-:Y:S01]  /*37980*/  STL.64 [R1+0x2b30], R18 ;  /* 0x002b301201007387 */ /* 0x0203e20000100a00 */
[----:B------:R-:W4:Y:S02]  /*37990*/  LDL.LU R16, [R1+0x260] ;  /* 0x0002600001107983 */ /* 0x000f240000300800 */
[----:B------:R-:W4:Y:S01]  /*379a0*/  LDL.LU R17, [R1+0x264] ;  /* 0x0002640001117983 */ /* 0x000f220000300800 */
[----:B-1----:R-:W4:Y:S01]  /*379b0*/  LDL.LU R18, [R1+0x268] ;  /* 0x0002680001127983 */ /* 0x002f220000300800 */
[----:B------:R-:W4:Y:S11]  /*379c0*/  LDL.LU R19, [R1+0x26c] ;  /* 0x00026c0001137983 */ /* 0x000f360000300800 */
[----:B------:R-:W-:Y:S04]  /*379d0*/  @!UPT UIADD3 URZ, URZ, URZ, URZ ;  /* 0x0000003f3f3ff290 */ /* 0x000fe8000fffe03f */
[----:B------:R-:W-:Y:S02]  /*379e0*/  STL.64 [R1+0x320], R20 ;  /* 0x0003201401007387 */ /* 0x000fe40000100a00 */
[----:B------:R1:W-:Y:S02]  /*379f0*/  STL.64 [R1+0x328], R22 ;  /* 0x0003281601007387 */ /* 0x0003e40000100a00 */
[----:B-1----:R-:W3:Y:S01]  /*37a00*/  LDL.LU.64 R22, [R1+0x2b70] ;  /* 0x002b700001167983 */ /* 0x002ee20000300a00 */
[----:B------:R1:W-:Y:S02]  /*37a10*/  STL.64 [R1+0x2b10], R26 ;  /* 0x002b101a01007387 */ /* 0x0003e40000100a00 */
[----:B------:R-:W5:Y:S02]  /*37a20*/  LDL.LU R24, [R1+0x240] ;  /* 0x0002400001187983 */ /* 0x000f640000300800 */
[----:B------:R-:W5:Y:S01]  /*37a30*/  LDL.LU R25, [R1+0x244] ;  /* 0x0002440001197983 */ /* 0x000f620000300800 */
[----:B-1----:R-:W5:Y:S01]  /*37a40*/  LDL.LU R26, [R1+0x248] ;  /* 0x00024800011a7983 */ /* 0x002f620000300800 */
[----:B------:R-:W5:Y:S01]  /*37a50*/  LDL.LU R27, [R1+0x24c] ;  /* 0x00024c00011b7983 */ /* 0x000f620000300800 */
[C---:B---3--:R-:W-:Y:S11]  /*37a60*/  HMMA.1688.F32.TF32 R12, R8.reuse, R22, R12 ;  /* 0x00000016080c723c */ /* 0x048ff6000008100c */
[----:B------:R-:W-:Y:S11]  /*37a70*/  @!UPT UIADD3 URZ, URZ, URZ, URZ ;  /* 0x0000003f3f3ff290 */ /* 0x000ff6000fffe03f */
[----:B------:R-:W-:Y:S01]  /*37a80*/  @!UPT UIADD3 URZ, URZ, URZ, URZ ;  /* 0x0000003f3f3ff290 */ /* 0x000fe2000fffe03f */
        /* <DEDUP_REMOVED lines=10> */
[----:B--2---:R-:W-:Y:S02]  /*37b30*/  HMMA.1688.F32.TF32 R8, R8, R14, R4 ;  /* 0x0000000e0808723c */ /* 0x004fe40000081004 */
[----:B------:R-:W4:Y:S01]  /*37b40*/  LDL.LU.64 R6, [R1+0x2b48] ;  /* 0x002b480001067983 */ /* 0x000f220000300a00 */
[----:B------:R-:W-:-:S04]  /*37b50*/  IMAD.MOV.U32 R3, RZ, RZ, R15 ;  /* 0x000000ffff037224 */ /* 0x000fc800078e000f */
[----:B------:R-:W-:Y:S11]  /*37b60*/  IMAD.MOV.U32 R4, RZ, RZ, R14 ;  /* 0x000000ffff047224 */ /* 0x000ff600078e000e */
[----:B------:R-:W-:Y:S05]  /*37b70*/  @!UPT UIADD3 URZ, URZ, URZ, URZ ;  /* 0x0000003f3f3ff290 */ /* 0x000fea000fffe03f */
[----:B------:R-:W-:Y:S01]  /*37b80*/  STL.64 [R1+0x270], R8 ;  /* 0x0002700801007387 */ /* 0x000fe20000100a00 */
[----:B------:R1:W-:Y:S02]  /*37b90*/  STL.64 [R1+0x278], R10 ;  /* 0x0002780a01007387 */ /* 0x0003e40000100a00 */
[----:B------:R-:W4:Y:S02]  /*37ba0*/  LDL.LU.64 R14, [R1+0x2b40] ;  /* 0x002b4000010e7983 */ /* 0x000f240000300a00 */
[----:B------:R-:W4:Y:S02]  /*37bb0*/  LDL.LU.64 R12, [R1+0x2b38] ;  /* 0x002b3800010c7983 */ /* 0x000f240000300a00 */
[----:B-1----:R-:W-:Y:S02]  /*37bc0*/  IMAD.MOV.U32 R10, RZ, RZ, R4 ;  /* 0x000000ffff0a7224 */ /* 0x002fe400078e0004 */
[----:B------:R-:W-:-:S05]  /*37bd0*/  IMAD.MOV.U32 R11, RZ, RZ, R3 ;  /* 0x000000ffff0b7224 */ /* 0x000fca00078e0003 */
[----:B------:R1:W-:Y:S01]  /*37be0*/  STL.64 [R1+0x2ae0], R10 ;  /* 0x002ae00a01007387 */ /* 0x0003e20000100a00 */
[----:B------:R-:W2:Y:S02]  /*37bf0*/  LDL.LU R8, [R1+0x230] ;  /* 0x0002300001087983 */ /* 0x000ea40000300800 */
[----:B------:R-:W2:Y:S01]  /*37c00*/  LDL.LU R9, [R1+0x234] ;  /* 0x0002340001097983 */ /* 0x000ea20000300800 */
[----:B-1----:R-:W2:Y:S01]  /*37c10*/  LDL.LU R10, [R1+0x238] ;  /* 0x00023800010a7983 */ /* 0x002ea20000300800 */
[----:B------:R-:W2:Y:S01]  /*37c20*/  LDL.LU R11, [R1+0x23c] ;  /* 0x00023c00010b7983 */ /* 0x000ea20000300800 */
[C---:B----4-:R-:W-:Y:S02]  /*37c30*/  HMMA.1688.F32.TF32 R4, R12.reuse, R6, R16 ;  /* 0x000000060c04723c */ /* 0x050fe40000081010 */
[----:B------:R-:W3:Y:S11]  /*37c40*/  LDL.LU.64 R18, [R1+0x2b30] ;  /* 0x002b300001127983 */ /* 0x000ef60000300a00 */
[----:B------:R-:W-:Y:S10]  /*37c50*/  @!UPT UIADD3 URZ, URZ, URZ, URZ ;  /* 0x0000003f3f3ff290 */ /* 0x000ff4000fffe03f */
[----:B------:R-:W-:Y:S01]  /*37c60*/  STL.64 [R1+0x260], R4 ;  /* 0x0002600401007387 */ /* 0x000fe20000100a00 */
[----:B------:R1:W-:Y:S03]  /*37c70*/  STL.64 [R1+0x268], R6 ;  /* 0x0002680601007387 */ /* 0x0003e60000100a00 */
[----:B-1----:R-:W4:Y:S01]  /*37c80*/  LDL.LU.64 R6, [R1+0x2b28] ;  /* 0x002b280001067983 */ /* 0x002f220000300a00 */
[----:B------:R-:W4:Y:S02]  /*37c90*/  LDL.LU.64 R4, [R1+0x2b20] ;  /* 0x002b200001047983 */ /* 0x000f240000300a00 */
[----:B---3--:R-:W-:Y:S01]  /*37ca0*/  IMAD.MOV.U32 R3, RZ, RZ, R19 ;  /* 0x000000ffff037224 */ /* 0x008fe200078e0013 */
[C---:B----4-:R-:W-:Y:S11]  /*37cb0*/  HMMA.1688.F32.TF32 R4, R12.reuse, R18, R4 ;  /* 0x000000120c04723c */ /* 0x050ff60000081004 */
[----:B------:R-:W-:Y:S11]  /*37cc0*/  @!UPT UIADD3 URZ, URZ, URZ, URZ ;  /* 0x0000003f3f3ff290 */ /* 0x000ff6000fffe03f */
[----:B------:R-:W-:Y:S01]  /*37cd0*/  @!UPT UIADD3 URZ, URZ, URZ, URZ ;  /* 0x0000003f3f3ff290 */ /* 0x000fe2000fffe03f */
[----:B------:R1:W-:Y:S01]  /*37ce0*/  STL.64 [R1+0x250], R4 ;  /* 0x0002500401007387 */ /* 0x0003e20000100a00 */
[----:B------:R3:W-:Y:S02]  /*37cf0*/  STL.64 [R1+0x258], R6 ;  /* 0x0002580601007387 */ /* 0x0007e40000100a00 */
[----:B-1----:R-:W-:Y:S02]  /*37d00*/  IMAD.MOV.U32 R4, RZ, RZ, R18 ;  /* 0x000000ffff047224 */ /* 0x002fe400078e0012 */
[----:B------:R-:W5:Y:S02]  /*37d10*/  LDL.LU.64 R18, [R1+0x2b18] ;  /* 0x002b180001127983 */ /* 0x000f640000300a00 */
[C---:B-----5:R-:W-:Y:S01]  /*37d20*/  HMMA.1688.F32.TF32 R24, R12.reuse, R18, R24 ;  /* 0x000000120c18723c */ /* 0x060fe20000081018 */
[----:B---3--:R-:W-:Y:S02]  /*37d30*/  IMAD.MOV.U32 R6, RZ, RZ, R18 ;  /* 0x000000ffff067224 */ /* 0x008fe400078e0012 */
[----:B------:R-:W-:Y:S11]  /*37d40*/  IMAD.MOV.U32 R5, RZ, RZ, R19 ;  /* 0x000000ffff057224 */ /* 0x000ff600078e0013 */
[----:B------:R-:W-:Y:S09]  /*37d50*/  @!UPT UIADD3 URZ, URZ, URZ, URZ ;  /* 0x0000003f3f3ff290 */ /* 0x000ff2000fffe03f */
[----:B------:R-:W-:Y:S01]  /*37d60*/  STL.64 [R1+0x240], R24 ;  /* 0x0002401801007387 */ /* 0x000fe20000100a00 */
[----:B------:R1:W-:Y:S03]  /*37d70*/  STL.64 [R1+0x248], R26 ;  /* 0x0002481a01007387 */ /* 0x0003e60000100a00 */
[----:B-1----:R-:W3:Y:S01]  /*37d80*/  LDL.LU.64 R26, [R1+0x2b10] ;  /* 0x002b1000011a7983 */ /* 0x002ee20000300a00 */
[----:B------:R-:W2:Y:S02]  /*37d90*/  LDL.LU.64 R18, [R1+0x2b08] ;  /* 0x002b080001127983 */ /* 0x000ea40000300a00 */
        /* <DEDUP_REMOVED lines=16> */
[----:B-1----:R-:W-:Y:S02]  /*37ea0*/  IMAD.MOV.U32 R26, RZ, RZ, R6 ;  /* 0x000000ffff1a7224 */ /* 0x002fe400078e0006 */
[----:B------:R-:W-:-:S05]  /*37eb0*/  IMAD.MOV.U32 R27, RZ, RZ, R5 ;  /* 0x000000ffff1b7224 */ /* 0x000fca00078e0005 */
[----:B------:R-:W-:Y:S01]  /*37ec0*/  STL.64 [R1+0x2aa0], R26 ;  /* 0x002aa01a01007387 */ /* 0x000fe20000100a00 */
[----:B------:R-:W2:Y:S02]  /*37ed0*/  LDL.LU R16, [R1+0x170] ;  /* 0x0001700001107983 */ /* 0x000ea40000300800 */
[----:B------:R-:W2:Y:S02]  /*37ee0*/  LDL.LU R17, [R1+0x174] ;  /* 0x0001740001117983 */ /* 0x000ea40000300800 */
[----:B------:R-:W3:Y:S01]  /*37ef0*/  LDL.LU R18, [R1+0x178] ;  /* 0x0001780001127983 */ /* 0x000ee20000300800 */
[----:B------:R-:W3:Y:S01]  /*37f00*/  LDL.LU R19, [R1+0x17c] ;  /* 0x00017c0001137983 */ /* 0x000ee20000300800 */
[----:B------:R-:W4:Y:S02]  /*37f10*/  LDL.LU R8, [R1+0x200] ;  /* 0x0002000001087983 */ /* 0x000f240000300800 */
[----:B------:R-:W4:Y:S02]  /*37f20*/  LDL.LU R9, [R1+0x204] ;  /* 0x0002040001097983 */ /* 0x000f240000300800 */
[----:B------:R-:W5:Y:S01]  /*37f30*/  LDL.LU R10, [R1+0x208] ;  /* 0x00020800010a7983 */ /* 0x000f620000300800 */
[----:B------:R-:W5:Y:S04]  /*37f40*/  LDL.LU R11, [R1+0x20c] ;  /* 0x00020c00010b7983 */ /* 0x000f680000300800 */
[----:B-----5:R-:W-:Y:S01]  /*37f50*/  STL.64 [R1+0x2af0], R10 ;  /* 0x002af00a01007387 */ /* 0x020fe20000100a00 */
[----:B----4-:R1:W-:Y:S03]  /*37f60*/  STL.64 [R1+0x2ae8], R8 ;  /* 0x002ae80801007387 */ /* 0x0103e60000100a00 */
[----:B-1----:R-:W4:Y:S01]  /*37f70*/  LDL.LU R8, [R1+0x210] ;  /* 0x0002100001087983 */ /* 0x002f220000300800 */
[----:B------:R-:W4:Y:S02]  /*37f80*/  LDL.LU R9, [R1+0x214] ;  /* 0x0002140001097983 */ /* 0x000f240000300800 */
[----:B------:R-:W4:Y:S02]  /*37f90*/  LDL.LU R10, [R1+0x218] ;  /* 0x00021800010a7983 */ /* 0x000f240000300800 */
[----:B------:R-:W4:Y:S01]  /*37fa0*/  LDL.LU R11, [R1+0x21c] ;  /* 0x00021c00010b7983 */ /* 0x000f220000300800 */
[----:B---3--:R1:W-:Y:S01]  /*37fb0*/  STL.64 [R1+0x2ad8], R18 ;  /* 0x002ad81201007387 */ /* 0x0083e20000100a00 */
[----:B--2---:R-:W-:Y:S02]  /*37fc0*/  STL.64 [R1+0x2ad0], R16 ;  /* 0x002ad01001007387 */ /* 0x004fe40000100a00 */
[----:B------:R-:W-:-:S02]  /*37fd0*/  IMAD.MOV.U32 R26, RZ, RZ, R4 ;  /* 0x000000ffff1a7224 */ /* 0x000fc400078e0004 */
[----:B------:R-:W-:Y:S01]  /*37fe0*/  IMAD.MOV.U32 R27, RZ, RZ, R3 ;  /* 0x000000ffff1b7224 */ /* 0x000fe200078e0003 */
[----:B-1----:R-:W2:Y:S01]  /*37ff0*/  LDL.64 R18, [R1+0x18] ;  /* 0x0000180001127983 */ /* 0x002ea20000100a00 */
[----:B------:R-:W3:Y:S02]  /*38000*/  LDL.LU R4, [R1+0x160] ;  /* 0x0001600001047983 */ /* 0x000ee40000300800 */
[----:B------:R-:W3:Y:S02]  /*38010*/  LDL.LU R5, [R1+0x164] ;  /* 0x0001640001057983 */ /* 0x000ee40000300800 */
[----:B------:R-:W3:Y:S01]  /*38020*/  LDL.LU R6, [R1+0x168] ;  /* 0x0001680001067983 */ /* 0x000ee20000300800 */
[----:B------:R-:W3:Y:S01]  /*38030*/  LDL.LU R7, [R1+0x16c] ;  /* 0x00016c0001077983 */ /* 0x000ee20000300800 */
[----:B------:R1:W-:Y:S03]  /*38040*/  STL.64 [R1+0x2ab8], R26 ;  /* 0x002ab81a01007387 */ /* 0x0003e60000100a00 */
        /* <DEDUP_REMOVED lines=37> */
[----:B------:R-:W4:Y:S02]  /*382a0*/  LDL.LU.64 R18, [R1+0x2ad8] ;  /* 0x002ad80001127983 */ /* 0x000f240000300a00 */
[----:B------:R-:W4:Y:S02]  /*382b0*/  LDL.LU.64 R16, [R1+0x2ad0] ;  /* 0x002ad00001107983 */ /* 0x000f240000300a00 */
[----:B----4-:R-:W-:Y:S01]  /*382c0*/  HMMA.1688.F32.TF32 R12, R12, R10, R16 ;  /* 0x0000000a0c0c723c */ /* 0x010fe20000081010 */
[----:B------:R-:W3:Y:S01]  /*382d0*/  LDL.LU.64 R18, [R1+0x2ac8] ;  /* 0x002ac80001127983 */ /* 0x000ee20000300a00 */
[----:B------:R-:W3:Y:S11]  /*382e0*/  LDL.LU.64 R16, [R1+0x2ac0] ;  /* 0x002ac00001107983 */ /* 0x000ef60000300a00 */
[----:B------:R-:W-:Y:S10]  /*382f0*/  @!UPT UIADD3 URZ, URZ, URZ, URZ ;  /* 0x0000003f3f3ff290 */ /* 0x000ff4000fffe03f */
[----:B------:R-:W-:Y:S01]  /*38300*/  STL.64 [R1+0x170], R12 ;  /* 0x0001700c01007387 */ /* 0x000fe20000100a00 */
[----:B------:R1:W-:Y:S02]  /*38310*/  STL.64 [R1+0x178], R14 ;  /* 0x0001780e01007387 */ /* 0x0003e40000100a00 */
[----:B-1----:R-:W-:Y:S02]  /*38320*/  IMAD.MOV.U32 R15, RZ, RZ, R3 ;  /* 0x000000ffff0f7224 */ /* 0x002fe400078e0003 */
[----:B-----5:R-:W-:Y:S01]  /*38330*/  IMAD.MOV.U32 R3, RZ, RZ, R27 ;  /* 0x000000ffff037224 */ /* 0x020fe200078e001b */
[----:B---3--:R-:W-:Y:S11]  /*38340*/  HMMA.1688.F32.TF32 R4, R16, R26, R4 ;  /* 0x0000001a1004723c */ /* 0x008ff60000081004 */
[----:B------:R-:W-:Y:S11]  /*38350*/  @!UPT UIADD3 URZ, URZ, URZ, URZ ;  /* 0x0000003f3f3ff290 */ /* 0x000ff6000fffe03f */
[----:B------:R-:W-:Y:S01]  /*38360*/  @!UPT UIADD3 URZ, URZ, URZ, URZ ;  /* 0x0000003f3f3ff290 */ /* 0x000fe2000fffe03f */
[----:B------:R1:W-:Y:S01]  /*38370*/  STL.64 [R1+0x160], R4 ;  /* 0x0001600401007387 */ /* 0x0003e20000100a00 */
[----:B------:R-:W-:Y:S02]  /*38380*/  STL.64 [R1+0x168], R6 ;  /* 0x0001680601007387 */ /* 0x000fe40000100a00 */
[----:B------:R-:W-:Y:S02]  /*38390*/  IMAD.MOV.U32 R14, RZ, RZ, R8 ;  /* 0x000000ffff0e7224 */ /* 0x000fe400078e0008 */
[----:B------:R-:W-:Y:S01]  /*383a0*/  LDS R6, [R0+0x26300] ;  /* 0x0263000000067984 */ /* 0x000fe20000000800 */
[----:B------:R-:W-:Y:S04]  /*383b0*/  LDS R5, [R2+0x24300] ;  /* 0x0243000002057984 */ /* 0x000fe80000000800 */
[----:B------:R-:W-:Y:S01]  /*383c0*/  LDS R7, [R2+0x26300] ;  /* 0x0263000002077984 */ /* 0x000fe20000000800 */
[----:B-1----:R-:W-:-:S03]  /*383d0*/  IMAD.MOV.U32 R4, RZ, RZ, R26 ;  /* 0x000000ffff047224 */ /* 0x002fc600078e001a */
        /* <DEDUP_REMOVED lines=36> */
[----:B------:R1:W-:Y:S02]  /*38620*/  STL.64 [R1+0x29f8], R22 ;  /* 0x0029f81601007387 */ /* 0x0003e40000100a00 */
[----:B------:R-:W3:Y:S01]  /*38630*/  LDL.LU R20, [R1+0x100] ;  /* 0x0001000001147983 */ /* 0x000ee20000300800 */
[----:B------:R-:W3:Y:S04]  /*38640*/  LDL.LU R21, [R1+0x104] ;  /* 0x0001040001157983 */ /* 0x000ee80000300800 */
[----:B-1----:R-:W3:Y:S01]  /*38650*/  LDL.LU R22, [R1+0x108] ;  /* 0x0001080001167983 */ /* 0x002ee20000300800 */
[----:B------:R-:W3:Y:S01]  /*38660*/  LDL.LU R23, [R1+0x10c] ;  /* 0x00010c0001177983 */ /* 0x000ee20000300800 */
[C---:B--2---:R-:W-:Y:S08]  /*38670*/  HMMA.1688.F32.TF32 R8, R16.reuse, R10, R24 ;  /* 0x0000000a1008723c */ /* 0x044ff00000081018 */
[----:B---3--:R-:W-:Y:S01]  /*38680*/  HMMA.1688.F32.TF32 R12, R16, R14, R20 ;  /* 0x0000000e100c723c */ /* 0x008fe20000081014 */
[----:B------:R-:W-:Y:S01]  /*38690*/  IMAD.MOV.U32 R26, RZ, RZ, R4 ;  /* 0x000000ffff1a7224 */ /* 0x000fe200078e0004 */
[----:B------:R-:W-:Y:S04]  /*386a0*/  LDS R18, [R0+0x26600] ;  /* 0x0266000000127984 */ /* 0x000fe80000000800 */
[----:B------:R-:W-:Y:S04]  /*386b0*/  LDS R4, [R0+0x24300] ;  /* 0x0243000000047984 */ /* 0x000fe80000000800 */
[----:B------:R-:W-:Y:S04]  /*386c0*/  LDS R19, [R2+0x26600] ;  /* 0x0266000002137984 */ /* 0x000fe80000000800 */
[----:B------:R-:W-:Y:S04]  /*386d0*/  LDS R16, [R0+0x24600] ;  /* 0x0246000000107984 */ /* 0x000fe80000000800 */
[----:B------:R-:W-:Y:S05]  /*386e0*/  LDS R17, [R2+0x24600] ;  /* 0x0246000002117984 */ /* 0x000fea0000000800 */
[----:B------:R-:W-:Y:S01]  /*386f0*/  STL.64 [R1+0x100], R12 ;  /* 0x0001000c01007387 */ /* 0x000fe20000100a00 */
[----:B------:R-:W-:Y:S02]  /*38700*/  STL.64 [R1+0x108], R14 ;  /* 0x0001080e01007387 */ /* 0x000fe40000100a00 */
[----:B------:R-:W-:Y:S02]  /*38710*/  STL.64 [R1+0x430], R8 ;  /* 0x0004300801007387 */ /* 0x000fe40000100a00 */
[----:B------:R-:W-:Y:S02]  /*38720*/  STL.64 [R1+0x438], R10 ;  /* 0x0004380a01007387 */ /* 0x000fe40000100a00 */
[----:B------:R-:W-:Y:S04]  /*38730*/  LDS R10, [R0+0x26400] ;  /* 0x02640000000a7984 */ /* 0x000fe80000000800 */
[----:B------:R-:W1:Y:S04]  /*38740*/  LDS R11, [R2+0x26400] ;  /* 0x02640000020b7984 */ /* 0x000e680000000800 */
[----:B------:R-:W-:Y:S04]  /*38750*/  LDS R8, [R0+0x24400] ;  /* 0x0244000000087984 */ /* 0x000fe80000000800 */
[----:B------:R-:W2:Y:S04]  /*38760*/  LDS R9, [R2+0x24400] ;  /* 0x0244000002097984 */ /* 0x000ea80000000800 */
[----:B------:R-:W-:Y:S04]  /*38770*/  LDS R14, [R0+0x26500] ;  /* 0x02650000000e7984 */ /* 0x000fe80000000800 */
[----:B------:R-:W3:Y:S04]  /*38780*/  LDS R15, [R2+0x26500] ;  /* 0x02650000020f7984 */ /* 0x000ee80000000800 */
[----:B------:R-:W-:Y:S04]  /*38790*/  LDS R12, [R0+0x24500] ;  /* 0x02450000000c7984 */ /* 0x000fe80000000800 */
[----:B------:R-:W4:Y:S04]  /*387a0*/  LDS R13, [R2+0x24500] ;  /* 0x02450000020d7984 */ /* 0x000f280000000800 */
[----:B-1----:R-:W-:Y:S01]  /*387b0*/  STL.64 [R1+0x29c0], R10 ;  /* 0x0029c00a01007387 */ /* 0x002fe20000100a00 */
[----:B--2---:R1:W-:Y:S03]  /*387c0*/  STL.64 [R1+0x29b8], R8 ;  /* 0x0029b80801007387 */ /* 0x0043e60000100a00 */
[----:B-1----:R-:W2:Y:S01]  /*387d0*/  LDL.LU R8, [R1+0x2f0] ;  /* 0x0002f00001087983 */ /* 0x002ea20000300800 */
[----:B------:R-:W2:Y:S02]  /*387e0*/  LDL.LU R9, [R1+0x2f4] ;  /* 0x0002f40001097983 */ /* 0x000ea40000300800 */
[----:B------:R-:W5:Y:S02]  /*387f0*/  LDL.LU R10, [R1+0x2f8] ;  /* 0x0002f800010a7983 */ /* 0x000f640000300800 */
[----:B------:R-:W5:Y:S02]  /*38800*/  LDL.LU R11, [R1+0x2fc] ;  /* 0x0002fc00010b7983 */ /* 0x000f640000300800 */
[----:B-----5:R1:W-:Y:S01]  /*38810*/  STL.64 [R1+0x29d0], R10 ;  /* 0x0029d00a01007387 */ /* 0x0203e20000100a00 */
[----:B--2---:R-:W-:Y:S03]  /*38820*/  STL.64 [R1+0x29c8], R8 ;  /* 0x0029c80801007387 */ /* 0x004fe60000100a00 */
[----:B-1----:R-:W2:Y:S04]  /*38830*/  LDL.64 R10, [R1+0x18] ;  /* 0x00001800010a7983 */ /* 0x002ea80000100a00 */
[----:B--2---:R-:W-:Y:S01]  /*38840*/  STL.64 [R1+0x29e0], R10 ;  /* 0x0029e00a01007387 */ /* 0x004fe20000100a00 */
[----:B---3--:R1:W-:Y:S02]  /*38850*/  STL.64 [R1+0x2950], R14 ;  /* 0x0029500e01007387 */ /* 0x0083e40000100a00 */
[----:B----4-:R2:W-:Y:S01]  /*38860*/  STL.64 [R1+0x2948], R12 ;  /* 0x0029480c01007387 */ /* 0x0105e20000100a00 */
[----:B-1----:R-:W3:Y:S04]  /*38870*/  LDL.64 R14, [R1+0x8] ;  /* 0x00000800010e7983 */ /* 0x002ee80000100a00 */
[----:B---3--:R1:W-:Y:S01]  /*38880*/  STL.64 [R1+0x29d8], R14 ;  /* 0x0029d80e01007387 */ /* 0x0083e20000100a00 */
[----:B--2---:R-:W2:Y:S02]  /*38890*/  LDL.LU R12, [R1+0x380] ;  /* 0x00038000010c7983 */ /* 0x004ea40000300800 */
[----:B------:R-:W2:Y:S01]  /*388a0*/  LDL.LU R13, [R1+0x384] ;  /* 0x00038400010d7983 */ /* 0x000ea20000300800 */
[----:B-1----:R-:W3:Y:S01]  /*388b0*/  LDL.LU R14, [R1+0x388] ;  /* 0x00038800010e7983 */ /* 0x002ee20000300800 */
[----:B------:R-:W3:Y:S02]  /*388c0*/  LDL.LU R15, [R1+0x38c] ;  /* 0x00038c00010f7983 */ /* 0x000ee40000300800 */
[----:B------:R-:W4:Y:S02]  /*388d0*/  LDL.LU R20, [R1+0x3a0] ;  /* 0x0003a00001147983 */ /* 0x000f240000300800 */
[----:B------:R-:W4:Y:S01]  /*388e0*/  LDL.LU R21, [R1+0x3a4] ;  /* 0x0003a40001157983 */ /* 0x000f220000300800 */
[----:B------:R-:W5:Y:S01]  /*388f0*/  LDL.LU R22, [R1+0x3a8] ;  /* 0x0003a80001167983 */ /* 0x000f620000300800 */
[----:B------:R-:W5:Y:S03]  /*38900*/  LDL.LU R23, [R1+0x3ac] ;  /* 0x0003ac0001177983 */ /* 0x000f660000300800 */
[----:B-----5:R1:W-:Y:S01]  /*38910*/  STL.64 [R1+0x2a08], R22 ;  /* 0x002a081601007387 */ /* 0x0203e20000100a00 */
[----:B----4-:R4:W-:Y:S03]  /*38920*/  STL.64 [R1+0x2a00], R20 ;  /* 0x002a001401007387 */ /* 0x0109e60000100a00 */
[----:B-1----:R-:W5:Y:S04]  /*38930*/  LDL.64 R22, [R1+0xa8] ;  /* 0x0000a80001167983 */ /* 0x002f680000100a00 */
[----:B-----5:R1:W-:Y:S01]  /*38940*/  STL.64 [R1+0x2a18], R22 ;  /* 0x002a181601007387 */ /* 0x0203e20000100a00 */
[----:B----4-:R-:W4:Y:S02]  /*38950*/  LDL.LU R20, [R1+0x3c0] ;  /* 0x0003c00001147983 */ /* 0x010f240000300800 */
[----:B------:R-:W4:Y:S01]  /*38960*/  LDL.LU R21, [R1+0x3c4] ;  /* 0x0003c40001157983 */ /* 0x000f220000300800 */
[----:B-1----:R-:W5:Y:S01]  /*38970*/  LDL.LU R22, [R1+0x3c8] ;  /* 0x0003c80001167983 */ /* 0x002f620000300800 */
[----:B------:R-:W5:Y:S03]  /*38980*/  LDL.LU R23, [R1+0x3cc] ;  /* 0x0003cc0001177983 */ /* 0x000f660000300800 */
[----:B-----5:R1:W-:Y:S01]  /*38990*/  STL.64 [R1+0x2a28], R22 ;  /* 0x002a281601007387 */ /* 0x0203e20000100a00 */
[----:B----4-:R4:W-:Y:S03]  /*389a0*/  STL.64 [R1+0x2a20], R20 ;  /* 0x002a201401007387 */ /* 0x0109e60000100a00 */
[----:B-1----:R-:W5:Y:S04]  /*389b0*/  LDL.64 R22, [R1+0xc8] ;  /* 0x0000c80001167983 */ /* 0x002f680000100a00 */
[----:B-----5:R1:W-:Y:S01]  /*389c0*/  STL.64 [R1+0x2a40], R22 ;  /* 0x002a401601007387 */ /* 0x0203e20000100a00 */
[----:B----4-:R-:W4:Y:S02]  /*389d0*/  LDL.LU R20, [R1+0x3e0] ;  /* 0x0003e00001147983 */ /* 0x010f240000300800 */
[----:B------:R-:W4:Y:S01]  /*389e0*/  LDL.LU R21, [R1+0x3e4] ;  /* 0x0003e40001157983 */ /* 0x000f220000300800 */
[----:B-1----:R-:W4:Y:S01]  /*389f0*/  LDL.LU R22, [R1+0x3e8] ;  /* 0x0003e80001167983 */ /* 0x002f220000300800 */
[----:B------:R-:W4:Y:S02]  /*38a00*/  LDL.LU R23, [R1+0x3ec] ;  /* 0x0003ec0001177983 */ /* 0x000f240000300800 */
[----:B---3--:R1:W-:Y:S02]  /*38a10*/  STL.64 [R1+0x29f0], R14 ;  /* 0x0029f00e01007387 */ /* 0x0083e40000100a00 */
[----:B--2---:R2:W-:Y:S01]  /*38a20*/  STL.64 [R1+0x29e8], R12 ;  /* 0x0029e80c01007387 */ /* 0x0045e20000100a00 */
[----:B-1----:R-:W3:Y:S01]  /*38a30*/  LDL.64 R14, [R1+0x98] ;  /* 0x00009800010e7983 */ /* 0x002ee20000100a00 */
[----:B------:R-:W-:-:S03]  /*38a40*/  IMAD.MOV.U32 R27, RZ, RZ, R3 ;  /* 0x000000ffff1b7224 */ /* 0x000fc600078e0003 */
[----:B---3--:R1:W-:Y:S01]  /*38a50*/  STL.64 [R1+0x2a10], R14 ;  /* 0x002a100e01007387 */ /* 0x0083e20000100a00 */
[----:B--2---:R-:W2:Y:S02]  /*38a60*/  LDL.LU R12, [R1+0x3b0] ;  /* 0x0003b000010c7983 */ /* 0x004ea40000300800 */
[----:B------:R-:W2:Y:S01]  /*38a70*/  LDL.LU R13, [R1+0x3b4] ;  /* 0x0003b400010d7983 */ /* 0x000ea20000300800 */
[----:B-1----:R-:W3:Y:S01]  /*38a80*/  LDL.LU R14, [R1+0x3b8] ;  /* 0x0003b800010e7983 */ /* 0x002ee20000300800 */
[----:B------:R-:W3:Y:S01]  /*38a90*/  LDL.LU R15, [R1+0x3bc] ;  /* 0x0003bc00010f7983 */ /* 0x000ee20000300800 */
[C---:B----4-:R-:W-:Y:S02]  /*38aa0*/  HMMA.1688.F32.TF32 R20, R4.reuse, R26, R20 ;  /* 0x0000001a0414723c */ /* 0x050fe40000081014 */
        /* <DEDUP_REMOVED lines=10> */
[----:B------:R-:W-:Y:S01]  /*38b50*/  STL [R1+0x299c], R0 ;  /* 0x00299c0001007387 */ /* 0x000fe20000100800 */
[----:B------:R1:W-:Y:S02]  /*38b60*/  STL.64 [R1+0x28b8], R18 ;  /* 0x0028b81201007387 */ /* 0x0003e40000100a00 */
[----:B------:R-:W-:Y:S01]  /*38b70*/  STL.64 [R1+0x28b0], R16 ;  /* 0x0028b01001007387 */ /* 0x000fe20000100a00 */
[----:B-1----:R-:W4:Y:S01]  /*38b80*/  LDL.64 R18, [R1+0xb8] ;  /* 0x0000b80001127983 */ /* 0x002f220000100a00 */
[----:B------:R-:W-:Y:S02]  /*38b90*/  STL.64 [R1+0x3e0], R20 ;  /* 0x0003e01401007387 */ /* 0x000fe40000100a00 */
[----:B------:R1:W-:Y:S02]  /*38ba0*/  STL.64 [R1+0x3e8], R22 ;  /* 0x0003e81601007387 */ /* 0x0003e40000100a00 */
[----:B-1----:R-:W2:Y:S02]  /*38bb0*/  LDL.LU.64 R22, [R1+0x2a40] ;  /* 0x002a400001167983 */ /* 0x002ea40000300a00 */
        /* <DEDUP_REMOVED lines=9> */
[----:B------:R-:W4:Y:S02]  /*38c50*/  LDL.LU.64 R20, [R1+0x2a20] ;  /* 0x002a200001147983 */ /* 0x000f240000300a00 */
[C---:B----4-:R-:W-:Y:S11]  /*38c60*/  HMMA.1688.F32.TF32 R20, R4.reuse, R18, R20 ;  /* 0x000000120414723c */ /* 0x050ff60000081014 */
[----:B------:R-:W-:Y:S11]  /*38c70*/  @!UPT UIADD3 URZ, URZ, URZ, URZ ;  /* 0x0000003f3f3ff290 */ /* 0x000ff6000fffe03f */
[----:B------:R-:W-:Y:S01]  /*38c80*/  @!UPT UIADD3 URZ, URZ, URZ, URZ ;  /* 0x0000003f3f3ff290 */ /* 0x000fe2000fffe03f */
[----:B------:R-:W-:Y:S01]  /*38c90*/  STL.64 [R1+0x3c0], R20 ;  /* 0x0003c01401007387 */ /* 0x000fe20000100a00 */
[----:B------:R1:W-:Y:S03]  /*38ca0*/  STL.64 [R1+0x3c8], R22 ;  /* 0x0003c81601007387 */ /* 0x0003e60000100a00 */
[----:B-1----:R-:W2:Y:S01]  /*38cb0*/  LDL.LU.64 R22, [R1+0x2a18] ;  /* 0x002a180001167983 */ /* 0x002ea20000300a00 */
[----:B------:R1:W-:Y:S02]  /*38cc0*/  STL.64 [R1+0x29a0], R18 ;  /* 0x0029a01201007387 */ /* 0x0003e40000100a00 */
[----:B------:R-:W4:Y:S02]  /*38cd0*/  LDL.LU R16, [R1+0x2d0] ;  /* 0x0002d00001107983 */ /* 0x000f240000300800 */
[----:B------:R-:W4:Y:S01]  /*38ce0*/  LDL.LU R17, [R1+0x2d4] ;  /* 0x0002d40001117983 */ /* 0x000f220000300800 */
[----:B-1----:R-:W5:Y:S01]  /*38cf0*/  LDL.LU R18, [R1+0x2d8] ;  /* 0x0002d80001127983 */ /* 0x002f620000300800 */
[----:B------:R-:W5:Y:S01]  /*38d00*/  LDL.LU R19, [R1+0x2dc] ;  /* 0x0002dc0001137983 */ /* 0x000f620000300800 */
[----:B--2---:R-:W-:Y:S01]  /*38d10*/  HMMA.1688.F32.TF32 R12, R4, R22, R12 ;  /* 0x00000016040c723c */ /* 0x004fe2000008100c */
[----:B------:R-:W-:-:S02]  /*38d20*/  IMAD.MOV.U32 R0, RZ, RZ, R22 ;  /* 0x000000ffff007224 */ /* 0x000fc400078e0016 */
[----:B------:R-:W-:Y:S01]  /*38d30*/  IMAD.MOV.U32 R29, RZ, RZ, R23 ;  /* 0x000000ffff1d7224 */ /* 0x000fe200078e0017 */
[----:B-----5:R-:W-:Y:S01]  /*38d40*/  STL.64 [R1+0x29b0], R18 ;  /* 0x0029b01201007387 */ /* 0x020fe20000100a00 */
[----:B----4-:R1:W-:Y:S03]  /*38d50*/  STL.64 [R1+0x29a8], R16 ;  /* 0x0029a81001007387 */ /* 0x0103e60000100a00 */
[----:B-1----:R-:W2:Y:S01]  /*38d60*/  LDL.LU R16, [R1+0x2e0] ;  /* 0x0002e00001107983 */ /* 0x002ea20000300800 */
[----:B------:R-:W2:Y:S02]  /*38d70*/  LDL.LU R17, [R1+0x2e4] ;  /* 0x0002e40001117983 */ /* 0x000ea40000300800 */
[----:B------:R-:W2:Y:S02]  /*38d80*/  LDL.LU R18, [R1+0x2e8] ;  /* 0x0002e80001127983 */ /* 0x000ea40000300800 */
[----:B------:R-:W2:Y:S10]  /*38d90*/  LDL.LU R19, [R1+0x2ec] ;  /* 0x0002ec0001137983 */ /* 0x000eb40000300800 */
[----:B------:R-:W-:Y:S01]  /*38da0*/  STL.64 [R1+0x3b0], R12 ;  /* 0x0003b00c01007387 */ /* 0x000fe20000100a00 */
[----:B------:R1:W-:Y:S03]  /*38db0*/  STL.64 [R1+0x3b8], R14 ;  /* 0x0003b80e01007387 */ /* 0x0003e60000100a00 */
[----:B-1----:R-:W4:Y:S01]  /*38dc0*/  LDL.LU.64 R14, [R1+0x2a10] ;  /* 0x002a1000010e7983 */ /* 0x002f220000300a00 */
        /* <DEDUP_REMOVED lines=8> */
[----:B------:R-:W-:Y:S02]  /*38e50*/  IMAD.MOV.U32 R21, RZ, RZ, R14 ;  /* 0x000000ffff157224 */ /* 0x000fe400078e000e */
[----:B------:R-:W-:Y:S02]  /*38e60*/  IMAD.MOV.U32 R20, RZ, RZ, R15 ;  /* 0x000000ffff147224 */ /* 0x000fe400078e000f */
[----:B------:R-:W4:Y:S01]  /*38e70*/  LDL.LU.64 R14, [R1+0x29f0] ;  /* 0x0029f000010e7983 */ /* 0x000f220000300a00 */
[----:B------:R-:W4:Y:S01]  /*38e80*/  LDL.LU.64 R12, [R1+0x29e8] ;  /* 0x0029e800010c7983 */ /* 0x000f220000300a00 */
[C---:B---3--:R-:W-:Y:S11]  /*38e90*/  HMMA.1688.F32.TF32 R8, R4.reuse, R22, R8 ;  /* 0x000000160408723c */ /* 0x048ff60000081008 */
[----:B------:R-:W-:Y:S11]  /*38ea0*/  @!UPT UIADD3 URZ, URZ, URZ, URZ ;  /* 0x0000003f3f3ff290 */ /* 0x000ff6000fffe03f */
[----:B------:R-:W-:Y:S01]  /*38eb0*/  @!UPT UIADD3 URZ, URZ, URZ, URZ ;  /* 0x0000003f3f3ff290 */ /* 0x000fe2000fffe03f */
[----:B------:R-:W-:Y:S01]  /*38ec0*/  STL.64 [R1+0x390], R8 ;  /* 0x0003900801007387 */ /* 0x000fe20000100a00 */
[----:B------:R1:W-:Y:S03]  /*38ed0*/  STL.64 [R1+0x398], R10 ;  /* 0x0003980a01007387 */ /* 0x0003e60000100a00 */
[----:B-1----:R-:W4:Y:S01]  /*38ee0*/  LDL.LU.64 R10, [R1+0x29e0] ;  /* 0x0029e000010a7983 */ /* 0x002f220000300a00 */
[----:B------:R-:W-:Y:S01]  /*38ef0*/  STL.64 [R1+0x2980], R22 ;  /* 0x0029801601007387 */ /* 0x000fe20000100a00 */
        /* <DEDUP_REMOVED lines=8> */
[----:B------:R-:W3:Y:S02]  /*38f80*/  LDL.LU.64 R10, [R1+0x29d0] ;  /* 0x0029d000010a7983 */ /* 0x000ee40000300a00 */
[----:B------:R-:W3:Y:S02]  /*38f90*/  LDL.LU.64 R8, [R1+0x29c8] ;  /* 0x0029c80001087983 */ /* 0x000ee40000300a00 */
[----:B---3--:R-:W-:Y:S01]  /*38fa0*/  HMMA.1688.F32.TF32 R4, R4, R14, R8 ;  /* 0x0000000e0404723c */ /* 0x008fe20000081008 */
[----:B------:R-:W2:Y:S01]  /*38fb0*/  LDL.LU.64 R10, [R1+0x29c0] ;  /* 0x0029c000010a7983 */ /* 0x000ea20000300a00 */
[----:B------:R-:W2:Y:S11]  /*38fc0*/  LDL.LU.64 R8, [R1+0x29b8] ;  /* 0x0029b80001087983 */ /* 0x000eb60000300a00 */
[----:B------:R-:W-:Y:S10]  /*38fd0*/  @!UPT UIADD3 URZ, URZ, URZ, URZ ;  /* 0x0000003f3f3ff290 */ /* 0x000ff4000fffe03f */
[----:B------:R1:W-:Y:S01]  /*38fe0*/  STL.64 [R1+0x2f0], R4 ;  /* 0x0002f00401007387 */ /* 0x0003e20000100a00 */
[----:B------:R3:W-:Y:S03]  /*38ff0*/  STL.64 [R1+0x2f8], R6 ;  /* 0x0002f80601007387 */ /* 0x0007e60000100a00 */
[----:B-1----:R-:W4:Y:S01]  /*39000*/  LDL.LU R4, [R1+0x2c0] ;  /* 0x0002c00001047983 */ /* 0x002f220000300800 */
[----:B------:R-:W4:Y:S02]  /*39010*/  LDL.LU R5, [R1+0x2c4] ;  /* 0x0002c40001057983 */ /* 0x000f240000300800 */
[----:B---3--:R-:W4:Y:S02]  /*39020*/  LDL.LU R6, [R1+0x2c8] ;  /* 0x0002c80001067983 */ /* 0x008f240000300800 */
[----:B------:R-:W4:Y:S01]  /*39030*/  LDL.LU R7, [R1+0x2cc] ;  /* 0x0002cc0001077983 */ /* 0x000f220000300800 */
[----:B------:R-:W-:Y:S01]  /*39040*/  STL.64 [R1+0x2960], R14 ;  /* 0x0029600e01007387 */ /* 0x000fe20000100a00 */
        /* <DEDUP_REMOVED lines=9> */
[----:B------:R-:W-:-:S07]  /*390e0*/  IMAD.MOV.U32 R27, RZ, RZ, R3 ;  /* 0x000000ffff1b7224 */ /* 0x000fce00078e0003 */
[C---:B--2---:R-:W-:Y:S01]  /*390f0*/  HMMA.1688.F32.TF32 R24, R8.reuse, R26, R16 ;  /* 0x0000001a0818723c */ /* 0x044fe20000081010 */
[----:B------:R-:W4:Y:S11]  /*39100*/  LDL.LU.64 R18, [R1+0x29a0] ;  /* 0x0029a00001127983 */ /* 0x000f360000300a00 */
[----:B------:R-:W-:Y:S11]  /*39110*/  @!UPT UIADD3 URZ, URZ, URZ, URZ ;  /* 0x0000003f3f3ff290 */ /* 0x000ff6000fffe03f */
[----:B------:R-:W-:Y:S01]  /*39120*/  STL.64 [R1+0x2d0], R24 ;  /* 0x0002d01801007387 */ /* 0x000fe20000100a00 */
[----:B------:R-:W-:Y:S01]  /*39130*/  STL.64 [R1+0x2d8], R26 ;  /* 0x0002d81a01007387 */ /* 0x000fe20000100a00 */
[----:B----4-:R-:W-:Y:S01]  /*39140*/  HMMA.1688.F32.TF32 R4, R8, R18, R4 ;  /* 0x000000120804723c */ /* 0x010fe20000081004 */
[----:B------:R-:W-:Y:S02]  /*39150*/  IMAD.MOV.U32 R3, RZ, RZ, R18 ;  /* 0x000000ffff037224 */ /* 0x000fe400078e0012 */
[----:B------:R-:W-:Y:S11]  /*39160*/  IMAD.MOV.U32 R28, RZ, RZ, R19 ;  /* 0x000000ffff1c7224 */ /* 0x000ff600078e0013 */
[----:B------:R-:W-:Y:S09]  /*39170*/  @!UPT UIADD3 URZ, URZ, URZ, URZ ;  /* 0x0000003f3f3ff290 */ /* 0x000ff2000fffe03f */
[----:B------:R-:W-:Y:S01]  /*39180*/  STL.64 [R1+0x2c0], R4 ;  /* 0x0002c00401007387 */ /* 0x000fe20000100a00 */
[----:B------:R-:W-:Y:S02]  /*39190*/  STL.64 [R1+0x2c8], R6 ;  /* 0x0002c80601007387 */ /* 0x000fe40000100a00 */
[----:B------:R-:W2:Y:S02]  /*391a0*/  LDL.LU R16, [R1+0xf0] ;  /* 0x0000f00001107983 */ /* 0x000ea40000300800 */
[----:B------:R-:W2:Y:S01]  /*391b0*/  LDL.LU R17, [R1+0xf4] ;  /* 0x0000f40001117983 */ /* 0x000ea20000300800 */
[----:B------:R-:W3:Y:S01]  /*391c0*/  LDL.LU R18, [R1+0xf8] ;  /* 0x0000f80001127983 */ /* 0x000ee20000300800 */
[----:B------:R-:W3:Y:S03]  /*391d0*/  LDL.LU R19, [R1+0xfc] ;  /* 0x0000fc0001137983 */ /* 0x000ee60000300800 */
        /* <DEDUP_REMOVED lines=17> */
[----:B------:R-:W3:Y:S02]  /*392f0*/  LDL.LU R4, [R1+0xe0] ;  /* 0x0000e00001047983 */ /* 0x000ee40000300800 */
[----:B------:R-:W3:Y:S02]  /*39300*/  LDL.LU R5, [R1+0xe4] ;  /* 0x0000e40001057983 */ /* 0x000ee40000300800 */
[----:B------:R-:W4:Y:S01]  /*39310*/  LDL.LU R6, [R1+0xe8] ;  /* 0x0000e80001067983 */ /* 0x000f220000300800 */
[----:B------:R-:W4:Y:S01]  /*39320*/  LDL.LU R7, [R1+0xec] ;  /* 0x0000ec0001077983 */ /* 0x000f220000300800 */
[----:B--2---:R-:W2:Y:S02]  /*39330*/  LDL.LU R16, [R1+0x2b0] ;  /* 0x0002b00001107983 */ /* 0x004ea40000300800 */
[----:B------:R-:W2:Y:S01]  /*39340*/  LDL.LU R17, [R1+0x2b4] ;  /* 0x0002b40001117983 */ /* 0x000ea20000300800 */
[----:B-1----:R-:W2:Y:S01]  /*39350*/  LDL.LU R18, [R1+0x2b8] ;  /* 0x0002b80001127983 */ /* 0x002ea20000300800 */
[----:B------:R-:W2:Y:S03]  /*39360*/  LDL.LU R19, [R1+0x2bc] ;  /* 0x0002bc0001137983 */ /* 0x000ea60000300800 */
[----:B----4-:R-:W-:Y:S01]  /*39370*/  STL.64 [R1+0x28f8], R6 ;  /* 0x0028f80601007387 */ /* 0x010fe20000100a00 */
[----:B---3--:R1:W-:Y:S03]  /*39380*/  STL.64 [R1+0x28f0], R4 ;  /* 0x0028f00401007387 */ /* 0x0083e60000100a00 */
[----:B-1----:R-:W3:Y:S01]  /*39390*/  LDL.LU R4, [R1+0x1a0] ;  /* 0x0001a00001047983 */ /* 0x002ee20000300800 */
[----:B------:R-:W3:Y:S02]  /*393a0*/  LDL.LU R5, [R1+0x1a4] ;  /* 0x0001a40001057983 */ /* 0x000ee40000300800 */
[----:B------:R-:W4:Y:S02]  /*393b0*/  LDL.LU R6, [R1+0x1a8] ;  /* 0x0001a80001067983 */ /* 0x000f240000300800 */
[----:B------:R-:W4:Y:S01]  /*393c0*/  LDL.LU R7, [R1+0x1ac] ;  /* 0x0001ac0001077983 */ /* 0x000f220000300800 */
[----:B------:R-:W5:Y:S01]  /*393d0*/  LDL.LU R24, [R1+0x1f0] ;  /* 0x0001f00001187983 */ /* 0x000f620000300800 */
[----:B------:R-:W5:Y:S02]  /*393e0*/  LDL.LU R25, [R1+0x1f4] ;  /* 0x0001f40001197983 */ /* 0x000f640000300800 */
[----:B------:R-:W2:Y:S02]  /*393f0*/  LDL.LU R26, [R1+0x1f8] ;  /* 0x0001f800011a7983 */ /* 0x000ea40000300800 */
[----:B------:R-:W2:Y:S01]  /*39400*/  LDL.LU R27, [R1+0x1fc] ;  /* 0x0001fc00011b7983 */ /* 0x000ea20000300800 */
[----:B------:R-:W3:Y:S01]  /*39410*/  LDL.LU R20, [R1+0x2a0] ;  /* 0x0002a00001147983 */ /* 0x000ee20000300800 */
[----:B------:R-:W3:Y:S02]  /*39420*/  LDL.LU R21, [R1+0x2a4] ;  /* 0x0002a40001157983 */ /* 0x000ee40000300800 */
[----:B------:R-:W-:-:S02]  /*39430*/  IMAD.MOV.U32 R14, RZ, RZ, R13 ;  /* 0x000000ffff0e7224 */ /* 0x000fc400078e000d */
[----:B------:R-:W-:Y:S01]  /*39440*/  IMAD.MOV.U32 R15, RZ, RZ, R12 ;  /* 0x000000ffff0f7224 */ /* 0x000fe200078e000c */
[----:B------:R-:W3:Y:S01]  /*39450*/  LDL.LU R22, [R1+0x2a8] ;  /* 0x0002a80001167983 */ /* 0x000ee20000300800 */
[----:B------:R-:W3:Y:S03]  /*39460*/  LDL.LU R23, [R1+0x2ac] ;  /* 0x0002ac0001177983 */ /* 0x000ee60000300800 */
[----:B--2---:R-:W-:Y:S01]  /*39470*/  STL.64 [R1+0x2970], R26 ;  /* 0x0029701a01007387 */ /* 0x004fe20000100a00 */
[----:B-----5:R1:W-:Y:S02]  /*39480*/  STL.64 [R1+0x2968], R24 ;  /* 0x0029681801007387 */ /* 0x0203e40000100a00 */
[----:B------:R2:W-:Y:S01]  /*39490*/  STL.64 [R1+0x2978], R14 ;  /* 0x0029780e01007387 */ /* 0x0005e20000100a00 */
[----:B-1----:R-:W5:Y:S01]  /*394a0*/  LDL.LU R24, [R1+0x280] ;  /* 0x0002800001187983 */ /* 0x002f620000300800 */
[----:B------:R-:W5:Y:S02]  /*394b0*/  LDL.LU R25, [R1+0x284] ;  /* 0x0002840001197983 */ /* 0x000f640000300800 */
[----:B------:R-:W5:Y:S02]  /*394c0*/  LDL.LU R26, [R1+0x288] ;  /* 0x00028800011a7983 */ /* 0x000f640000300800 */
[----:B------:R-:W5:Y:S01]  /*394d0*/  LDL.LU R27, [R1+0x28c] ;  /* 0x00028c00011b7983 */ /* 0x000f620000300800 */
[----:B------:R-:W5:Y:S01]  /*394e0*/  LDL.LU R12, [R1+0x290] ;  /* 0x00029000010c7983 */ /* 0x000f620000300800 */
[----:B------:R-:W5:Y:S02]  /*394f0*/  LDL.LU R13, [R1+0x294] ;  /* 0x00029400010d7983 */ /* 0x000f640000300800 */
[----:B--2---:R-:W5:Y:S02]  /*39500*/  LDL.LU R14, [R1+0x298] ;  /* 0x00029800010e7983 */ /* 0x004f640000300800 */
[----:B------:R-:W5:Y:S01]  /*39510*/  LDL.LU R15, [R1+0x29c] ;  /* 0x00029c00010f7983 */ /* 0x000f620000300800 */
[----:B----4-:R1:W-:Y:S02]  /*39520*/  STL.64 [R1+0x2908], R6 ;  /* 0x0029080601007387 */ /* 0x0103e40000100a00 */
[----:B-1----:R-:W-:-:S02]  /*39530*/  IMAD.MOV.U32 R6, RZ, RZ, R0 ;  /* 0x000000ffff067224 */ /* 0x002fc400078e0000 */
[----:B------:R-:W-:-:S07]  /*39540*/  IMAD.MOV.U32 R7, RZ, RZ, R29 ;  /* 0x000000ffff077224 */ /* 0x000fce00078e001d */
[C---:B------:R-:W-:Y:S01]  /*39550*/  HMMA.1688.F32.TF32 R16, R8.reuse, R6, R16 ;  /* 0x000000060810723c */ /* 0x040fe20000081010 */
[----:B---3--:R-:W-:Y:S01]  /*39560*/  STL.64 [R1+0x2900], R4 ;  /* 0x0029000401007387 */ /* 0x008fe20000100a00 */
[----:B------:R-:W2:Y:S02]  /*39570*/  LDL.LU R0, [R1+0x299c] ;  /* 0x00299c0001007983 */ /* 0x000ea40000300800 */
[----:B------:R-:W3:Y:S11]  /*39580*/  LDL.LU R29, [R1+0x2998] ;  /* 0x00299800011d7983 */ /* 0x000ef60000300800 */
[----:B------:R-:W-:Y:S08]  /*39590*/  @!UPT UIADD3 URZ, URZ, URZ, URZ ;  /* 0x0000003f3f3ff290 */ /* 0x000ff0000fffe03f */
[----:B------:R-:W-:Y:S01]  /*395a0*/  STL.64 [R1+0x2b0], R16 ;  /* 0x0002b01001007387 */ /* 0x000fe20000100a00 */
[----:B------:R1:W-:Y:S03]  /*395b0*/  STL.64 [R1+0x2b8], R18 ;  /* 0x0002b81201007387 */ /* 0x0003e60000100a00 */
[----:B-1----:R-:W4:Y:S01]  /*395c0*/  LDL.LU.64 R18, [R1+0x2990] ;  /* 0x0029900001127983 */ /* 0x002f220000300a00 */
[----:B------:R1:W-:Y:S02]  /*395d0*/  STL.64 [R1+0x2918], R6 ;  /* 0x0029180601007387 */ /* 0x0003e40000100a00 */
[----:B-1----:R-:W-:Y:S02]  /*395e0*/  IMAD.MOV.U32 R6, RZ, RZ, R3 ;  /* 0x000000ffff067224 */ /* 0x002fe400078e0003 */
[----:B------:R-:W-:Y:S01]  /*395f0*/  IMAD.MOV.U32 R7, RZ, RZ, R28 ;  /* 0x000000ffff077224 */ /* 0x000fe200078e001c */
[----:B------:R-:W2:Y:S01]  /*39600*/  LDL.LU R3, [R1+0x298c] ;  /* 0x00298c0001037983 */ /* 0x000ea20000300800 */
[----:B------:R-:W2:Y:S03]  /*39610*/  LDL.LU R28, [R1+0x2988] ;  /* 0x00298800011c7983 */ /* 0x000ea60000300800 */
[----:B------:R1:W-:Y:S01]  /*39620*/  STL.64 [R1+0x2930], R6 ;  /* 0x0029300601007387 */ /* 0x0003e20000100a00 */
[----:B------:R-:W2:Y:S02]  /*39630*/  LDL.LU R4, [R1+0x1d0] ;  /* 0x0001d00001047983 */ /* 0x000ea40000300800 */
[----:B------:R-:W2:Y:S01]  /*39640*/  LDL.LU R5, [R1+0x1d4] ;  /* 0x0001d40001057983 */ /* 0x000ea20000300800 */
[----:B-1----:R-:W2:Y:S01]  /*39650*/  LDL.LU R6, [R1+0x1d8] ;  /* 0x0001d80001067983 */ /* 0x002ea20000300800 */
[----:B------:R-:W2:Y:S01]  /*39660*/  LDL.LU R7, [R1+0x1dc] ;  /* 0x0001dc0001077983 */ /* 0x000ea20000300800 */
[C---:B----4-:R-:W-:Y:S02]  /*39670*/  HMMA.1688.F32.TF32 R20, R8.reuse, R18, R20 ;  /* 0x000000120814723c */ /* 0x050fe40000081014 */
[----:B--2---:R-:W-:Y:S01]  /*39680*/  STL.64 [R1+0x2940], R6 ;  /* 0x0029400601007387 */ /* 0x004fe20000100a00 */
[----:B------:R1:W-:Y:S03]  /*39690*/  STL.64 [R1+0x2938], R4 ;  /* 0x0029380401007387 */ /* 0x0003e60000100a00 */
[----:B-1----:R-:W2:Y:S01]  /*396a0*/  LDL.LU R4, [R1+0x1e0] ;  /* 0x0001e00001047983 */ /* 0x002ea20000300800 */
[----:B------:R-:W2:Y:S02]  /*396b0*/  LDL.LU R5, [R1+0x1e4] ;  /* 0x0001e40001057983 */ /* 0x000ea40000300800 */
[----:B------:R-:W2:Y:S02]  /*396c0*/  LDL.LU R6, [R1+0x1e8] ;  /* 0x0001e80001067983 */ /* 0x000ea40000300800 */
[----:B------:R-:W2:Y:S11]  /*396d0*/  LDL.LU R7, [R1+0x1ec] ;  /* 0x0001ec0001077983 */ /* 0x000eb60000300800 */
[----:B------:R-:W-:Y:S01]  /*396e0*/  @!UPT UIADD3 URZ, URZ, URZ, URZ ;  /* 0x0000003f3f3ff290 */ /* 0x000fe2000fffe03f */
[----:B------:R-:W-:Y:S01]  /*396f0*/  STL.64 [R1+0x2a0], R20 ;  /* 0x0002a01401007387 */ /* 0x000fe20000100a00 */
[----:B------:R1:W-:Y:S03]  /*39700*/  STL.64 [R1+0x2a8], R22 ;  /* 0x0002a81601007387 */ /* 0x0003e60000100a00 */
[----:B-1----:R-:W5:Y:S01]  /*39710*/  LDL.LU.64 R22, [R1+0x2980] ;  /* 0x0029800001167983 */ /* 0x002f620000300a00 */
[----:B------:R1:W-:Y:S02]  /*39720*/  STL.64 [R1+0x2910], R18 ;  /* 0x0029101201007387 */ /* 0x0003e40000100a00 */
[----:B------:R-:W4:Y:S02]  /*39730*/  LDL.LU R16, [R1+0x1b0] ;  /* 0x0001b00001107983 */ /* 0x000f240000300800 */
[----:B------:R-:W4:Y:S01]  /*39740*/  LDL.LU R17, [R1+0x1b4] ;  /* 0x0001b40001117983 */ /* 0x000f220000300800 */
[----:B-1----:R-:W2:Y:S01]  /*39750*/  LDL.LU R18, [R1+0x1b8] ;  /* 0x0001b80001127983 */ /* 0x002ea20000300800 */
[----:B------:R-:W2:Y:S01]  /*39760*/  LDL.LU R19, [R1+0x1bc] ;  /* 0x0001bc0001137983 */ /* 0x000ea20000300800 */
[C---:B-----5:R-:W-:Y:S02]  /*39770*/  HMMA.1688.F32.TF32 R12, R8.reuse, R22, R12 ;  /* 0x00000016080c723c */ /* 0x060fe4000008100c */
[----:B--2---:R-:W-:Y:S01]  /*39780*/  STL.64 [R1+0x2928], R18 ;  /* 0x0029281201007387 */ /* 0x004fe20000100a00 */
[----:B----4-:R1:W-:Y:S03]  /*39790*/  STL.64 [R1+0x2920], R16 ;  /* 0x0029201001007387 */ /* 0x0103e60000100a00 */
[----:B-1----:R-:W2:Y:S01]  /*397a0*/  LDL.LU R16, [R1+0x1c0] ;  /* 0x0001c00001107983 */ /* 0x002ea20000300800 */
[----:B------:R-:W2:Y:S02]  /*397b0*/  LDL.LU R17, [R1+0x1c4] ;  /* 0x0001c40001117983 */ /* 0x000ea40000300800 */
[----:B------:R-:W2:Y:S02]  /*397c0*/  LDL.LU R18, [R1+0x1c8] ;  /* 0x0001c80001127983 */ /* 0x000ea40000300800 */
[----:B------:R-:W2:Y:S11]  /*397d0*/  LDL.LU R19, [R1+0x1cc] ;  /* 0x0001cc0001137983 */ /* 0x000eb60000300800 */
[----:B------:R-:W-:Y:S01]  /*397e0*/  @!UPT UIADD3 URZ, URZ, URZ, URZ ;  /* 0x0000003f3f3ff290 */ /* 0x000fe2000fffe03f */
        /* <DEDUP_REMOVED lines=10> */
[----:B----4-:R-:W-:Y:S02]  /*39890*/  HMMA.1688.F32.TF32 R8, R8, R14, R24 ;  /* 0x0000000e0808723c */ /* 0x010fe40000081018 */
[----:B------:R-:W4:Y:S01]  /*398a0*/  LDL.LU.64 R26, [R1+0x2958] ;  /* 0x00295800011a7983 */ /* 0x000f220000300a00 */
[----:B------:R-:W-:Y:S02]  /*398b0*/  IMAD.MOV.U32 R21, RZ, RZ, R14 ;  /* 0x000000ffff157224 */ /* 0x000fe400078e000e */
[----:B------:R-:W-:Y:S11]  /*398c0*/  IMAD.MOV.U32 R20, RZ, RZ, R15 ;  /* 0x000000ffff147224 */ /* 0x000ff600078e000f */
[----:B------:R-:W-:Y:S07]  /*398d0*/  @!UPT UIADD3 URZ, URZ, URZ, URZ ;  /* 0x0000003f3f3ff290 */ /* 0x000fee000fffe03f */
[----:B------:R-:W-:Y:S01]  /*398e0*/  STL.64 [R1+0x1f0], R8 ;  /* 0x0001f00801007387 */ /* 0x000fe20000100a00 */
[----:B------:R1:W-:Y:S02]  /*398f0*/  STL.64 [R1+0x1f8], R10 ;  /* 0x0001f80a01007387 */ /* 0x0003e40000100a00 */
[----:B------:R-:W4:Y:S02]  /*39900*/  LDL.LU.64 R14, [R1+0x2950] ;  /* 0x00295000010e7983 */ /* 0x000f240000300a00 */
[----:B------:R-:W4:Y:S01]  /*39910*/  LDL.LU.64 R12, [R1+0x2948] ;  /* 0x00294800010c7983 */ /* 0x000f220000300a00 */
[----:B-1----:R-:W5:Y:S01]  /*39920*/  LDL.LU.64 R10, [R1+0x18] ;  /* 0x00001800010a7983 */ /* 0x002f620000300a00 */
[C---:B----4-:R-:W-:Y:S03]  /*39930*/  HMMA.1688.F32.TF32 R24, R12.reuse, R26, R4 ;  /* 0x0000001a0c18723c */ /* 0x050fe60000081004 */
[----:B------:R-:W4:Y:S01]  /*39940*/  LDL.LU.64 R6, [R1+0x2940] ;  /* 0x0029400001067983 */ /* 0x000f220000300a00 */
[----:B------:R-:W4:Y:S11]  /*39950*/  LDL.LU.64 R4, [R1+0x2938] ;  /* 0x0029380001047983 */ /* 0x000f360000300a00 */
[----:B------:R-:W-:Y:S08]  /*39960*/  @!UPT UIADD3 URZ, URZ, URZ, URZ ;  /* 0x0000003f3f3ff290 */ /* 0x000ff0000fffe03f */
[----:B------:R1:W-:Y:S01]  /*39970*/  STL.64 [R1+0x1e0], R24 ;  /* 0x0001e01801007387 */ /* 0x0003e20000100a00 */
[----:B------:R2:W-:Y:S03]  /*39980*/  STL.64 [R1+0x1e8], R26 ;  /* 0x0001e81a01007387 */ /* 0x0005e60000100a00 */
[----:B-1----:R-:W3:Y:S01]  /*39990*/  LDL.LU R24, [R1+0x60] ;  /* 0x0000600001187983 */ /* 0x002ee20000300800 */
[----:B------:R-:W3:Y:S02]  /*399a0*/  LDL.LU R25, [R1+0x64] ;  /* 0x0000640001197983 */ /* 0x000ee40000300800 */
[----:B--2---:R-:W2:Y:S02]  /*399b0*/  LDL.LU R26, [R1+0x68] ;  /* 0x00006800011a7983 */ /* 0x004ea40000300800 */
[----:B------:R-:W2:Y:S02]  /*399c0*/  LDL.LU R27, [R1+0x6c] ;  /* 0x00006c00011b7983 */ /* 0x000ea40000300800 */
[----:B--2---:R1:W-:Y:S01]  /*399d0*/  STL.64 [R1+0x28a0], R26 ;  /* 0x0028a01a01007387 */ /* 0x0043e20000100a00 */
[----:B---3--:R-:W-:Y:S03]  /*399e0*/  STL.64 [R1+0x2898], R24 ;  /* 0x0028981801007387 */ /* 0x008fe60000100a00 */
[----:B-1----:R-:W4:Y:S02]  /*399f0*/  LDL.LU.64 R26, [R1+0xc8] ;  /* 0x0000c800011a7983 */ /* 0x002f240000300a00 */
[C---:B----4-:R-:W-:Y:S11]  /*39a00*/  HMMA.1688.F32.TF32 R4, R12.reuse, R26, R4 ;  /* 0x0000001a0c04723c */ /* 0x050ff60000081004 */
[----:B------:R-:W-:Y:S11]  /*39a10*/  @!UPT UIADD3 URZ, URZ, URZ, URZ ;  /* 0x0000003f3f3ff290 */ /* 0x000ff6000fffe03f */
[----:B------:R-:W-:Y:S01]  /*39a20*/  @!UPT UIADD3 URZ, URZ, URZ, URZ ;  /* 0x0000003f3f3ff290 */ /* 0x000fe2000fffe03f */
[----:B------:R-:W-:Y:S01]  /*39a30*/  STL.64 [R1+0x1d0], R4 ;  /* 0x0001d00401007387 */ /* 0x000fe20000100a00 */
[----:B------:R1:W-:Y:S03]  /*39a40*/  STL.64 [R1+0x1d8], R6 ;  /* 0x0001d80601007387 */ /* 0x0003e60000100a00 */
[----:B-1----:R-:W2:Y:S01]  /*39a50*/  LDL.LU.64 R6, [R1+0x2930] ;  /* 0x0029300001067983 */ /* 0x002ea20000300a00 */
[----:B------:R1:W-:Y:S03]  /*39a60*/  STL.64 [R1+0x28a8], R26 ;  /* 0x0028a81a01007387 */ /* 0x0003e60000100a00 */
        /* <DEDUP_REMOVED lines=28> */
[----:B-1----:R-:W5:Y:S01]  /*39c30*/  LDL.LU.64 R18, [R1+0x28d8] ;  /* 0x0028d80001127983 */ /* 0x002f620000300a00 */
[----:B------:R-:W5:Y:S02]  /*39c40*/  LDL.LU.64 R16, [R1+0x28d0] ;  /* 0x0028d00001107983 */ /* 0x000f640000300a00 */
[----:B------:R-:W-:Y:S01]  /*39c50*/  STL.64 [R1+0x2888], R22 ;  /* 0x0028881601007387 */ /* 0x000fe20000100a00 */
[C---:B-----5:R-:W-:Y:S11]  /*39c60*/  HMMA.1688.F32.TF32 R16, R12.reuse, R10, R16 ;  /* 0x0000000a0c10723c */ /* 0x060ff60000081010 */
        /* <DEDUP_REMOVED lines=8> */
[----:B------:R1:W-:Y:S04]  /*39cf0*/  STL.64 [R1+0x2890], R10 ;  /* 0x0028900a01007387 */ /* 0x0003e80000100a00 */
[----:B-1----:R-:W4:Y:S02]  /*39d00*/  LDL.LU.64 R10, [R1+0xa8] ;  /* 0x0000a800010a7983 */ /* 0x002f240000300a00 */
[----:B--2---:R-:W-:Y:S02]  /*39d10*/  HMMA.1688.F32.TF32 R12, R12, R22, R16 ;  /* 0x000000160c0c723c */ /* 0x004fe40000081010 */
[----:B------:R-:W3:Y:S01]  /*39d20*/  LDL.LU.64 R18, [R1+0x28b8] ;  /* 0x0028b80001127983 */ /* 0x000ee20000300a00 */
[----:B------:R-:W3:Y:S02]  /*39d30*/  LDL.LU.64 R16, [R1+0x28b0] ;  /* 0x0028b00001107983 */ /* 0x000ee40000300a00 */
[----:B------:R-:W2:Y:S11]  /*39d40*/  LDL.LU R20, [R1+0x40] ;  /* 0x0000400001147983 */ /* 0x000eb60000300800 */
[----:B------:R-:W-:Y:S07]  /*39d50*/  @!UPT UIADD3 URZ, URZ, URZ, URZ ;  /* 0x0000003f3f3ff290 */ /* 0x000fee000fffe03f */
[----:B------:R-:W-:Y:S01]  /*39d60*/  STL.64 [R1+0xf0], R12 ;  /* 0x0000f00c01007387 */ /* 0x000fe20000100a00 */
[----:B------:R3:W-:Y:S02]  /*39d70*/  STL.64 [R1+0xf8], R14 ;  /* 0x0000f80e01007387 */ /* 0x0007e40000100a00 */
[----:B------:R-:W2:Y:S02]  /*39d80*/  LDL.LU R21, [R1+0x44] ;  /* 0x0000440001157983 */ /* 0x000ea40000300800 */
[----:B------:R-:W-:Y:S02]  /*39d90*/  IMAD.MOV.U32 R22, RZ, RZ, R28 ;  /* 0x000000ffff167224 */ /* 0x000fe400078e001c */
[----:B------:R-:W-:Y:S01]  /*39da0*/  IMAD.MOV.U32 R23, RZ, RZ, R3 ;  /* 0x000000ffff177224 */ /* 0x000fe200078e0003 */
[----:B---3--:R-:W-:Y:S07]  /*39db0*/  HMMA.1688.F32.TF32 R12, R16, R26, R4 ;  /* 0x0000001a100c723c */ /* 0x008fee0000081004 */
[----:B------:R-:W-:-:S02]  /*39dc0*/  IMAD.MOV.U32 R4, RZ, RZ, R27 ;  /* 0x000000ffff047224 */ /* 0x000fc400078e001b */
[----:B------:R-:W-:Y:S02]  /*39dd0*/  IMAD.MOV.U32 R5, RZ, RZ, R26 ;  /* 0x000000ffff057224 */ /* 0x000fe400078e001a */
[----:B------:R-:W3:Y:S11]  /*39de0*/  LDL.LU.64 R26, [R1+0x28a8] ;  /* 0x0028a800011a7983 */ /* 0x000ef60000300a00 */
[----:B------:R-:W-:Y:S01]  /*39df0*/  @!UPT UIADD3 URZ, URZ, URZ, URZ ;  /* 0x0000003f3f3ff290 */ /* 0x000fe2000fffe03f */
[----:B------:R-:W-:Y:S01]  /*39e00*/  STL.64 [R1+0xe0], R12 ;  /* 0x0000e00c01007387 */ /* 0x000fe20000100a00 */
[----:B------:R-:W-:Y:S02]  /*39e10*/  IMAD.MOV.U32 R28, RZ, RZ, R14 ;  /* 0x000000ffff1c7224 */ /* 0x000fe400078e000e */
[----:B------:R-:W-:Y:S02]  /*39e20*/  IMAD.MOV.U32 R3, RZ, RZ, R15 ;  /* 0x000000ffff037224 */ /* 0x000fe400078e000f */
[----:B------:R-:W-:Y:S01]  /*39e30*/  LDS R12, [R0+0x24700] ;  /* 0x02470000000c7984 */ /* 0x000fe20000000800 */
[----:B------:R-:W5:Y:S03]  /*39e40*/  LDL.LU.64 R14, [R1+0x8] ;  /* 0x00000800010e7983 */ /* 0x000f660000300a00 */
[----:B------:R1:W-:Y:S02]  /*39e50*/  STL [R1+0x284c], R4 ;  /* 0x00284c0401007387 */ /* 0x0003e40000100800 */
[----:B------:R2:W-:Y:S01]  /*39e60*/  STL [R1+0x2848], R5 ;  /* 0x0028480501007387 */ /* 0x0005e20000100800 */
[----:B------:R-:W-:Y:S04]  /*39e70*/  LDS R13, [R2+0x24700] ;  /* 0x02470000020d7984 */ /* 0x000fe80000000800 */
[----:B-1----:R-:W4:Y:S01]  /*39e80*/  LDL.LU R4, [R1+0x70] ;  /* 0x0000700001047983 */ /* 0x002f220000300800 */
[----:B--2---:R-:W4:Y:S02]  /*39e90*/  LDL.LU R5, [R1+0x74] ;  /* 0x0000740001057983 */ /* 0x004f240000300800 */
[----:B------:R-:W4:Y:S02]  /*39ea0*/  LDL.LU R6, [R1+0x78] ;  /* 0x0000780001067983 */ /* 0x000f240000300800 */
[----:B------:R-:W4:Y:S01]  /*39eb0*/  LDL.LU R7, [R1+0x7c] ;  /* 0x00007c0001077983 */ /* 0x000f220000300800 */
[----:B------:R3:W-:Y:S01]  /*39ec0*/  STL [R1+0x25c8], R3 ;  /* 0x0025c80301007387 */ /* 0x0007e20000100800 */
[----:B------:R-:W-:Y:S02]  /*39ed0*/  STL [R1+0x2590], R28 ;  /* 0x0025901c01007387 */ /* 0x000fe40000100800 */
[----:B---3--:R-:W-:Y:S01]  /*39ee0*/  IMAD.MOV.U32 R3, RZ, RZ, R27 ;  /* 0x000000ffff037224 */ /* 0x008fe200078e001b */
[C---:B----4-:R-:W-:Y:S11]  /*39ef0*/  HMMA.1688.F32.TF32 R4, R16.reuse, R26, R4 ;  /* 0x0000001a1004723c */ /* 0x050ff60000081004 */
[----:B------:R-:W-:Y:S11]  /*39f00*/  @!UPT UIADD3 URZ, URZ, URZ, URZ ;  /* 0x0000003f3f3ff290 */ /* 0x000ff6000fffe03f */
[----:B------:R-:W-:Y:S01]  /*39f10*/  @!UPT UIADD3 URZ, URZ, URZ, URZ ;  /* 0x0000003f3f3ff290 */ /* 0x000fe2000fffe03f */
[----:B------:R-:W-:Y:S01]  /*39f20*/  STL.64 [R1+0x4a0], R4 ;  /* 0x0004a00401007387 */ /* 0x000fe20000100a00 */
[----:B------:R1:W-:Y:S02]  /*39f30*/  STL.64 [R1+0x4a8], R6 ;  /* 0x0004a80601007387 */ /* 0x0003e40000100a00 */
[----:B-1----:R-:W-:Y:S02]  /*39f40*/  IMAD.MOV.U32 R6, RZ, RZ, R26 ;  /* 0x000000ffff067224 */ /* 0x002fe400078e001a */
[----:B------:R-:W2:Y:S01]  /*39f50*/  LDL.LU.64 R26, [R1+0x28a0] ;  /* 0x0028a000011a7983 */ /* 0x000ea20000300a00 */
[----:B------:R-:W2:Y:S02]  /*39f60*/  LDL.LU.64 R24, [R1+0x2898] ;  /* 0x0028980001187983 */ /* 0x000ea40000300a00 */
[----:B------:R-:W-:Y:S02]  /*39f70*/  STL [R1+0x2854], R3 ;  /* 0x0028540301007387 */ /* 0x000fe40000100800 */
[----:B------:R1:W-:Y:S02]  /*39f80*/  STL [R1+0x2850], R6 ;  /* 0x0028500601007387 */ /* 0x0003e40000100800 */
[----:B-1----:R-:W2:Y:S02]  /*39f90*/  LDL.LU.64 R6, [R1+0xb8] ;  /* 0x0000b80001067983 */ /* 0x002ea40000300a00 */
[----:B--2---:R-:W-:Y:S11]  /*39fa0*/  HMMA.1688.F32.TF32 R24, R16, R6, R24 ;  /* 0x000000061018723c */ /* 0x004ff60000081018 */
[----:B------:R-:W-:Y:S11]  /*39fb0*/  @!UPT UIADD3 URZ, URZ, URZ, URZ ;  /* 0x0000003f3f3ff290 */ /* 0x000ff6000fffe03f */
[----:B------:R-:W-:Y:S01]  /*39fc0*/  @!UPT UIADD3 URZ, URZ, URZ, URZ ;  /* 0x0000003f3f3ff290 */ /* 0x000fe2000fffe03f */
[----:B------:R1:W-:Y:S01]  /*39fd0*/  STL.64 [R1+0x490], R24 ;  /* 0x0004901801007387 */ /* 0x0003e20000100a00 */
[----:B------:R-:W-:Y:S02]  /*39fe0*/  STL.64 [R1+0x498], R26 ;  /* 0x0004981a01007387 */ /* 0x000fe40000100a00 */
[----:B------:R2:W-:Y:S02]  /*39ff0*/  STL [R1+0x285c], R7 ;  /* 0x00285c0701007387 */ /* 0x0005e40000100800 */
[----:B------:R-:W3:Y:S01]  /*3a000*/  LDL.LU R4, [R1+0x30] ;  /* 0x0000300001047983 */ /* 0x000ee20000300800 */
[----:B------:R-:W3:Y:S01]  /*3a010*/  LDL.LU R5, [R1+0x34] ;  /* 0x0000340001057983 */ /* 0x000ee20000300800 */
[----:B-1----:R-:W-:-:S03]  /*3a020*/  IMAD.MOV.U32 R24, RZ, RZ, R6 ;  /* 0x000000ffff187224 */ /* 0x002fc600078e0006 */
[----:B------:R-:W3:Y:S01]  /*3a030*/  LDL.LU R6, [R1+0x38] ;  /* 0x0000380001067983 */ /* 0x000ee20000300800 */
[----:B--2---:R-:W3:Y:S02]  /*3a040*/  LDL.LU R7, [R1+0x3c] ;  /* 0x00003c0001077983 */ /* 0x004ee40000300800 */
[----:B------:R1:W-:Y:S02]  /*3a050*/  STL [R1+0x2858], R24 ;  /* 0x0028581801007387 */ /* 0x0003e40000100800 */
[----:B-1----:R-:W2:Y:S01]  /*3a060*/  LDL.LU R24, [R1+0x50] ;  /* 0x0000500001187983 */ /* 0x002ea20000300800 */
[----:B------:R-:W2:Y:S02]  /*3a070*/  LDL.LU R25, [R1+0x54] ;  /* 0x0000540001197983 */ /* 0x000ea40000300800 */
[----:B------:R-:W2:Y:S02]  /*3a080*/  LDL.LU R26, [R1+0x58] ;  /* 0x00005800011a7983 */ /* 0x000ea40000300800 */
[----:B------:R-:W2:Y:S02]  /*3a090*/  LDL.LU R27, [R1+0x5c] ;  /* 0x00005c00011b7983 */ /* 0x000ea40000300800 */
[C---:B--2---:R-:W-:Y:S11]  /*3a0a0*/  HMMA.1688.F32.TF32 R24, R16.reuse, R10, R24 ;  /* 0x0000000a1018723c */ /* 0x044ff60000081018 */
[----:B------:R-:W-:Y:S11]  /*3a0b0*/  @!UPT UIADD3 URZ, URZ, URZ, URZ ;  /* 0x0000003f3f3ff290 */ /* 0x000ff6000fffe03f */
[----:B------:R-:W-:Y:S01]  /*3a0c0*/  @!UPT UIADD3 URZ, URZ, URZ, URZ ;  /* 0x0000003f3f3ff290 */ /* 0x000fe2000fffe03f */
[----:B------:R1:W-:Y:S01]  /*3a0d0*/  STL.64 [R1+0x480], R24 ;  /* 0x0004801801007387 */ /* 0x0003e20000100a00 */
[----:B------:R2:W-:Y:S02]  /*3a0e0*/  STL.64 [R1+0x488], R26 ;  /* 0x0004881a01007387 */ /* 0x0005e40000100a00 */
[----:B-1----:R-:W-:Y:S02]  /*3a0f0*/  IMAD.MOV.U32 R25, RZ, RZ, R11 ;  /* 0x000000ffff197224 */ /* 0x002fe400078e000b */
[----:B--2---:R-:W-:Y:S02]  /*3a100*/  IMAD.MOV.U32 R26, RZ, RZ, R10 ;  /* 0x000000ffff1a7224 */ /* 0x004fe400078e000a */
[----:B------:R-:W2:Y:S01]  /*3a110*/  LDL.LU.64 R10, [R1+0x2890] ;  /* 0x00289000010a7983 */ /* 0x000ea20000300a00 */
[----:B------:R-:W-:Y:S02]  /*3a120*/  STL [R1+0x2864], R25 ;  /* 0x0028641901007387 */ /* 0x000fe40000100800 */
[----:B------:R1:W-:Y:S02]  /*3a130*/  STL [R1+0x2860], R26 ;  /* 0x0028601a01007387 */ /* 0x0003e40000100800 */
[----:B-1----:R-:W4:Y:S02]  /*3a140*/  LDL.LU.64 R26, [R1+0x98] ;  /* 0x00009800011a7983 */ /* 0x002f240000300a00 */
[----:B----4-:R-:W-:Y:S11]  /*3a150*/  HMMA.1688.F32.TF32 R20, R16, R26, R20 ;  /* 0x0000001a1014723c */ /* 0x010ff60000081014 */
[----:B------:R-:W-:Y:S11]  /*3a160*/  @!UPT UIADD3 URZ, URZ, URZ, URZ ;  /* 0x0000003f3f3ff290 */ /* 0x000ff6000fffe03f */
[----:B------:R-:W-:Y:S01]  /*3a170*/  @!UPT UIADD3 URZ, URZ, URZ, URZ ;  /* 0x0000003f3f3ff290 */ /* 0x000fe2000fffe03f */
[----:B------:R-:W-:Y:S01]  /*3a180*/  STL.64 [R1+0x470], R20 ;  /* 0x0004701401007387 */ /* 0x000fe20000100a00 */
[----:B------:R1:W-:Y:S03]  /*3a190*/  STL.64 [R1+0x478], R22 ;  /* 0x0004781601007387 */ /* 0x0003e60000100a00 */
[----:B-1----:R-:W3:Y:S01]  /*3a1a0*/  LDL.LU.64 R22, [R1+0x2888] ;  /* 0x0028880001167983 */ /* 0x002ee20000300a00 */
[----:B------:R-:W-:Y:S02]  /*3a1b0*/  IMAD.MOV.U32 R28, RZ, RZ, R26 ;  /* 0x000000ffff1c7224 */ /* 0x000fe400078e001a */
[----:B------:R1:W-:Y:S02]  /*3a1c0*/  STL [R1+0x286c], R27 ;  /* 0x00286c1b01007387 */ /* 0x0003e40000100800 */
[----:B------:R-:W2:Y:S01]  /*3a1d0*/  LDL.LU R24, [R1+0x20] ;  /* 0x0000200001187983 */ /* 0x000ea20000300800 */
[----:B------:R-:W2:Y:S01]  /*3a1e0*/  LDL.LU R25, [R1+0x24] ;  /* 0x0000240001197983 */ /* 0x000ea20000300800 */
[----:B------:R-:W2:Y:S02]  /*3a1f0*/  LDL.LU R26, [R1+0x28] ;  /* 0x00002800011a7983 */ /* 0x000ea40000300800 */
[----:B-1----:R-:W-:-:S02]  /*3a200*/  IMAD.MOV.U32 R27, RZ, RZ, R29 ;  /* 0x000000ffff1b7224 */ /* 0x002fc400078e001d */
[----:B------:R-:W4:Y:S01]  /*3a210*/  LDL.LU R29, [R1+0x2880] ;  /* 0x00288000011d7983 */ /* 0x000f220000300800 */
[----:B------:R-:W-:Y:S01]  /*3a220*/  STL [R1+0x2868], R28 ;  /* 0x0028681c01007387 */ /* 0x000fe20000100800 */
[C---:B---3--:R-:W-:Y:S11]  /*3a230*/  HMMA.1688.F32.TF32 R4, R16.reuse, R22, R4 ;  /* 0x000000161004723c */ /* 0x048ff60000081004 */
[----:B------:R-:W-:Y:S11]  /*3a240*/  @!UPT UIADD3 URZ, URZ, URZ, URZ ;  /* 0x0000003f3f3ff290 */ /* 0x000ff6000fffe03f */
[----:B------:R-:W-:Y:S01]  /*3a250*/  @!UPT UIADD3 URZ, URZ, URZ, URZ ;  /* 0x0000003f3f3ff290 */ /* 0x000fe2000fffe03f */
[----:B------:R1:W-:Y:S01]  /*3a260*/  STL.64 [R1+0x460], R4 ;  /* 0x0004600401007387 */ /* 0x0003e20000100a00 */
[----:B------:R3:W-:Y:S02]  /*3a270*/  STL.64 [R1+0x468], R6 ;  /* 0x0004680601007387 */ /* 0x0007e40000100a00 */
[----:B-1----:R-:W-:Y:S02]  /*3a280*/  IMAD.MOV.U32 R4, RZ, RZ, R22 ;  /* 0x000000ffff047224 */ /* 0x002fe400078e0016 */
[----:B------:R-:W-:Y:S02]  /*3a290*/  IMAD.MOV.U32 R5, RZ, RZ, R23 ;  /* 0x000000ffff057224 */ /* 0x000fe400078e0017 */
[----:B------:R-:W4:Y:S01]  /*3a2a0*/  LDL.LU.64 R22, [R1+0x2878] ;  /* 0x0028780001167983 */ /* 0x000f220000300a00 */
[----:B------:R-:W4:Y:S01]  /*3a2b0*/  LDL.LU.64 R20, [R1+0x2870] ;  /* 0x0028700001147983 */ /* 0x000f220000300a00 */
[C---:B--2---:R-:W-:Y:S11]  /*3a2c0*/  HMMA.1688.F32.TF32 R24, R16.reuse, R10, R24 ;  /* 0x0000000a1018723c */ /* 0x044ff60000081018 */
[----:B------:R-:W-:Y:S11]  /*3a2d0*/  @!UPT UIADD3 URZ, URZ, URZ, URZ ;  /* 0x0000003f3f3ff290 */ /* 0x000ff6000fffe03f */
[----:B------:R-:W-:Y:S01]  /*3a2e0*/  @!UPT UIADD3 URZ, URZ, URZ, URZ ;  /* 0x0000003f3f3ff290 */ /* 0x000fe2000fffe03f */
[----:B------:R-:W-:Y:S01]  /*3a2f0*/  STL.64 [R1+0x450], R24 ;  /* 0x0004501801007387 */ /* 0x000fe20000100a00 */
[----:B------:R-:W-:Y:S02]  /*3a300*/  STL.64 [R1+0x458], R26 ;  /* 0x0004581a01007387 */ /* 0x000fe40000100a00 */
[----:B-----5:R-:W-:Y:S02]  /*3a310*/  IMAD.MOV.U32 R8, RZ, RZ, R14 ;  /* 0x000000ffff087224 */ /* 0x020fe400078e000e */
[----:B------:R-:W-:Y:S02]  /*3a320*/  IMAD.MOV.U32 R3, RZ, RZ, R10 ;  /* 0x000000ffff037224 */ /* 0x000fe400078e000a */
[----:B---3--:R-:W-:Y:S02]  /*3a330*/  IMAD.MOV.U32 R6, RZ, RZ, R11 ;  /* 0x000000ffff067224 */ /* 0x008fe400078e000b */
[----:B------:R-:W-:Y:S01]  /*3a340*/  IMAD.MOV.U32 R7, RZ, RZ, R15 ;  /* 0x000000ffff077224 */ /* 0x000fe200078e000f */
[----:B----4-:R-:W-:Y:S01]  /*3a350*/  HMMA.1688.F32.TF32 R16, R16, R14, R20 ;  /* 0x0000000e1010723c */ /* 0x010fe20000081014 */
        /* <DEDUP_REMOVED lines=14> */
[----:B------:R-:W1:Y:S04]  /*3a440*/  LDSM.16.M88.4 R8, [R29+0x80100] ;  /* 0x080100001d08783b */ /* 0x000e680000000200 */
[----:B--2---:R2:W-:Y:S01]  /*3a450*/  STL.64 [R1+0x2788], R16 ;  /* 0x0027881001007387 */ /* 0x0045e20000100a00 */
[----:B------:R-:W-:Y:S02]  /*3a460*/  STL.64 [R1+0x2700], R22 ;  /* 0x0027001601007387 */ /* 0x000fe40000100a00 */
[----:B------:R-:W-:Y:S02]  /*3a470*/  STL.64 [R1+0x26f8], R20 ;  /* 0x0026f81401007387 */ /* 0x000fe40000100a00 */
[----:B------:R-:W-:Y:S01]  /*3a480*/  IMAD.MOV.U32 R19, RZ, RZ, R7 ;  /* 0x000000ffff137224 */ /* 0x000fe200078e0007 */
[----:B------:R-:W-:Y:S04]  /*3a490*/  LDSM.16.M88.4 R20, [R29+0x8c100] ;  /* 0x08c100001d14783b */ /* 0x000fe80000000200 */
[----:B-1----:R-:W-:Y:S01]  /*3a4a0*/  STL.64 [R1+0x70], R8 ;  /* 0x0000700801007387 */ /* 0x002fe20000100a00 */
[----:B--2---:R-:W-:-:S02]  /*3a4b0*/  IMAD.MOV.U32 R17, RZ, RZ, R8 ;  /* 0x000000ffff117224 */ /* 0x004fc400078e0008 */
[----:B------:R-:W-:Y:S02]  /*3a4c0*/  STL.64 [R1+0x78], R10 ;  /* 0x0000780a01007387 */ /* 0x000fe40000100a00 */
[----:B------:R-:W-:Y:S02]  /*3a4d0*/  IMAD.MOV.U32 R16, RZ, RZ, R9 ;  /* 0x000000ffff107224 */ /* 0x000fe400078e0009 */
[----:B------:R-:W1:Y:S04]  /*3a4e0*/  LDSM.16.M88.4 R8, [R29+0x84100] ;  /* 0x084100001d08783b */ /* 0x000e680000000200 */
[----:B-1----:R-:W-:Y:S01]  /*3a4f0*/  STL.64 [R1+0x60], R8 ;  /* 0x0000600801007387 */ /* 0x002fe20000100a00 */
[----:B------:R-:W-:Y:S02]  /*3a500*/  IMAD.MOV.U32 R27, RZ, RZ, R8 ;  /* 0x000000ffff1b7224 */ /* 0x000fe400078e0008 */
[----:B------:R-:W-:Y:S02]  /*3a510*/  STL.64 [R1+0x68], R10 ;  /* 0x0000680a01007387 */ /* 0x000fe40000100a00 */
[----:B------:R-:W-:-:S02]  /*3a520*/  IMAD.MOV.U32 R28, RZ, RZ, R9 ;  /* 0x000000ffff1c7224 */ /* 0x000fc400078e0009 */
[----:B------:R-:W1:Y:S04]  /*3a530*/  LDSM.16.M88.4 R8, [R29+0x88100] ;  /* 0x088100001d08783b */ /* 0x000e680000000200 */
[----:B-1----:R-:W-:Y:S01]  /*3a540*/  STL.64 [R1+0x50], R8 ;  /* 0x0000500801007387 */ /* 0x002fe20000100a00 */
[----:B------:R-:W-:Y:S02]  /*3a550*/  IMAD.MOV.U32 R7, RZ, RZ, R8 ;  /* 0x000000ffff077224 */ /* 0x000fe400078e0008 */
[----:B------:R-:W-:Y:S02]  /*3a560*/  STL.64 [R1+0x58], R10 ;  /* 0x0000580a01007387 */ /* 0x000fe40000100a00 */
[----:B------:R-:W-:Y:S02]  /*3a570*/  IMAD.MOV.U32 R24, RZ, RZ, R9 ;  /* 0x000000ffff187224 */ /* 0x000fe400078e0009 */
[----:B------:R-:W1:Y:S04]  /*3a580*/  LDSM.16.M88.4 R8, [R29+0x90100] ;  /* 0x090100001d08783b */ /* 0x000e680000000200 */
[----:B------:R-:W-:Y:S01]  /*3a590*/  STL.64 [R1+0x40], R20 ;  /* 0x0000401401007387 */ /* 0x000fe20000100a00 */
[----:B------:R-:W-:Y:S02]  /*3a5a0*/  STL.64 [R1+0x48], R22 ;  /* 0x0000481601007387 */ /* 0x000fe40000100a00 */
[----:B------:R-:W-:Y:S01]  /*3a5b0*/  LDSM.16.M88.4 R20, [R29+0x94100] ;  /* 0x094100001d14783b */ /* 0x000fe20000000200 */
[----:B-1----:R-:W-:Y:S03]  /*3a5c0*/  STL.64 [R1+0x30], R8 ;  /* 0x0000300801007387 */ /* 0x002fe60000100a00 */
[----:B------:R-:W-:-:S02]  /*3a5d0*/  IMAD.MOV.U32 R25, RZ, RZ, R8 ;  /* 0x000000ffff197224 */ /* 0x000fc400078e0008 */
[----:B------:R-:W-:Y:S02]  /*3a5e0*/  STL.64 [R1+0x38], R10 ;  /* 0x0000380a01007387 */ /* 0x000fe40000100a00 */
[----:B------:R-:W-:Y:S02]  /*3a5f0*/  IMAD.MOV.U32 R26, RZ, RZ, R9 ;  /* 0x000000ffff1a7224 */ /* 0x000fe400078e0009 */
[----:B------:R-:W1:Y:S04]  /*3a600*/  LDSM.16.M88.4 R8, [R29+0x98100] ;  /* 0x098100001d08783b */ /* 0x000e680000000200 */
[----:B-1----:R-:W-:Y:S01]  /*3a610*/  STL [R1+0x2314], R10 ;  /* 0x0023140a01007387 */ /* 0x002fe20000100800 */
[----:B------:R-:W-:Y:S02]  /*3a620*/  STL [R1+0x2310], R11 ;  /* 0x0023100b01007387 */ /* 0x000fe40000100800 */
[----:B------:R1:W-:Y:S02]  /*3a630*/  STL.64 [R1+0x2708], R8 ;  /* 0x0027080801007387 */ /* 0x0003e40000100a00 */
[----:B-1----:R-:W2:Y:S01]  /*3a640*/  LDL.LU R8, [R1+0x310] ;  /* 0x0003100001087983 */ /* 0x002ea20000300800 */
[----:B------:R-:W2:Y:S02]  /*3a650*/  LDL.LU R9, [R1+0x314] ;  /* 0x0003140001097983 */ /* 0x000ea40000300800 */
[----:B------:R-:W3:Y:S02]  /*3a660*/  LDL.LU R10, [R1+0x318] ;  /* 0x00031800010a7983 */ /* 0x000ee40000300800 */
[----:B------:R-:W3:Y:S02]  /*3a670*/  LDL.LU R11, [R1+0x31c] ;  /* 0x00031c00010b7983 */ /* 0x000ee40000300800 */
[----:B---3--:R1:W-:Y:S02]  /*3a680*/  STL.64 [R1+0x2718], R10 ;  /* 0x0027180a01007387 */ /* 0x0083e40000100a00 */
[----:B-1----:R-:W-:-:S02]  /*3a690*/  IMAD.MOV.U32 R10, RZ, RZ, R27 ;  /* 0x000000ffff0a7224 */ /* 0x002fc400078e001b */
[----:B------:R-:W-:Y:S01]  /*3a6a0*/  IMAD.MOV.U32 R11, RZ, RZ, R28 ;  /* 0x000000ffff0b7224 */ /* 0x000fe200078e001c */
[----:B------:R-:W3:Y:S01]  /*3a6b0*/  LDL.LU R27, [R1+0x286c] ;  /* 0x00286c00011b7983 */ /* 0x000ee20000300800 */
[----:B------:R-:W4:Y:S02]  /*3a6c0*/  LDL.LU R28, [R1+0x2868] ;  /* 0x00286800011c7983 */ /* 0x000f240000300800 */
[----:B--2---:R1:W-:Y:S02]  /*3a6d0*/  STL.64 [R1+0x2710], R8 ;  /* 0x0027100801007387 */ /* 0x0043e40000100a00 */
[----:B-1----:R-:W-:Y:S02]  /*3a6e0*/  IMAD.MOV.U32 R8, RZ, RZ, R25 ;  /* 0x000000ffff087224 */ /* 0x002fe400078e0019 */
[----:B------:R-:W-:Y:S01]  /*3a6f0*/  IMAD.MOV.U32 R9, RZ, RZ, R26 ;  /* 0x000000ffff097224 */ /* 0x000fe200078e001a */
[----:B------:R-:W2:Y:S01]  /*3a700*/  LDL.LU R25, [R1+0x2864] ;  /* 0x0028640001197983 */ /* 0x000ea20000300800 */
[----:B------:R-:W5:Y:S03]  /*3a710*/  LDL.LU R26, [R1+0x2860] ;  /* 0x00286000011a7983 */ /* 0x000f660000300800 */
[----:B------:R1:W-:Y:S04]  /*3a720*/  STL.64 [R1+0x2728], R8 ;  /* 0x0027280801007387 */ /* 0x0003e80000100a00 */
[----:B-1----:R-:W2:Y:S04]  /*3a730*/  LDL.64 R8, [R1+0x40] ;  /* 0x0000400001087983 */ /* 0x002ea80000100a00 */
[----:B--2---:R-:W-:Y:S01]  /*3a740*/  STL.64 [R1+0x2740], R8 ;  /* 0x0027400801007387 */ /* 0x004fe20000100a00 */
[----:B------:R-:W-:Y:S02]  /*3a750*/  STL.64 [R1+0x20], R20 ;  /* 0x0000201401007387 */ /* 0x000fe40000100a00 */
[----:B------:R-:W-:Y:S02]  /*3a760*/  STL.64 [R1+0x28], R22 ;  /* 0x0000281601007387 */ /* 0x000fe40000100a00 */
[----:B------:R1:W-:Y:S02]  /*3a770*/  STL.64 [R1+0x2720], R20 ;  /* 0x0027201401007387 */ /* 0x0003e40000100a00 */
[----:B-1----:R-:W2:Y:S01]  /*3a780*/  LDL.LU R20, [R1+0x320] ;  /* 0x0003200001147983 */ /* 0x002ea20000300800 */
[----:B------:R-:W2:Y:S02]  /*3a790*/  LDL.LU R21, [R1+0x324] ;  /* 0x0003240001157983 */ /* 0x000ea40000300800 */
[----:B------:R-:W2:Y:S02]  /*3a7a0*/  LDL.LU R22, [R1+0x328] ;  /* 0x0003280001167983 */ /* 0x000ea40000300800 */
[----:B------:R-:W2:Y:S02]  /*3a7b0*/  LDL.LU R23, [R1+0x32c] ;  /* 0x00032c0001177983 */ /* 0x000ea40000300800 */
[----:B------:R-:W-:-:S02]  /*3a7c0*/  IMAD.MOV.U32 R8, RZ, RZ, R7 ;  /* 0x000000ffff087224 */ /* 0x000fc400078e0007 */
[----:B------:R-:W-:Y:S01]  /*3a7d0*/  IMAD.MOV.U32 R9, RZ, RZ, R24 ;  /* 0x000000ffff097224 */ /* 0x000fe200078e0018 */
[----:B------:R-:W3:Y:S01]  /*3a7e0*/  LDL.LU R7, [R1+0x285c] ;  /* 0x00285c0001077983 */ /* 0x000ee20000300800 */
[----:B------:R-:W3:Y:S03]  /*3a7f0*/  LDL.LU R24, [R1+0x2858] ;  /* 0x0028580001187983 */ /* 0x000ee60000300800 */
[----:B------:R-:W-:Y:S04]  /*3a800*/  STL.64 [R1+0x2758], R8 ;  /* 0x0027580801007387 */ /* 0x000fe80000100a00 */
[----:B--2---:R-:W-:Y:S01]  /*3a810*/  STL.64 [R1+0x2738], R22 ;  /* 0x0027381601007387 */ /* 0x004fe20000100a00 */
[----:B------:R1:W-:Y:S03]  /*3a820*/  STL.64 [R1+0x2730], R20 ;  /* 0x0027301401007387 */ /* 0x0003e60000100a00 */
[----:B-1----:R-:W2:Y:S01]  /*3a830*/  LDL.LU R20, [R1+0x330] ;  /* 0x0003300001147983 */ /* 0x002ea20000300800 */
[----:B------:R-:W2:Y:S02]  /*3a840*/  LDL.LU R21, [R1+0x334] ;  /* 0x0003340001157983 */ /* 0x000ea40000300800 */
[----:B------:R-:W2:Y:S02]  /*3a850*/  LDL.LU R22, [R1+0x338] ;  /* 0x0003380001167983 */ /* 0x000ea40000300800 */
[----:B------:R-:W2:Y:S02]  /*3a860*/  LDL.LU R23, [R1+0x33c] ;  /* 0x00033c0001177983 */ /* 0x000ea40000300800 */
[----:B------:R-:W-:-:S02]  /*3a870*/  IMAD.MOV.U32 R8, RZ, RZ, R10 ;  /* 0x000000ffff087224 */ /* 0x000fc400078e000a */
[----:B------:R-:W-:-:S05]  /*3a880*/  IMAD.MOV.U32 R9, RZ, RZ, R11 ;  /* 0x000000ffff097224 */ /* 0x000fca00078e000b */
[----:B------:R1:W-:Y:S02]  /*3a890*/  STL.64 [R1+0x2770], R8 ;  /* 0x0027700801007387 */ /* 0x0003e40000100a00 */
[----:B-1----:R-:W-:Y:S02]  /*3a8a0*/  IMAD.MOV.U32 R8, RZ, RZ, R17 ;  /* 0x000000ffff087224 */ /* 0x002fe400078e0011 */
[----:B------:R-:W-:Y:S01]  /*3a8b0*/  IMAD.MOV.U32 R9, RZ, RZ, R16 ;  /* 0x000000ffff097224 */ /* 0x000fe200078e0010 */
[----:B--2---:R-:W-:Y:S01]  /*3a8c0*/  STL.64 [R1+0x2750], R22 ;  /* 0x0027501601007387 */ /* 0x004fe20000100a00 */
[----:B------:R1:W-:Y:S03]  /*3a8d0*/  STL.64 [R1+0x2748], R20 ;  /* 0x0027481401007387 */ /* 0x0003e60000100a00 */
[----:B-1----:R-:W2:Y:S01]  /*3a8e0*/  LDL.LU R20, [R1+0x340] ;  /* 0x0003400001147983 */ /* 0x002ea20000300800 */
[----:B------:R-:W2:Y:S02]  /*3a8f0*/  LDL.LU R21, [R1+0x344] ;  /* 0x0003440001157983 */ /* 0x000ea40000300800 */
[----:B------:R-:W2:Y:S02]  /*3a900*/  LDL.LU R22, [R1+0x348] ;  /* 0x0003480001167983 */ /* 0x000ea40000300800 */
[----:B------:R-:W2:Y:S01]  /*3a910*/  LDL.LU R23, [R1+0x34c] ;  /* 0x00034c0001177983 */ /* 0x000ea20000300800 */
[----:B------:R1:W-:Y:S01]  /*3a920*/  STL.64 [R1+0x2798], R8 ;  /* 0x0027980801007387 */ /* 0x0003e20000100a00 */
[----:B------:R3:W-:Y:S03]  /*3a930*/  STL.64 [R1+0x27a0], R18 ;  /* 0x0027a01201007387 */ /* 0x0007e60000100a00 */
[----:B-1----:R-:W2:Y:S01]  /*3a940*/  LDL.LU R8, [R1+0x370] ;  /* 0x0003700001087983 */ /* 0x002ea20000300800 */
[----:B------:R-:W2:Y:S02]  /*3a950*/  LDL.LU R9, [R1+0x374] ;  /* 0x0003740001097983 */ /* 0x000ea40000300800 */
[----:B------:R-:W2:Y:S02]  /*3a960*/  LDL.LU R10, [R1+0x378] ;  /* 0x00037800010a7983 */ /* 0x000ea40000300800 */
[----:B------:R-:W2:Y:S02]  /*3a970*/  LDL.LU R11, [R1+0x37c] ;  /* 0x00037c00010b7983 */ /* 0x000ea40000300800 */
[----:B---3--:R-:W-:-:S02]  /*3a980*/  IMAD.MOV.U32 R18, RZ, RZ, R3 ;  /* 0x000000ffff127224 */ /* 0x008fc400078e0003 */
[----:B------:R-:W-:Y:S01]  /*3a990*/  IMAD.MOV.U32 R19, RZ, RZ, R6 ;  /* 0x000000ffff137224 */ /* 0x000fe200078e0006 */
[----:B--2---:R-:W-:Y:S01]  /*3a9a0*/  STL.64 [R1+0x27b0], R10 ;  /* 0x0027b00a01007387 */ /* 0x004fe20000100a00 */
[----:B------:R1:W-:Y:S02]  /*3a9b0*/  STL.64 [R1+0x27a8], R8 ;  /* 0x0027a80801007387 */ /* 0x0003e40000100a00 */
[----:B------:R-:W2:Y:S02]  /*3a9c0*/  LDL.LU R3, [R1+0x2854] ;  /* 0x0028540001037983 */ /* 0x000ea40000300800 */
[----:B------:R-:W3:Y:S01]  /*3a9d0*/  LDL.LU R6, [R1+0x2850] ;  /* 0x0028500001067983 */ /* 0x000ee20000300800 */
[----:B------:R4:W-:Y:S04]  /*3a9e0*/  STL.64 [R1+0x27b8], R18 ;  /* 0x0027b81201007387 */ /* 0x0009e80000100a00 */
[----:B-1----:R-:W2:Y:S01]  /*3a9f0*/  LDL.LU R8, [R1+0x3f0] ;  /* 0x0003f00001087983 */ /* 0x002ea20000300800 */
[----:B------:R-:W2:Y:S02]  /*3aa00*/  LDL.LU R9, [R1+0x3f4] ;  /* 0x0003f40001097983 */ /* 0x000ea40000300800 */
[----:B------:R-:W2:Y:S02]  /*3aa10*/  LDL.LU R10, [R1+0x3f8] ;  /* 0x0003f800010a7983 */ /* 0x000ea40000300800 */
[----:B------:R-:W2:Y:S02]  /*3aa20*/  LDL.LU R11, [R1+0x3fc] ;  /* 0x0003fc00010b7983 */ /* 0x000ea40000300800 */
[----:B----4-:R-:W-:-:S02]  /*3aa30*/  IMAD.MOV.U32 R18, RZ, RZ, R4 ;  /* 0x000000ffff127224 */ /* 0x010fc400078e0004 */
[----:B------:R-:W-:Y:S01]  /*3aa40*/  IMAD.MOV.U32 R19, RZ, RZ, R5 ;  /* 0x000000ffff137224 */ /* 0x000fe200078e0005 */
[----:B--2---:R-:W-:Y:S01]  /*3aa50*/  STL.64 [R1+0x27c8], R10 ;  /* 0x0027c80a01007387 */ /* 0x004fe20000100a00 */
[----:B------:R-:W-:Y:S02]  /*3aa60*/  STL.64 [R1+0x27c0], R8 ;  /* 0x0027c00801007387 */ /* 0x000fe40000100a00 */
[----:B------:R-:W2:Y:S02]  /*3aa70*/  LDL.LU R4, [R1+0x284c] ;  /* 0x00284c0001047983 */ /* 0x000ea40000300800 */
[----:B------:R-:W4:Y:S01]  /*3aa80*/  LDL.LU R5, [R1+0x2848] ;  /* 0x0028480001057983 */ /* 0x000f220000300800 */
[----:B------:R1:W-:Y:S02]  /*3aa90*/  STL.64 [R1+0x27d0], R18 ;  /* 0x0027d01201007387 */ /* 0x0003e40000100a00 */
[----:B-1----:R-:W-:Y:S02]  /*3aaa0*/  IMAD.MOV.U32 R18, RZ, RZ, R28 ;  /* 0x000000ffff127224 */ /* 0x002fe400078e001c */
[----:B------:R-:W-:-:S02]  /*3aab0*/  IMAD.MOV.U32 R19, RZ, RZ, R27 ;  /* 0x000000ffff137224 */ /* 0x000fc400078e001b */
[----:B------:R-:W-:Y:S04]  /*3aac0*/  LDS R27, [R2+0x2a200] ;  /* 0x02a20000021b7984 */ /* 0x000fe80000000800 */
[----:B------:R5:W-:Y:S01]  /*3aad0*/  STL.64 [R1+0x27e8], R18 ;  /* 0x0027e81201007387 */ /* 0x000be20000100a00 */
[----:B------:R-:W2:Y:S02]  /*3aae0*/  LDL.LU R8, [R1+0x400] ;  /* 0x0004000001087983 */ /* 0x000ea40000300800 */
[----:B------:R-:W2:Y:S02]  /*3aaf0*/  LDL.LU R9, [R1+0x404] ;  /* 0x0004040001097983 */ /* 0x000ea40000300800 */
[----:B------:R-:W2:Y:S01]  /*3ab00*/  LDL.LU R10, [R1+0x408] ;  /* 0x00040800010a7983 */ /* 0x000ea20000300800 */
[----:B------:R-:W2:Y:S01]  /*3ab10*/  LDL.LU R11, [R1+0x40c] ;  /* 0x00040c00010b7983 */ /* 0x000ea20000300800 */
[----:B-----5:R-:W-:-:S02]  /*3ab20*/  IMAD.MOV.U32 R18, RZ, RZ, R26 ;  /* 0x000000ffff127224 */ /* 0x020fc400078e001a */
[----:B------:R-:W-:Y:S01]  /*3ab30*/  IMAD.MOV.U32 R19, RZ, RZ, R25 ;  /* 0x000000ffff137224 */ /* 0x000fe200078e0019 */
[----:B------:R-:W1:Y:S04]  /*3ab40*/  LDS R26, [R0+0x2a200] ;  /* 0x02a20000001a7984 */ /* 0x000e680000000800 */
[----:B------:R-:W-:Y:S04]  /*3ab50*/  LDS R25, [R2+0x28200] ;  /* 0x0282000002197984 */ /* 0x000fe80000000800 */
[----:B------:R-:W-:Y:S04]  /*3ab60*/  STL.64 [R1+0x2800], R18 ;  /* 0x0028001201007387 */ /* 0x000fe80000100a00 */
[----:B--2---:R-:W-:Y:S01]  /*3ab70*/  STL.64 [R1+0x27e0], R10 ;  /* 0x0027e00a01007387 */ /* 0x004fe20000100a00 */
[----:B------:R2:W-:Y:S03]  /*3ab80*/  STL.64 [R1+0x27d8], R8 ;  /* 0x0027d80801007387 */ /* 0x0005e60000100a00 */
[----:B--2---:R-:W2:Y:S01]  /*3ab90*/  LDL.LU R8, [R1+0x410] ;  /* 0x0004100001087983 */ /* 0x004ea20000300800 */
[----:B------:R-:W2:Y:S02]  /*3aba0*/  LDL.LU R9, [R1+0x414] ;  /* 0x0004140001097983 */ /* 0x000ea40000300800 */
[----:B------:R-:W5:Y:S02]  /*3abb0*/  LDL.LU R10, [R1+0x418] ;  /* 0x00041800010a7983 */ /* 0x000f640000300800 */
[----:B------:R-:W5:Y:S02]  /*3abc0*/  LDL.LU R11, [R1+0x41c] ;  /* 0x00041c00010b7983 */ /* 0x000f640000300800 */
[----:B------:R-:W-:-:S02]  /*3abd0*/  IMAD.MOV.U32 R18, RZ, RZ, R24 ;  /* 0x000000ffff127224 */ /* 0x000fc400078e0018 */
[----:B------:R-:W-:Y:S01]  /*3abe0*/  IMAD.MOV.U32 R19, RZ, RZ, R7 ;  /* 0x000000ffff137224 */ /* 0x000fe200078e0007 */
[----:B------:R-:W1:Y:S04]  /*3abf0*/  LDS R24, [R0+0x28200] ;  /* 0x0282000000187984 */ /* 0x000e680000000800 */
[----:B------:R-:W-:Y:S04]  /*3ac00*/  STL.64 [R1+0x2818], R18 ;  /* 0x0028181201007387 */ /* 0x000fe80000100a00 */
[----:B-----5:R-:W-:Y:S01]  /*3ac10*/  STL.64 [R1+0x27f8], R10 ;  /* 0x0027f80a01007387 */ /* 0x020fe20000100a00 */
[----:B--2---:R2:W-:Y:S03]  /*3ac20*/  STL.64 [R1+0x27f0], R8 ;  /* 0x0027f00801007387 */ /* 0x0045e60000100a00 */
[----:B--2---:R-:W2:Y:S01]  /*3ac30*/  LDL.LU R8, [R1+0x440] ;  /* 0x0004400001087983 */ /* 0x004ea20000300800 */
[----:B------:R-:W2:Y:S02]  /*3ac40*/  LDL.LU R9, [R1+0x444] ;  /* 0x0004440001097983 */ /* 0x000ea40000300800 */
[----:B------:R-:W5:Y:S02]  /*3ac50*/  LDL.LU R10, [R1+0x448] ;  /* 0x00044800010a7983 */ /* 0x000f640000300800 */
[----:B------:R-:W5:Y:S02]  /*3ac60*/  LDL.LU R11, [R1+0x44c] ;  /* 0x00044c00010b7983 */ /* 0x000f640000300800 */
[----:B---3--:R-:W-:-:S02]  /*3ac70*/  IMAD.MOV.U32 R18, RZ, RZ, R6 ;  /* 0x000000ffff127224 */ /* 0x008fc400078e0006 */
[----:B------:R-:W-:-:S05]  /*3ac80*/  IMAD.MOV.U32 R19, RZ, RZ, R3 ;  /* 0x000000ffff137224 */ /* 0x000fca00078e0003 */
[----:B------:R-:W-:Y:S04]  /*3ac90*/  STL.64 [R1+0x2830], R18 ;  /* 0x0028301201007387 */ /* 0x000fe80000100a00 */
[----:B-----5:R-:W-:Y:S01]  /*3aca0*/  STL.64 [R1+0x2810], R10 ;  /* 0x0028100a01007387 */ /* 0x020fe20000100a00 */
[----:B--2---:R2:W-:Y:S03]  /*3acb0*/  STL.64 [R1+0x2808], R8 ;  /* 0x0028080801007387 */ /* 0x0045e60000100a00 */
        /* <DEDUP_REMOVED lines=10> */
[----:B----4-:R-:W-:-:S02]  /*3ad60*/  IMAD.MOV.U32 R18, RZ, RZ, R5 ;  /* 0x000000ffff127224 */ /* 0x010fc400078e0005 */
[----:B------:R-:W-:Y:S02]  /*3ad70*/  IMAD.MOV.U32 R19, RZ, RZ, R4 ;  /* 0x000000ffff137224 */ /* 0x000fe400078e0004 */
[----:B------:R-:W4:Y:S04]  /*3ad80*/  LDSM.16.M88.4 R4, [R29+0x9c100] ;  /* 0x09c100001d04783b */ /* 0x000f280000000200 */
[----:B---3--:R-:W-:Y:S01]  /*3ad90*/  STL.64 [R1+0x2840], R10 ;  /* 0x0028400a01007387 */ /* 0x008fe20000100a00 */
[----:B--2---:R2:W-:Y:S03]  /*3ada0*/  STL.64 [R1+0x2838], R8 ;  /* 0x0028380801007387 */ /* 0x0045e60000100a00 */
[----:B--2---:R-:W2:Y:S01]  /*3adb0*/  LDL.LU R8, [R1+0x4d0] ;  /* 0x0004d00001087983 */ /* 0x004ea20000300800 */
[----:B------:R-:W2:Y:S02]  /*3adc0*/  LDL.LU R9, [R1+0x4d4] ;  /* 0x0004d40001097983 */ /* 0x000ea40000300800 */
[----:B------:R-:W2:Y:S02]  /*3add0*/  LDL.LU R10, [R1+0x4d8] ;  /* 0x0004d800010a7983 */ /* 0x000ea40000300800 */
[----:B------:R-:W2:Y:S01]  /*3ade0*/  LDL.LU R11, [R1+0x4dc] ;  /* 0x0004dc00010b7983 */ /* 0x000ea20000300800 */
[----:B------:R-:W-:Y:S01]  /*3adf0*/  STL.64 [R1+0x2768], R22 ;  /* 0x0027681601007387 */ /* 0x000fe20000100a00 */
[----:B------:R3:W-:Y:S03]  /*3ae00*/  STL.64 [R1+0x2760], R20 ;  /* 0x0027601401007387 */ /* 0x0007e60000100a00 */
[----:B---3--:R-:W3:Y:S01]  /*3ae10*/  LDL.LU R20, [R1+0x350] ;  /* 0x0003500001147983 */ /* 0x008ee20000300800 */
[----:B------:R-:W3:Y:S02]  /*3ae20*/  LDL.LU R21, [R1+0x354] ;  /* 0x0003540001157983 */ /* 0x000ee40000300800 */
[----:B------:R-:W5:Y:S02]  /*3ae30*/  LDL.LU R22, [R1+0x358] ;  /* 0x0003580001167983 */ /* 0x000f640000300800 */
[----:B------:R-:W5:Y:S01]  /*3ae40*/  LDL.LU R23, [R1+0x35c] ;  /* 0x00035c0001177983 */ /* 0x000f620000300800 */
[C---:B--2---:R-:W-:Y:S01]  /*3ae50*/  HMMA.1688.F32.TF32 R16, R12.reuse, R18, R8 ;  /* 0x000000120c10723c */ /* 0x044fe20000081008 */
[----:B-----5:R-:W-:Y:S01]  /*3ae60*/  STL.64 [R1+0x2780], R22 ;  /* 0x0027801601007387 */ /* 0x020fe20000100a00 */
[----:B---3--:R2:W-:Y:S03]  /*3ae70*/  STL.64 [R1+0x2778], R20 ;  /* 0x0027781401007387 */ /* 0x0085e60000100a00 */
[----:B--2---:R-:W2:Y:S01]  /*3ae80*/  LDL.LU R20, [R1+0x360] ;  /* 0x0003600001147983 */ /* 0x004ea20000300800 */
[----:B------:R-:W2:Y:S02]  /*3ae90*/  LDL.LU R21, [R1+0x364] ;  /* 0x0003640001157983 */ /* 0x000ea40000300800 */
[----:B------:R-:W2:Y:S02]  /*3aea0*/  LDL.LU R22, [R1+0x368] ;  /* 0x0003680001167983 */ /* 0x000ea40000300800 */
[----:B------:R-:W2:Y:S01]  /*3aeb0*/  LDL.LU R23, [R1+0x36c] ;  /* 0x00036c0001177983 */ /* 0x000ea20000300800 */
[----:B------:R-:W-:Y:S01]  /*3aec0*/  STL [R1+0x1770], R29 ;  /* 0x0017701d01007387 */ /* 0x000fe20000100800 */
[----:B------:R-:W-:Y:S02]  /*3aed0*/  STL [R1+0x26f0], R0 ;  /* 0x0026f00001007387 */ /* 0x000fe40000100800 */
[----:B-1----:R-:W-:Y:S02]  /*3aee0*/  STL.64 [R1+0x2688], R26 ;  /* 0x0026881a01007387 */ /* 0x002fe40000100a00 */
[----:B------:R1:W-:Y:S02]  /*3aef0*/  STL.64 [R1+0x2680], R24 ;  /* 0x0026801801007387 */ /* 0x0003e40000100a00 */
[----:B-1----:R-:W4:Y:S01]  /*3af00*/  LDL.LU R24, [R1+0x270] ;  /* 0x0002700001187983 */ /* 0x002f220000300800 */
[----:B------:R-:W4:Y:S02]  /*3af10*/  LDL.LU R25, [R1+0x274] ;  /* 0x0002740001197983 */ /* 0x000f240000300800 */
[----:B------:R-:W4:Y:S02]  /*3af20*/  LDL.LU R26, [R1+0x278] ;  /* 0x00027800011a7983 */ /* 0x000f240000300800 */
[----:B------:R-:W4:Y:S01]  /*3af30*/  LDL.LU R27, [R1+0x27c] ;  /* 0x00027c00011b7983 */ /* 0x000f220000300800 */
[----:B------:R-:W3:Y:S01]  /*3af40*/  LDL.LU.64 R10, [R1+0x2840] ;  /* 0x00284000010a7983 */ /* 0x000ee20000300a00 */
[----:B------:R-:W3:Y:S02]  /*3af50*/  LDL.LU.64 R8, [R1+0x2838] ;  /* 0x0028380001087983 */ /* 0x000ee40000300a00 */
[----:B------:R-:W-:Y:S02]  /*3af60*/  STL.64 [R1+0x4d0], R16 ;  /* 0x0004d01001007387 */ /* 0x000fe40000100a00 */
[----:B------:R1:W-:Y:S02]  /*3af70*/  STL.64 [R1+0x4d8], R18 ;  /* 0x0004d81201007387 */ /* 0x0003e40000100a00 */
[----:B-1----:R-:W3:Y:S02]  /*3af80*/  LDL.LU.64 R18, [R1+0x2830] ;  /* 0x0028300001127983 */ /* 0x002ee40000300a00 */
[C---:B---3--:R-:W-:Y:S02]  /*3af90*/  HMMA.1688.F32.TF32 R16, R12.reuse, R18, R8 ;  /* 0x000000120c10723c */ /* 0x048fe40000081008 */
[----:B------:R-:W3:Y:S01]  /*3afa0*/  LDL.LU.64 R10, [R1+0x2828] ;  /* 0x00282800010a7983 */ /* 0x000ee20000300a00 */
[----:B------:R-:W3:Y:S11]  /*3afb0*/  LDL.LU.64 R8, [R1+0x2820] ;  /* 0x0028200001087983 */ /* 0x000ef60000300a00 */
[----:B------:R-:W-:Y:S09]  /*3afc0*/  @!UPT UIADD3 URZ, URZ, URZ, URZ ;  /* 0x0000003f3f3ff290 */ /* 0x000ff2000fffe03f */
[----:B------:R-:W-:Y:S01]  /*3afd0*/  STL.64 [R1+0x4c0], R16 ;  /* 0x0004c01001007387 */ /* 0x000fe20000100a00 */
[----:B------:R1:W-:Y:S03]  /*3afe0*/  STL.64 [R1+0x4c8], R18 ;  /* 0x0004c81201007387 */ /* 0x0003e60000100a00 */
        /* <DEDUP_REMOVED lines=36> */
[----:B---3--:R-:W-:Y:S02]  /*3b230*/  HMMA.1688.F32.TF32 R12, R12, R18, R8 ;  /* 0x000000120c0c723c */ /* 0x008fe40000081008 */
[----:B------:R-:W2:Y:S01]  /*3b240*/  LDL.LU.64 R8, [R1+0x2798] ;  /* 0x0027980001087983 */ /* 0x000ea20000300a00 */
[----:B------:R-:W2:Y:S02]  /*3b250*/  LDL.LU.64 R18, [R1+0x2790] ;  /* 0x0027900001127983 */ /* 0x000ea40000300a00 */
[----:B------:R-:W2:Y:S11]  /*3b260*/  LDL.LU.64 R16, [R1+0x2788] ;  /* 0x0027880001107983 */ /* 0x000eb60000300a00 */
[----:B------:R-:W-:Y:S07]  /*3b270*/  @!UPT UIADD3 URZ, URZ, URZ, URZ ;  /* 0x0000003f3f3ff290 */ /* 0x000fee000fffe03f */
        /* <DEDUP_REMOVED lines=46> */
[----:B------:R1:W-:Y:S01]  /*3b560*/  STL.64 [R1+0x310], R8 ;  /* 0x0003100801007387 */ /* 0x0003e20000100a00 */
[----:B------:R-:W-:Y:S03]  /*3b570*/  STL.64 [R1+0x318], R10 ;  /* 0x0003180a01007387 */ /* 0x000fe60000100a00 */
[----:B-1----:R-:W5:Y:S01]  /*3b580*/  LDL.LU.64 R8, [R1+0x2708] ;  /* 0x0027080001087983 */ /* 0x002f620000300a00 */
[----:B------:R-:W-:Y:S02]  /*3b590*/  IMAD.MOV.U32 R28, RZ, RZ, R20 ;  /* 0x000000ffff1c7224 */ /* 0x000fe400078e0014 */
[----:B------:R-:W-:Y:S02]  /*3b5a0*/  IMAD.MOV.U32 R3, RZ, RZ, R21 ;  /* 0x000000ffff037224 */ /* 0x000fe400078e0015 */
[----:B------:R-:W2:Y:S01]  /*3b5b0*/  LDL.LU.64 R22, [R1+0x2700] ;  /* 0x0027000001167983 */ /* 0x000ea20000300a00 */
[----:B------:R-:W2:Y:S01]  /*3b5c0*/  LDL.LU.64 R20, [R1+0x26f8] ;  /* 0x0026f80001147983 */ /* 0x000ea20000300a00 */
[C---:B-----5:R-:W-:Y:S03]  /*3b5d0*/  HMMA.1688.F32.TF32 R12, R16.reuse, R8, R12 ;  /* 0x00000008100c723c */ /* 0x060fe6000008100c */
[----:B------:R4:W-:Y:S05]  /*3b5e0*/  STL.64 [R1+0x26c8], R8 ;  /* 0x0026c80801007387 */ /* 0x0009ea0000100a00 */
[----:B----4-:R-:W-:Y:S11]  /*3b5f0*/  HMMA.1688.F32.TF32 R8, R16, R4, R24 ;  /* 0x000000041008723c */ /* 0x010ff60000081018 */
[----:B------:R-:W-:Y:S04]  /*3b600*/  @!UPT UIADD3 URZ, URZ, URZ, URZ ;  /* 0x0000003f3f3ff290 */ /* 0x000fe8000fffe03f */
[----:B------:R1:W-:Y:S01]  /*3b610*/  STL.64 [R1+0x300], R12 ;  /* 0x0003000c01007387 */ /* 0x0003e20000100a00 */
[----:B------:R3:W-:Y:S03]  /*3b620*/  STL.64 [R1+0x308], R14 ;  /* 0x0003080e01007387 */ /* 0x0007e60000100a00 */
[----:B-1----:R-:W4:Y:S04]  /*3b630*/  LDL.LU R12, [R1+0x240] ;  /* 0x00024000010c7983 */ /* 0x002f280000300800 */
[----:B------:R-:W-:Y:S02]  /*3b640*/  STL.64 [R1+0x270], R8 ;  /* 0x0002700801007387 */ /* 0x000fe40000100a00 */
[----:B------:R-:W-:Y:S02]  /*3b650*/  STL.64 [R1+0x278], R10 ;  /* 0x0002780a01007387 */ /* 0x000fe40000100a00 */
[----:B------:R-:W4:Y:S01]  /*3b660*/  LDL.LU R13, [R1+0x244] ;  /* 0x00024400010d7983 */ /* 0x000f220000300800 */
[----:B---3--:R-:W3:Y:S01]  /*3b670*/  LDL.LU R14, [R1+0x248] ;  /* 0x00024800010e7983 */ /* 0x008ee20000300800 */
[----:B------:R-:W3:Y:S03]  /*3b680*/  LDL.LU R15, [R1+0x24c] ;  /* 0x00024c00010f7983 */ /* 0x000ee60000300800 */
[----:B---3--:R-:W-:Y:S01]  /*3b690*/  STL.64 [R1+0x26d8], R14 ;  /* 0x0026d80e01007387 */ /* 0x008fe20000100a00 */
[----:B----4-:R1:W-:Y:S03]  /*3b6a0*/  STL.64 [R1+0x26d0], R12 ;  /* 0x0026d00c01007387 */ /* 0x0103e60000100a00 */
[----:B-1----:R-:W3:Y:S04]  /*3b6b0*/  LDL.64 R12, [R1+0x60] ;  /* 0x00006000010c7983 */ /* 0x002ee80000100a00 */
[----:B---3--:R1:W-:Y:S01]  /*3b6c0*/  STL.64 [R1+0x26e0], R12 ;  /* 0x0026e00c01007387 */ /* 0x0083e20000100a00 */
[----:B------:R-:W3:Y:S03]  /*3b6d0*/  LDL.64 R8, [R1+0x50] ;  /* 0x0000500001087983 */ /* 0x000ee60000100a00 */
[----:B-1----:R-:W2:Y:S04]  /*3b6e0*/  LDL.64 R12, [R1+0x70] ;  /* 0x00007000010c7983 */ /* 0x002ea80000100a00 */
[----:B---3--:R1:W-:Y:S04]  /*3b6f0*/  STL.64 [R1+0x26e8], R8 ;  /* 0x0026e80801007387 */ /* 0x0083e80000100a00 */
[----:B-1----:R-:W2:Y:S01]  /*3b700*/  LDL.LU R8, [R1+0x260] ;  /* 0x0002600001087983 */ /* 0x002ea20000300800 */
[----:B------:R-:W2:Y:S02]  /*3b710*/  LDL.LU R9, [R1+0x264] ;  /* 0x0002640001097983 */ /* 0x000ea40000300800 */
[----:B------:R-:W2:Y:S02]  /*3b720*/  LDL.LU R10, [R1+0x268] ;  /* 0x00026800010a7983 */ /* 0x000ea40000300800 */
[----:B------:R-:W2:Y:S01]  /*3b730*/  LDL.LU R11, [R1+0x26c] ;  /* 0x00026c00010b7983 */ /* 0x000ea20000300800 */
[----:B------:R-:W-:Y:S01]  /*3b740*/  STL.64 [R1+0x2698], R6 ;  /* 0x0026980601007387 */ /* 0x000fe20000100a00 */
[----:B------:R1:W-:Y:S03]  /*3b750*/  STL.64 [R1+0x2690], R4 ;  /* 0x0026900401007387 */ /* 0x0003e60000100a00 */
[----:B-1----:R-:W3:Y:S01]  /*3b760*/  LDL.LU R4, [R1+0x250] ;  /* 0x0002500001047983 */ /* 0x002ee20000300800 */
[----:B------:R-:W3:Y:S02]  /*3b770*/  LDL.LU R5, [R1+0x254] ;  /* 0x0002540001057983 */ /* 0x000ee40000300800 */
[----:B------:R-:W3:Y:S02]  /*3b780*/  LDL.LU R6, [R1+0x258] ;  /* 0x0002580001067983 */ /* 0x000ee40000300800 */
[----:B------:R-:W3:Y:S01]  /*3b790*/  LDL.LU R7, [R1+0x25c] ;  /* 0x00025c0001077983 */ /* 0x000ee20000300800 */
[----:B------:R-:W4:Y:S01]  /*3b7a0*/  LDL.LU R16, [R1+0x430] ;  /* 0x0004300001107983 */ /* 0x000f220000300800 */
        /* <DEDUP_REMOVED lines=9> */
[----:B-1----:R-:W2:Y:S01]  /*3b840*/  LDL.64 R24, [R1+0x30] ;  /* 0x0000300001187983 */ /* 0x002ea20000100a00 */
[----:B------:R-:W-:Y:S03]  /*3b850*/  HMMA.1688.F32.TF32 R8, R20, R12, R8 ;  /* 0x0000000c1408723c */ /* 0x000fe60000081008 */
[----:B--2---:R1:W-:Y:S02]  /*3b860*/  STL.64 [R1+0x26b0], R24 ;  /* 0x0026b01801007387 */ /* 0x0043e40000100a00 */
[----:B-1----:R-:W-:-:S02]  /*3b870*/  IMAD.MOV.U32 R24, RZ, RZ, R0 ;  /* 0x000000ffff187224 */ /* 0x002fc400078e0000 */
[----:B------:R-:W2:Y:S01]  /*3b880*/  LDL.LU R0, [R1+0x26f0] ;  /* 0x0026f00001007983 */ /* 0x000ea20000300800 */
[----:B-----5:R1:W-:Y:S02]  /*3b890*/  STL.64 [R1+0x2600], R18 ;  /* 0x0026001201007387 */ /* 0x0203e40000100a00 */
[----:B----4-:R4:W-:Y:S11]  /*3b8a0*/  STL.64 [R1+0x25f8], R16 ;  /* 0x0025f81001007387 */ /* 0x0109f60000100a00 */
[----:B------:R-:W-:Y:S02]  /*3b8b0*/  @!UPT UIADD3 URZ, URZ, URZ, URZ ;  /* 0x0000003f3f3ff290 */ /* 0x000fe4000fffe03f */
[----:B------:R5:W-:Y:S01]  /*3b8c0*/  STL.64 [R1+0x260], R8 ;  /* 0x0002600801007387 */ /* 0x000be20000100a00 */
[----:B------:R-:W-:Y:S01]  /*3b8d0*/  STL.64 [R1+0x268], R10 ;  /* 0x0002680a01007387 */ /* 0x000fe20000100a00 */
[----:B-1----:R-:W-:Y:S02]  /*3b8e0*/  IMAD.MOV.U32 R18, RZ, RZ, R12 ;  /* 0x000000ffff127224 */ /* 0x002fe400078e000c */
[----:B----4-:R-:W-:Y:S01]  /*3b8f0*/  IMAD.MOV.U32 R17, RZ, RZ, R3 ;  /* 0x000000ffff117224 */ /* 0x010fe200078e0003 */
[----:B-----5:R-:W4:Y:S01]  /*3b900*/  LDL.LU.64 R8, [R1+0x26e8] ;  /* 0x0026e80001087983 */ /* 0x020f220000300a00 */
[----:B------:R-:W-:Y:S02]  /*3b910*/  IMAD.MOV.U32 R3, RZ, RZ, R13 ;  /* 0x000000ffff037224 */ /* 0x000fe400078e000d */
[----:B------:R-:W3:Y:S02]  /*3b920*/  LDL.LU.64 R12, [R1+0x26e0] ;  /* 0x0026e000010c7983 */ /* 0x000ee40000300a00 */
[----:B------:R-:W-:Y:S01]  /*3b930*/  IMAD.MOV.U32 R16, RZ, RZ, R28 ;  /* 0x000000ffff107224 */ /* 0x000fe200078e001c */
[----:B------:R-:W-:Y:S04]  /*3b940*/  STL [R1+0x26c0], R18 ;  /* 0x0026c01201007387 */ /* 0x000fe80000100800 */
[----:B------:R1:W-:Y:S04]  /*3b950*/  STL.64 [R1+0x26b8], R16 ;  /* 0x0026b81001007387 */ /* 0x0003e80000100a00 */
[----:B-1----:R-:W5:Y:S01]  /*3b960*/  LDL.LU R16, [R1+0x230] ;  /* 0x0002300001107983 */ /* 0x002f620000300800 */
[----:B------:R-:W5:Y:S02]  /*3b970*/  LDL.LU R17, [R1+0x234] ;  /* 0x0002340001117983 */ /* 0x000f640000300800 */
[----:B------:R-:W5:Y:S02]  /*3b980*/  LDL.LU R18, [R1+0x238] ;  /* 0x0002380001127983 */ /* 0x000f640000300800 */
[----:B------:R-:W5:Y:S01]  /*3b990*/  LDL.LU R19, [R1+0x23c] ;  /* 0x00023c0001137983 */ /* 0x000f620000300800 */
[----:B---3--:R-:W-:Y:S11]  /*3b9a0*/  HMMA.1688.F32.TF32 R4, R20, R12, R4 ;  /* 0x0000000c1404723c */ /* 0x008ff60000081004 */
[----:B------:R-:W-:Y:S11]  /*3b9b0*/  @!UPT UIADD3 URZ, URZ, URZ, URZ ;  /* 0x0000003f3f3ff290 */ /* 0x000ff6000fffe03f */
[----:B------:R-:W-:Y:S01]  /*3b9c0*/  @!UPT UIADD3 URZ, URZ, URZ, URZ ;  /* 0x0000003f3f3ff290 */ /* 0x000fe2000fffe03f */
[----:B------:R1:W-:Y:S01]  /*3b9d0*/  STL.64 [R1+0x250], R4 ;  /* 0x0002500401007387 */ /* 0x0003e20000100a00 */
[----:B------:R4:W-:Y:S02]  /*3b9e0*/  STL.64 [R1+0x258], R6 ;  /* 0x0002580601007387 */ /* 0x0009e40000100a00 */
[----:B------:R-:W3:Y:S02]  /*3b9f0*/  LDL.LU.64 R14, [R1+0x26d8] ;  /* 0x0026d800010e7983 */ /* 0x000ee40000300a00 */
[----:B-1----:R-:W-:Y:S02]  /*3ba00*/  IMAD.MOV.U32 R5, RZ, RZ, R12 ;  /* 0x000000ffff057224 */ /* 0x002fe400078e000c */
[----:B------:R-:W-:Y:S02]  /*3ba10*/  IMAD.MOV.U32 R4, RZ, RZ, R13 ;  /* 0x000000ffff047224 */ /* 0x000fe400078e000d */
[----:B------:R-:W3:Y:S01]  /*3ba20*/  LDL.LU.64 R12, [R1+0x26d0] ;  /* 0x0026d000010c7983 */ /* 0x000ee20000300a00 */
[----:B----4-:R-:W-:-:S02]  /*3ba30*/  IMAD.MOV.U32 R7, RZ, RZ, R8 ;  /* 0x000000ffff077224 */ /* 0x010fc400078e0008 */
[----:B------:R-:W-:Y:S01]  /*3ba40*/  IMAD.MOV.U32 R6, RZ, RZ, R9 ;  /* 0x000000ffff067224 */ /* 0x000fe200078e0009 */
[----:B---3--:R-:W-:Y:S01]  /*3ba50*/  HMMA.1688.F32.TF32 R12, R20, R8, R12 ;  /* 0x00000008140c723c */ /* 0x008fe2000008100c */
[----:B------:R-:W3:Y:S11]  /*3ba60*/  LDL.LU.64 R8, [R1+0x26c8] ;  /* 0x0026c80001087983 */ /* 0x000ef60000300a00 */
[----:B------:R-:W-:Y:S11]  /*3ba70*/  @!UPT UIADD3 URZ, URZ, URZ, URZ ;  /* 0x0000003f3f3ff290 */ /* 0x000ff6000fffe03f */
[----:B------:R1:W-:Y:S01]  /*3ba80*/  STL.64 [R1+0x248], R14 ;  /* 0x0002480e01007387 */ /* 0x0003e20000100a00 */
[----:B------:R-:W-:Y:S02]  /*3ba90*/  IMAD.MOV.U32 R10, RZ, RZ, R12 ;  /* 0x000000ffff0a7224 */ /* 0x000fe400078e000c */
[----:B------:R-:W-:Y:S02]  /*3baa0*/  IMAD.MOV.U32 R11, RZ, RZ, R13 ;  /* 0x000000ffff0b7224 */ /* 0x000fe400078e000d */
[----:B------:R-:W4:Y:S01]  /*3bab0*/  LDL.LU R12, [R1+0x130] ;  /* 0x00013000010c7983 */ /* 0x000f220000300800 */
[----:B------:R-:W4:Y:S04]  /*3bac0*/  LDL.LU R13, [R1+0x134] ;  /* 0x00013400010d7983 */ /* 0x000f280000300800 */
[----:B-1----:R-:W2:Y:S01]  /*3bad0*/  LDL.LU R14, [R1+0x138] ;  /* 0x00013800010e7983 */ /* 0x002ea20000300800 */
[----:B------:R-:W2:Y:S02]  /*3bae0*/  LDL.LU R15, [R1+0x13c] ;  /* 0x00013c00010f7983 */ /* 0x000ea40000300800 */
[----:B------:R-:W-:-:S07]  /*3baf0*/  IMAD.MOV.U32 R25, RZ, RZ, R29 ;  /* 0x000000ffff197224 */ /* 0x000fce00078e001d */
[----:B-----5:R-:W-:Y:S01]  /*3bb00*/  HMMA.1688.F32.TF32 R24, R20, R24, R16 ;  /* 0x000000181418723c */ /* 0x020fe20000081010 */
[----:B--2---:R-:W-:Y:S01]  /*3bb10*/  STL.64 [R1+0x2640], R14 ;  /* 0x0026400e01007387 */ /* 0x004fe20000100a00 */
[----:B----4-:R1:W-:Y:S02]  /*3bb20*/  STL.64 [R1+0x2638], R12 ;  /* 0x0026380c01007387 */ /* 0x0103e40000100a00 */
[----:B-1----:R-:W-:Y:S02]  /*3bb30*/  IMAD.MOV.U32 R12, RZ, RZ, R7 ;  /* 0x000000ffff0c7224 */ /* 0x002fe400078e0007 */
[----:B------:R-:W-:-:S05]  /*3bb40*/  IMAD.MOV.U32 R13, RZ, RZ, R6 ;  /* 0x000000ffff0d7224 */ /* 0x000fca00078e0006 */
[----:B------:R1:W-:Y:S04]  /*3bb50*/  STL.64 [R1+0x2650], R12 ;  /* 0x0026500c01007387 */ /* 0x0003e80000100a00 */
[----:B-1----:R-:W2:Y:S01]  /*3bb60*/  LDL.LU R12, [R1+0x220] ;  /* 0x00022000010c7983 */ /* 0x002ea20000300800 */
[----:B------:R-:W2:Y:S02]  /*3bb70*/  LDL.LU R13, [R1+0x224] ;  /* 0x00022400010d7983 */ /* 0x000ea40000300800 */
[----:B------:R-:W2:Y:S02]  /*3bb80*/  LDL.LU R14, [R1+0x228] ;  /* 0x00022800010e7983 */ /* 0x000ea40000300800 */
[----:B------:R-:W2:Y:S01]  /*3bb90*/  LDL.LU R15, [R1+0x22c] ;  /* 0x00022c00010f7983 */ /* 0x000ea20000300800 */
[----:B------:R-:W-:Y:S01]  /*3bba0*/  STL [R1+0x2348], R10 ;  /* 0x0023480a01007387 */ /* 0x000fe20000100800 */
[----:B------:R-:W4:Y:S02]  /*3bbb0*/  LDL.LU R18, [R1+0x26c0] ;  /* 0x0026c00001127983 */ /* 0x000f240000300800 */
[----:B------:R-:W5:Y:S02]  /*3bbc0*/  LDL.LU.64 R16, [R1+0x26b8] ;  /* 0x0026b80001107983 */ /* 0x000f640000300a00 */
[----:B------:R1:W-:Y:S01]  /*3bbd0*/  STL.64 [R1+0x230], R24 ;  /* 0x0002301801007387 */ /* 0x0003e20000100a00 */
[----:B------:R2:W-:Y:S04]  /*3bbe0*/  STL.64 [R1+0x238], R26 ;  /* 0x0002381a01007387 */ /* 0x0005e80000100a00 */
[----:B-1----:R-:W2:Y:S02]  /*3bbf0*/  LDL.LU.64 R24, [R1+0x26b0] ;  /* 0x0026b00001187983 */ /* 0x002ea40000300a00 */
[----:B--2---:R-:W-:Y:S01]  /*3bc00*/  HMMA.1688.F32.TF32 R12, R20, R24, R12 ;  /* 0x00000018140c723c */ /* 0x004fe2000008100c */
[----:B------:R-:W-:Y:S11]  /*3bc10*/  IMAD.MOV.U32 R10, RZ, RZ, R25 ;  /* 0x000000ffff0a7224 */ /* 0x000ff600078e0019 */
[----:B------:R-:W-:Y:S11]  /*3bc20*/  @!UPT UIADD3 URZ, URZ, URZ, URZ ;  /* 0x0000003f3f3ff290 */ /* 0x000ff6000fffe03f */
[----:B------:R-:W-:Y:S01]  /*3bc30*/  STL.64 [R1+0x220], R12 ;  /* 0x0002200c01007387 */ /* 0x000fe20000100a00 */
[----:B------:R1:W-:Y:S02]  /*3bc40*/  STL.64 [R1+0x228], R14 ;  /* 0x0002280e01007387 */ /* 0x0003e40000100a00 */
[----:B------:R-:W2:Y:S02]  /*3bc50*/  LDL.LU.64 R26, [R1+0x26a8] ;  /* 0x0026a800011a7983 */ /* 0x000ea40000300a00 */
[----:B-1----:R-:W-:Y:S02]  /*3bc60*/  IMAD.MOV.U32 R14, RZ, RZ, R24 ;  /* 0x000000ffff0e7224 */ /* 0x002fe400078e0018 */
[----:B------:R-:W2:Y:S01]  /*3bc70*/  LDL.LU.64 R24, [R1+0x26a0] ;  /* 0x0026a00001187983 */ /* 0x000ea20000300a00 */
[----:B------:R-:W-:Y:S02]  /*3bc80*/  IMAD.MOV.U32 R12, RZ, RZ, R5 ;  /* 0x000000ffff0c7224 */ /* 0x000fe400078e0005 */
[----:B------:R-:W-:-:S02]  /*3bc90*/  IMAD.MOV.U32 R13, RZ, RZ, R4 ;  /* 0x000000ffff0d7224 */ /* 0x000fc400078e0004 */
[----:B------:R-:W3:Y:S01]  /*3bca0*/  LDL.LU R4, [R1+0x200] ;  /* 0x0002000001047983 */ /* 0x000ee20000300800 */
[----:B------:R-:W3:Y:S02]  /*3bcb0*/  LDL.LU R5, [R1+0x204] ;  /* 0x0002040001057983 */ /* 0x000ee40000300800 */
[----:B------:R-:W3:Y:S02]  /*3bcc0*/  LDL.LU R6, [R1+0x208] ;  /* 0x0002080001067983 */ /* 0x000ee40000300800 */
[----:B------:R-:W3:Y:S01]  /*3bcd0*/  LDL.LU R7, [R1+0x20c] ;  /* 0x00020c0001077983 */ /* 0x000ee20000300800 */
[----:B------:R-:W-:Y:S01]  /*3bce0*/  STL.64 [R1+0x2668], R12 ;  /* 0x0026680c01007387 */ /* 0x000fe20000100a00 */
[----:B-----5:R1:W-:Y:S01]  /*3bcf0*/  STL.64 [R1+0x2618], R16 ;  /* 0x0026181001007387 */ /* 0x0203e20000100a00 */
[----:B--2---:R-:W-:Y:S07]  /*3bd00*/  HMMA.1688.F32.TF32 R24, R20, R16, R24 ;  /* 0x000000101418723c */ /* 0x004fee0000081018 */
[----:B-1----:R-:W-:-:S02]  /*3bd10*/  IMAD.MOV.U32 R16, RZ, RZ, R14 ;  /* 0x000000ffff107224 */ /* 0x002fc400078e000e */
[----:B------:R-:W-:Y:S11]  /*3bd20*/  IMAD.MOV.U32 R17, RZ, RZ, R10 ;  /* 0x000000ffff117224 */ /* 0x000ff600078e000a */
[----:B------:R-:W-:Y:S03]  /*3bd30*/  @!UPT UIADD3 URZ, URZ, URZ, URZ ;  /* 0x0000003f3f3ff290 */ /* 0x000fe6000fffe03f */
[----:B------:R1:W-:Y:S01]  /*3bd40*/  STL.64 [R1+0x210], R24 ;  /* 0x0002101801007387 */ /* 0x0003e20000100a00 */
[----:B------:R2:W-:Y:S03]  /*3bd50*/  STL.64 [R1+0x218], R26 ;  /* 0x0002181a01007387 */ /* 0x0005e60000100a00 */
[----:B-1----:R-:W5:Y:S01]  /*3bd60*/  LDL.LU R24, [R1+0x170] ;  /* 0x0001700001187983 */ /* 0x002f620000300800 */
[----:B------:R-:W5:Y:S02]  /*3bd70*/  LDL.LU R25, [R1+0x174] ;  /* 0x0001740001197983 */ /* 0x000f640000300800 */
[----:B--2---:R-:W5:Y:S02]  /*3bd80*/  LDL.LU R26, [R1+0x178] ;  /* 0x00017800011a7983 */ /* 0x004f640000300800 */
[----:B------:R-:W5:Y:S01]  /*3bd90*/  LDL.LU R27, [R1+0x17c] ;  /* 0x00017c00011b7983 */ /* 0x000f620000300800 */
[----:B------:R1:W-:Y:S04]  /*3bda0*/  STL.64 [R1+0x2630], R16 ;  /* 0x0026301001007387 */ /* 0x0003e80000100a00 */
[----:B-1----:R-:W2:Y:S01]  /*3bdb0*/  LDL.64 R16, [R1+0x40] ;  /* 0x0000400001107983 */ /* 0x002ea20000100a00 */
[----:B----4-:R-:W-:-:S03]  /*3bdc0*/  IMAD.MOV.U32 R12, RZ, RZ, R18 ;  /* 0x000000ffff0c7224 */ /* 0x010fc600078e0012 */
[----:B--2---:R1:W-:Y:S04]  /*3bdd0*/  STL.64 [R1+0x2648], R16 ;  /* 0x0026481001007387 */ /* 0x0043e80000100a00 */
[----:B-1----:R-:W2:Y:S01]  /*3bde0*/  LDL.LU R16, [R1+0x140] ;  /* 0x0001400001107983 */ /* 0x002ea20000300800 */
[----:B------:R-:W2:Y:S02]  /*3bdf0*/  LDL.LU R17, [R1+0x144] ;  /* 0x0001440001117983 */ /* 0x000ea40000300800 */
[----:B------:R-:W4:Y:S02]  /*3be00*/  LDL.LU R18, [R1+0x148] ;  /* 0x0001480001127983 */ /* 0x000f240000300800 */
[----:B------:R-:W4:Y:S01]  /*3be10*/  LDL.LU R19, [R1+0x14c] ;  /* 0x00014c0001137983 */ /* 0x000f220000300800 */
[C---:B---3--:R-:W-:Y:S01]  /*3be20*/  HMMA.1688.F32.TF32 R4, R20.reuse, R8, R4 ;  /* 0x000000081404723c */ /* 0x048fe20000081004 */
        /* <DEDUP_REMOVED lines=14> */
[----:B-1----:R-:W3:Y:S01]  /*3bf10*/  LDL.LU.64 R6, [R1+0x2698] ;  /* 0x0026980001067983 */ /* 0x002ee20000300a00 */
[----:B------:R-:W5:Y:S02]  /*3bf20*/  LDL.LU.64 R4, [R1+0x2690] ;  /* 0x0026900001047983 */ /* 0x000f640000300a00 */
[----:B------:R-:W-:Y:S02]  /*3bf30*/  STL [R1+0x2610], R11 ;  /* 0x0026100b01007387 */ /* 0x000fe40000100800 */
[----:B------:R1:W-:Y:S02]  /*3bf40*/  STL.64 [R1+0x2608], R8 ;  /* 0x0026080801007387 */ /* 0x0003e40000100a00 */
[----:B-1----:R-:W4:Y:S01]  /*3bf50*/  LDL.LU R8, [R1+0x110] ;  /* 0x0001100001087983 */ /* 0x002f220000300800 */
[----:B------:R-:W4:Y:S02]  /*3bf60*/  LDL.LU R9, [R1+0x114] ;  /* 0x0001140001097983 */ /* 0x000f240000300800 */
[----:B------:R-:W2:Y:S02]  /*3bf70*/  LDL.LU R10, [R1+0x118] ;  /* 0x00011800010a7983 */ /* 0x000ea40000300800 */
[----:B------:R-:W2:Y:S01]  /*3bf80*/  LDL.LU R11, [R1+0x11c] ;  /* 0x00011c00010b7983 */ /* 0x000ea20000300800 */
[----:B-----5:R-:W-:Y:S01]  /*3bf90*/  HMMA.1688.F32.TF32 R20, R20, R4, R24 ;  /* 0x000000041414723c */ /* 0x020fe20000081018 */
[----:B--2---:R-:W-:Y:S01]  /*3bfa0*/  STL.64 [R1+0x2628], R10 ;  /* 0x0026280a01007387 */ /* 0x004fe20000100a00 */
[----:B----4-:R1:W-:Y:S03]  /*3bfb0*/  STL.64 [R1+0x2620], R8 ;  /* 0x0026200801007387 */ /* 0x0103e60000100a00 */
[----:B-1----:R-:W2:Y:S01]  /*3bfc0*/  LDL.LU R8, [R1+0x120] ;  /* 0x0001200001087983 */ /* 0x002ea20000300800 */
[----:B------:R-:W2:Y:S02]  /*3bfd0*/  LDL.LU R9, [R1+0x124] ;  /* 0x0001240001097983 */ /* 0x000ea40000300800 */
[----:B------:R-:W2:Y:S02]  /*3bfe0*/  LDL.LU R10, [R1+0x128] ;  /* 0x00012800010a7983 */ /* 0x000ea40000300800 */
[----:B------:R-:W2:Y:S01]  /*3bff0*/  LDL.LU R11, [R1+0x12c] ;  /* 0x00012c00010b7983 */ /* 0x000ea20000300800 */
[----:B------:R-:W4:Y:S01]  /*3c000*/  LDL.LU.64 R26, [R1+0x2688] ;  /* 0x00268800011a7983 */ /* 0x000f220000300a00 */
[----:B------:R-:W4:Y:S02]  /*3c010*/  LDL.LU.64 R24, [R1+0x2680] ;  /* 0x0026800001187983 */ /* 0x000f240000300a00 */
[----:B------:R-:W-:-:S09]  /*3c020*/  IMAD.MOV.U32 R13, RZ, RZ, R3 ;  /* 0x000000ffff0d7224 */ /* 0x000fd200078e0003 */
[----:B------:R1:W-:Y:S01]  /*3c030*/  STL.64 [R1+0x170], R20 ;  /* 0x0001701401007387 */ /* 0x0003e20000100a00 */
[----:B------:R5:W-:Y:S04]  /*3c040*/  STL.64 [R1+0x178], R22 ;  /* 0x0001781601007387 */ /* 0x000be80000100a00 */
[----:B-1----:R-:W2:Y:S01]  /*3c050*/  LDL.LU R20, [R1+0x100] ;  /* 0x0001000001147983 */ /* 0x002ea20000300800 */
[----:B------:R-:W2:Y:S02]  /*3c060*/  LDL.LU R21, [R1+0x104] ;  /* 0x0001040001157983 */ /* 0x000ea40000300800 */
[----:B-----5:R-:W5:Y:S02]  /*3c070*/  LDL.LU R22, [R1+0x108] ;  /* 0x0001080001167983 */ /* 0x020f640000300800 */
[----:B------:R-:W5:Y:S01]  /*3c080*/  LDL.LU R23, [R1+0x10c] ;  /* 0x00010c0001177983 */ /* 0x000f620000300800 */
[C---:B----4-:R-:W-:Y:S01]  /*3c090*/  HMMA.1688.F32.TF32 R12, R24.reuse, R12, R16 ;  /* 0x0000000c180c723c */ /* 0x050fe20000081010 */
[----:B------:R-:W4:Y:S01]  /*3c0a0*/  LDL.LU.64 R18, [R1+0x2678] ;  /* 0x0026780001127983 */ /* 0x000f220000300a00 */
[----:B------:R-:W4:Y:S11]  /*3c0b0*/  LDL.LU.64 R16, [R1+0x2670] ;  /* 0x0026700001107983 */ /* 0x000f360000300a00 */
[----:B------:R-:W-:Y:S10]  /*3c0c0*/  @!UPT UIADD3 URZ, URZ, URZ, URZ ;  /* 0x0000003f3f3ff290 */ /* 0x000ff4000fffe03f */
[----:B------:R1:W-:Y:S01]  /*3c0d0*/  STL.64 [R1+0x160], R12 ;  /* 0x0001600c01007387 */ /* 0x0003e20000100a00 */
[----:B------:R4:W-:Y:S03]  /*3c0e0*/  STL.64 [R1+0x168], R14 ;  /* 0x0001680e01007387 */ /* 0x0009e60000100a00 */
[----:B-1----:R-:W4:Y:S02]  /*3c0f0*/  LDL.LU.64 R12, [R1+0x2668] ;  /* 0x00266800010c7983 */ /* 0x002f240000300a00 */
[C---:B----4-:R-:W-:Y:S02]  /*3c100*/  HMMA.1688.F32.TF32 R12, R24.reuse, R12, R16 ;  /* 0x0000000c180c723c */ /* 0x050fe40000081010 */
[----:B------:R-:W4:Y:S01]  /*3c110*/  LDL.LU.64 R18, [R1+0x2660] ;  /* 0x0026600001127983 */ /* 0x000f220000300a00 */
[----:B------:R-:W4:Y:S11]  /*3c120*/  LDL.LU.64 R16, [R1+0x2658] ;  /* 0x0026580001107983 */ /* 0x000f360000300a00 */
[----:B------:R-:W-:Y:S09]  /*3c130*/  @!UPT UIADD3 URZ, URZ, URZ, URZ ;  /* 0x0000003f3f3ff290 */ /* 0x000ff2000fffe03f */
        /* <DEDUP_REMOVED lines=8> */
[----:B-1----:R-:W2:Y:S01]  /*3c1c0*/  LDL.LU.64 R14, [R1+0x2640] ;  /* 0x00264000010e7983 */ /* 0x002ea20000300a00 */
[----:B------:R-:W2:Y:S02]  /*3c1d0*/  LDL.LU.64 R12, [R1+0x2638] ;  /* 0x00263800010c7983 */ /* 0x000ea40000300a00 */
[----:B----4-:R-:W-:Y:S01]  /*3c1e0*/  IMAD.MOV.U32 R3, RZ, RZ, R17 ;  /* 0x000000ffff037224 */ /* 0x010fe200078e0011 */
[----:B--2---:R-:W-:Y:S11]  /*3c1f0*/  HMMA.1688.F32.TF32 R12, R24, R16, R12 ;  /* 0x00000010180c723c */ /* 0x004ff6000008100c */
[----:B------:R-:W-:Y:S11]  /*3c200*/  @!UPT UIADD3 URZ, URZ, URZ, URZ ;  /* 0x0000003f3f3ff290 */ /* 0x000ff6000fffe03f */
[----:B------:R-:W-:Y:S01]  /*3c210*/  @!UPT UIADD3 URZ, URZ, URZ, URZ ;  /* 0x0000003f3f3ff290 */ /* 0x000fe2000fffe03f */
[----:B------:R1:W-:Y:S01]  /*3c220*/  STL.64 [R1+0x130], R12 ;  /* 0x0001300c01007387 */ /* 0x0003e20000100a00 */
[----:B------:R-:W-:Y:S02]  /*3c230*/  STL.64 [R1+0x138], R14 ;  /* 0x0001380e01007387 */ /* 0x000fe40000100a00 */
[----:B------:R-:W-:Y:S04]  /*3c240*/  LDS R14, [R0+0x2a300] ;  /* 0x02a30000000e7984 */ /* 0x000fe80000000800 */
[----:B------:R-:W-:Y:S01]  /*3c250*/  LDS R13, [R2+0x28300] ;  /* 0x02830000020d7984 */ /* 0x000fe20000000800 */
[----:B------:R-:W-:Y:S03]  /*3c260*/  LDS R15, [R2+0x2a300] ;  /* 0x02a30000020f7984 */ /* 0x000fe60000000800 */
[----:B-1----:R-:W-:-:S02]  /*3c270*/  IMAD.MOV.U32 R12, RZ, RZ, R16 ;  /* 0x000000ffff0c7224 */ /* 0x002fc400078e0010 */
[----:B------:R-:W2:Y:S02]  /*3c280*/  LDL.LU.64 R16, [R1+0x2630] ;  /* 0x0026300001107983 */ /* 0x000ea40000300a00 */
        /* <DEDUP_REMOVED lines=8> */
[----:B------:R-:W2:Y:S01]  /*3c310*/  LDL.LU R11, [R1+0x2610] ;  /* 0x00261000010b7983 */ /* 0x000ea20000300800 */
[----:B------:R-:W5:Y:S11]  /*3c320*/  LDL.LU.64 R8, [R1+0x2608] ;  /* 0x0026080001087983 */ /* 0x000f760000300a00 */
[----:B------:R-:W-:Y:S09]  /*3c330*/  @!UPT UIADD3 URZ, URZ, URZ, URZ ;  /* 0x0000003f3f3ff290 */ /* 0x000ff2000fffe03f */
[----:B------:R-:W-:Y:S01]  /*3c340*/  STL.64 [R1+0x110], R16 ;  /* 0x0001101001007387 */ /* 0x000fe20000100a00 */
[----:B------:R1:W-:Y:S03]  /*3c350*/  STL.64 [R1+0x118], R18 ;  /* 0x0001181201007387 */ /* 0x0003e60000100a00 */
[----:B-1----:R-:W4:Y:S01]  /*3c360*/  LDL.LU.64 R18, [R1+0x2600] ;  /* 0x0026000001127983 */ /* 0x002f220000300a00 */
[----:B------:R-:W4:Y:S01]  /*3c370*/  LDL.LU.64 R16, [R1+0x25f8] ;  /* 0x0025f80001107983 */ /* 0x000f220000300a00 */
[C---:B-----5:R-:W-:Y:S08]  /*3c380*/  HMMA.1688.F32.TF32 R20, R24.reuse, R8, R20 ;  /* 0x000000081814723c */ /* 0x060ff00000081014 */
[----:B----4-:R-:W-:Y:S01]  /*3c390*/  HMMA.1688.F32.TF32 R16, R24, R4, R16 ;  /* 0x000000041810723c */ /* 0x010fe20000081010 */
[----:B------:R-:W-:Y:S04]  /*3c3a0*/  LDS R26, [R0+0x2a600] ;  /* 0x02a60000001a7984 */ /* 0x000fe80000000800 */
[----:B------:R-:W-:Y:S04]  /*3c3b0*/  LDS R27, [R2+0x2a600] ;  /* 0x02a60000021b7984 */ /* 0x000fe80000000800 */
[----:B------:R-:W-:Y:S04]  /*3c3c0*/  LDS R24, [R0+0x28600] ;  /* 0x0286000000187984 */ /* 0x000fe80000000800 */
[----:B------:R-:W-:Y:S10]  /*3c3d0*/  LDS R25, [R2+0x28600] ;  /* 0x0286000002197984 */ /* 0x000ff40000000800 */
[----:B------:R-:W-:Y:S01]  /*3c3e0*/  STL [R1+0x14], R17 ;  /* 0x0000141101007387 */ /* 0x000fe20000100800 */
[----:B------:R-:W-:-:S02]  /*3c3f0*/  IMAD.MOV.U32 R10, RZ, RZ, R16 ;  /* 0x000000ffff0a7224 */ /* 0x000fc400078e0010 */
[----:B------:R-:W-:Y:S02]  /*3c400*/  STL.64 [R1+0x100], R20 ;  /* 0x0001001401007387 */ /* 0x000fe40000100a00 */
[----:B------:R-:W-:Y:S01]  /*3c410*/  STL.64 [R1+0x108], R22 ;  /* 0x0001081601007387 */ /* 0x000fe20000100a00 */
[----:B------:R-:W-:Y:S01]  /*3c420*/  STL.64 [R1+0x18], R18 ;  /* 0x0000181201007387 */ /* 0x000fe20000100a00 */
[----:B--2---:R-:W-:Y:S02]  /*3c430*/  STL.64 [R1+0x25c0], R10 ;  /* 0x0025c00a01007387 */ /* 0x004fe40000100a00 */
[----:B------:R1:W-:Y:S02]  /*3c440*/  STL.64 [R1+0x25b8], R8 ;  /* 0x0025b80801007387 */ /* 0x0003e40000100a00 */
[----:B------:R-:W-:Y:S01]  /*3c450*/  LDS R18, [R0+0x2a400] ;  /* 0x02a4000000127984 */ /* 0x000fe20000000800 */
[----:B------:R-:W2:Y:S04]  /*3c460*/  LDS R19, [R2+0x2a400] ;  /* 0x02a4000002137984 */ /* 0x000ea80000000800 */
[----:B------:R-:W-:Y:S04]  /*3c470*/  LDS R16, [R0+0x28400] ;  /* 0x0284000000107984 */ /* 0x000fe80000000800 */
[----:B------:R-:W4:Y:S04]  /*3c480*/  LDS R17, [R2+0x28400] ;  /* 0x0284000002117984 */ /* 0x000f280000000800 */
[----:B------:R-:W-:Y:S04]  /*3c490*/  LDS R22, [R0+0x2a500] ;  /* 0x02a5000000167984 */ /* 0x000fe80000000800 */
[----:B------:R-:W-:Y:S04]  /*3c4a0*/  LDS R23, [R2+0x2a500] ;  /* 0x02a5000002177984 */ /* 0x000fe80000000800 */
[----:B------:R-:W-:Y:S04]  /*3c4b0*/  LDS R20, [R0+0x28500] ;  /* 0x0285000000147984 */ /* 0x000fe80000000800 */
[----:B------:R-:W-:Y:S01]  /*3c4c0*/  LDS R21, [R2+0x28500] ;  /* 0x0285000002157984 */ /* 0x000fe20000000800 */
[----:B-1----:R-:W-:-:S02]  /*3c4d0*/  IMAD.MOV.U32 R8, RZ, RZ, R12 ;  /* 0x000000ffff087224 */ /* 0x002fc400078e000c */
[----:B------:R-:W-:Y:S01]  /*3c4e0*/  IMAD.MOV.U32 R9, RZ, RZ, R3 ;  /* 0x000000ffff097224 */ /* 0x000fe200078e0003 */
[----:B------:R-:W1:Y:S04]  /*3c4f0*/  LDS R12, [R0+0x28300] ;  /* 0x02830000000c7984 */ /* 0x000e680000000800 */
[----:B------:R5:W-:Y:S04]  /*3c500*/  STL.64 [R1+0x25d8], R8 ;  /* 0x0025d80801007387 */ /* 0x000be80000100a00 */
[----:B-----5:R-:W5:Y:S04]  /*3c510*/  LDL.64 R8, [R1+0x60] ;  /* 0x0000600001087983 */ /* 0x020f680000100a00 */
[----:B-----5:R5:W-:Y:S04]  /*3c520*/  STL.64 [R1+0x25f0], R8 ;  /* 0x0025f00801007387 */ /* 0x020be80000100a00 */
[----:B-----5:R-:W1:Y:S01]  /*3c530*/  LDL.LU R8, [R1+0x3e0] ;  /* 0x0003e00001087983 */ /* 0x020e620000300800 */
[----:B------:R-:W1:Y:S02]  /*3c540*/  LDL.LU R9, [R1+0x3e4] ;  /* 0x0003e40001097983 */ /* 0x000e640000300800 */
[----:B------:R-:W1:Y:S02]  /*3c550*/  LDL.LU R10, [R1+0x3e8] ;  /* 0x0003e800010a7983 */ /* 0x000e640000300800 */
[----:B------:R-:W1:Y:S01]  /*3c560*/  LDL.LU R11, [R1+0x3ec] ;  /* 0x0003ec00010b7983 */ /* 0x000e620000300800 */
[----:B---3--:R-:W-:Y:S01]  /*3c570*/  STL.64 [R1+0x25b0], R6 ;  /* 0x0025b00601007387 */ /* 0x008fe20000100a00 */
[----:B------:R3:W-:Y:S03]  /*3c580*/  STL.64 [R1+0x25a8], R4 ;  /* 0x0025a80401007387 */ /* 0x0007e60000100a00 */
[----:B---3--:R-:W1:Y:S01]  /*3c590*/  LDL.64 R4, [R1+0x70] ;  /* 0x0000700001047983 */ /* 0x008e620000100a00 */
[----:B--2---:R-:W-:Y:S02]  /*3c5a0*/  STL.64 [R1+0x25a0], R18 ;  /* 0x0025a01201007387 */ /* 0x004fe40000100a00 */
[----:B----4-:R2:W-:Y:S02]  /*3c5b0*/  STL.64 [R1+0x2598], R16 ;  /* 0x0025981001007387 */ /* 0x0105e40000100a00 */
[----:B--2---:R-:W2:Y:S01]  /*3c5c0*/  LDL.LU R16, [R1+0x3b0] ;  /* 0x0003b00001107983 */ /* 0x004ea20000300800 */
[----:B------:R-:W2:Y:S02]  /*3c5d0*/  LDL.LU R17, [R1+0x3b4] ;  /* 0x0003b40001117983 */ /* 0x000ea40000300800 */
[----:B------:R-:W3:Y:S02]  /*3c5e0*/  LDL.LU R18, [R1+0x3b8] ;  /* 0x0003b80001127983 */ /* 0x000ee40000300800 */
[----:B------:R-:W3:Y:S01]  /*3c5f0*/  LDL.LU R19, [R1+0x3bc] ;  /* 0x0003bc0001137983 */ /* 0x000ee20000300800 */
[----:B-1----:R-:W-:Y:S01]  /*3c600*/  HMMA.1688.F32.TF32 R8, R12, R4, R8 ;  /* 0x000000040c08723c */ /* 0x002fe20000081008 */
[----:B---3--:R-:W-:Y:S01]  /*3c610*/  STL.64 [R1+0x25e8], R18 ;  /* 0x0025e81201007387 */ /* 0x008fe20000100a00 */
[----:B--2---:R1:W-:Y:S03]  /*3c620*/  STL.64 [R1+0x25e0], R16 ;  /* 0x0025e01001007387 */ /* 0x0043e60000100a00 */
[----:B-1----:R-:W2:Y:S01]  /*3c630*/  LDL.LU R16, [R1+0x3d0] ;  /* 0x0003d00001107983 */ /* 0x002ea20000300800 */
[----:B------:R-:W2:Y:S02]  /*3c640*/  LDL.LU R17, [R1+0x3d4] ;  /* 0x0003d40001117983 */ /* 0x000ea40000300800 */
[----:B------:R-:W2:Y:S02]  /*3c650*/  LDL.LU R18, [R1+0x3d8] ;  /* 0x0003d80001127983 */ /* 0x000ea40000300800 */
[----:B------:R-:W2:Y:S01]  /*3c660*/  LDL.LU R19, [R1+0x3dc] ;  /* 0x0003dc0001137983 */ /* 0x000ea20000300800 */
[----:B------:R-:W-:Y:S01]  /*3c670*/  STL.64 [R1+0x2518], R22 ;  /* 0x0025181601007387 */ /* 0x000fe20000100a00 */
[----:B------:R1:W-:Y:S03]  /*3c680*/  STL.64 [R1+0x2510], R20 ;  /* 0x0025101401007387 */ /* 0x0003e60000100a00 */
[----:B-1----:R-:W3:Y:S01]  /*3c690*/  LDL.64 R20, [R1+0x50] ;  /* 0x0000500001147983 */ /* 0x002ee20000100a00 */
[----:B------:R-:W-:Y:S02]  /*3c6a0*/  STL [R1+0x25cc], R0 ;  /* 0x0025cc0001007387 */ /* 0x000fe40000100800 */
[----:B------:R-:W-:Y:S02]  /*3c6b0*/  STL [R1+0x25d0], R2 ;  /* 0x0025d00201007387 */ /* 0x000fe40000100800 */
[----:B------:R-:W-:Y:S01]  /*3c6c0*/  STL.64 [R1+0x2480], R26 ;  /* 0x0024801a01007387 */ /* 0x000fe20000100a00 */
[----:B------:R1:W-:Y:S04]  /*3c6d0*/  STL.64 [R1+0x2478], R24 ;  /* 0x0024781801007387 */ /* 0x0003e80000100a00 */
[----:B-1----:R-:W3:Y:S01]  /*3c6e0*/  LDL.LU R24, [R1+0x3c0] ;  /* 0x0003c00001187983 */ /* 0x002ee20000300800 */
[----:B------:R-:W3:Y:S02]  /*3c6f0*/  LDL.LU R25, [R1+0x3c4] ;  /* 0x0003c40001197983 */ /* 0x000ee40000300800 */
[----:B------:R-:W3:Y:S02]  /*3c700*/  LDL.LU R26, [R1+0x3c8] ;  /* 0x0003c800011a7983 */ /* 0x000ee40000300800 */
[----:B------:R-:W3:Y:S01]  /*3c710*/  LDL.LU R27, [R1+0x3cc] ;  /* 0x0003cc00011b7983 */ /* 0x000ee20000300800 */
[----:B------:R1:W-:Y:S01]  /*3c720*/  STL.64 [R1+0x3e0], R8 ;  /* 0x0003e00801007387 */ /* 0x0003e20000100a00 */
[----:B------:R-:W-:Y:S03]  /*3c730*/  STL.64 [R1+0x3e8], R10 ;  /* 0x0003e80a01007387 */ /* 0x000fe60000100a00 */
[----:B-1----:R-:W2:Y:S01]  /*3c740*/  LDL.LU.64 R8, [R1+0x25f0] ;  /* 0x0025f00001087983 */ /* 0x002ea20000300a00 */
[----:B------:R-:W-:-:S02]  /*3c750*/  IMAD.MOV.U32 R3, RZ, RZ, R5 ;  /* 0x000000ffff037224 */ /* 0x000fc400078e0005 */
[----:B------:R-:W4:Y:S02]  /*3c760*/  LDL.LU R4, [R1+0x3a0] ;  /* 0x0003a00001047983 */ /* 0x000f240000300800 */
[----:B------:R-:W4:Y:S01]  /*3c770*/  LDL.LU R5, [R1+0x3a4] ;  /* 0x0003a40001057983 */ /* 0x000f220000300800 */
[----:B------:R-:W4:Y:S01]  /*3c780*/  LDL.LU R6, [R1+0x3a8] ;  /* 0x0003a80001067983 */ /* 0x000f220000300800 */
[----:B------:R-:W4:Y:S01]  /*3c790*/  LDL.LU R7, [R1+0x3ac] ;  /* 0x0003ac0001077983 */ /* 0x000f220000300800 */
        /* <DEDUP_REMOVED lines=8> */
[----:B------:R-:W2:Y:S01]  /*3c820*/  LDL.LU.64 R8, [R1+0x25d8] ;  /* 0x0025d80001087983 */ /* 0x000ea20000300a00 */
[C---:B---3--:R-:W-:Y:S01]  /*3c830*/  HMMA.1688.F32.TF32 R24, R12.reuse, R20, R24 ;  /* 0x000000140c18723c */ /* 0x048fe20000081018 */
[----:B------:R-:W-:Y:S02]  /*3c840*/  IMAD.MOV.U32 R2, RZ, RZ, R20 ;  /* 0x000000ffff027224 */ /* 0x000fe400078e0014 */
[----:B------:R-:W-:Y:S11]  /*3c850*/  IMAD.MOV.U32 R0, RZ, RZ, R21 ;  /* 0x000000ffff007224 */ /* 0x000ff600078e0015 */
[----:B------:R-:W-:Y:S09]  /*3c860*/  @!UPT UIADD3 URZ, URZ, URZ, URZ ;  /* 0x0000003f3f3ff290 */ /* 0x000ff2000fffe03f */
[----:B------:R1:W-:Y:S01]  /*3c870*/  STL.64 [R1+0x3c0], R24 ;  /* 0x0003c01801007387 */ /* 0x0003e20000100a00 */
[----:B------:R3:W-:Y:S03]  /*3c880*/  STL.64 [R1+0x3c8], R26 ;  /* 0x0003c81a01007387 */ /* 0x0007e60000100a00 */
[----:B-1----:R-:W5:Y:S01]  /*3c890*/  LDL.LU R24, [R1+0xf0] ;  /* 0x0000f00001187983 */ /* 0x002f620000300800 */
[C---:B--2---:R-:W-:Y:S11]  /*3c8a0*/  HMMA.1688.F32.TF32 R8, R12.reuse, R8, R16 ;  /* 0x000000080c08723c */ /* 0x044ff60000081010 */
[----:B------:R-:W-:Y:S11]  /*3c8b0*/  @!UPT UIADD3 URZ, URZ, URZ, URZ ;  /* 0x0000003f3f3ff290 */ /* 0x000ff6000fffe03f */
[----:B------:R-:W-:Y:S01]  /*3c8c0*/  @!UPT UIADD3 URZ, URZ, URZ, URZ ;  /* 0x0000003f3f3ff290 */ /* 0x000fe2000fffe03f */
[----:B------:R1:W-:Y:S01]  /*3c8d0*/  STL.64 [R1+0x3b0], R8 ;  /* 0x0003b00801007387 */ /* 0x0003e20000100a00 */
[----:B------:R2:W-:Y:S02]  /*3c8e0*/  STL.64 [R1+0x3b8], R10 ;  /* 0x0003b80a01007387 */ /* 0x0005e40000100a00 */
[----:B------:R-:W5:Y:S02]  /*3c8f0*/  LDL.LU R25, [R1+0xf4] ;  /* 0x0000f40001197983 */ /* 0x000f640000300800 */
[----:B---3--:R-:W3:Y:S01]  /*3c900*/  LDL.LU R26, [R1+0xf8] ;  /* 0x0000f800011a7983 */ /* 0x008ee20000300800 */
[----:B------:R-:W3:Y:S01]  /*3c910*/  LDL.LU R27, [R1+0xfc] ;  /* 0x0000fc00011b7983 */ /* 0x000ee20000300800 */
[----:B------:R-:W3:Y:S02]  /*3c920*/  LDL.LU R20, [R1+0x290] ;  /* 0x0002900001147983 */ /* 0x000ee40000300800 */
[----:B------:R-:W3:Y:S02]  /*3c930*/  LDL.LU R21, [R1+0x294] ;  /* 0x0002940001157983 */ /* 0x000ee40000300800 */
[----:B------:R-:W3:Y:S01]  /*3c940*/  LDL.LU R22, [R1+0x298] ;  /* 0x0002980001167983 */ /* 0x000ee20000300800 */
[----:B------:R-:W3:Y:S04]  /*3c950*/  LDL.LU R23, [R1+0x29c] ;  /* 0x00029c0001177983 */ /* 0x000ee80000300800 */
[----:B-1----:R-:W4:Y:S01]  /*3c960*/  LDL.LU R8, [R1+0x390] ;  /* 0x0003900001087983 */ /* 0x002f220000300800 */
[----:B------:R-:W4:Y:S02]  /*3c970*/  LDL.LU R9, [R1+0x394] ;  /* 0x0003940001097983 */ /* 0x000f240000300800 */
[----:B--2---:R-:W2:Y:S02]  /*3c980*/  LDL.LU R10, [R1+0x398] ;  /* 0x00039800010a7983 */ /* 0x004ea40000300800 */
[----:B------:R-:W2:Y:S01]  /*3c990*/  LDL.LU R11, [R1+0x39c] ;  /* 0x00039c00010b7983 */ /* 0x000ea20000300800 */
[----:B---3--:R-:W-:Y:S01]  /*3c9a0*/  STL.64 [R1+0x2538], R22 ;  /* 0x0025381601007387 */ /* 0x008fe20000100a00 */
[----:B------:R1:W-:Y:S03]  /*3c9b0*/  STL.64 [R1+0x2530], R20 ;  /* 0x0025301401007387 */ /* 0x0003e60000100a00 */
[----:B-1----:R-:W4:Y:S01]  /*3c9c0*/  LDL.64 R20, [R1+0x30] ;  /* 0x0000300001147983 */ /* 0x002f220000100a00 */
[----:B------:R-:W-:Y:S02]  /*3c9d0*/  STL.64 [R1+0x2490], R26 ;  /* 0x0024901a01007387 */ /* 0x000fe40000100a00 */
[----:B-----5:R1:W-:Y:S02]  /*3c9e0*/  STL.64 [R1+0x2488], R24 ;  /* 0x0024881801007387 */ /* 0x0203e40000100a00 */
[----:B-1----:R-:W3:Y:S01]  /*3c9f0*/  LDL.LU R24, [R1+0x180] ;  /* 0x0001800001187983 */ /* 0x002ee20000300800 */
[----:B------:R-:W3:Y:S02]  /*3ca00*/  LDL.LU R25, [R1+0x184] ;  /* 0x0001840001197983 */ /* 0x000ee40000300800 */
[----:B------:R-:W5:Y:S02]  /*3ca10*/  LDL.LU R26, [R1+0x188] ;  /* 0x00018800011a7983 */ /* 0x000f640000300800 */
[----:B------:R-:W5:Y:S01]  /*3ca20*/  LDL.LU R27, [R1+0x18c] ;  /* 0x00018c00011b7983 */ /* 0x000f620000300800 */
[----:B----4-:R-:W-:Y:S01]  /*3ca30*/  HMMA.1688.F32.TF32 R4, R12, R20, R4 ;  /* 0x000000140c04723c */ /* 0x010fe20000081004 */
[----:B-----5:R-:W-:Y:S01]  /*3ca40*/  STL.64 [R1+0x24a0], R26 ;  /* 0x0024a01a01007387 */ /* 0x020fe20000100a00 */
[----:B---3--:R1:W-:Y:S03]  /*3ca50*/  STL.64 [R1+0x2498], R24 ;  /* 0x0024981801007387 */ /* 0x0083e60000100a00 */
[----:B-1----:R-:W2:Y:S04]  /*3ca60*/  LDL R24, [R1+0x20] ;  /* 0x0000200001187983 */ /* 0x002ea80000100800 */
[----:B------:R-:W2:Y:S01]  /*3ca70*/  LDL R25, [R1+0x24] ;  /* 0x0000240001197983 */ /* 0x000ea20000100800 */
[----:B------:R-:W3:Y:S11]  /*3ca80*/  LDL.LU R16, [R1+0x2f0] ;  /* 0x0002f00001107983 */ /* 0x000ef60000300800 */
[----:B------:R-:W-:Y:S02]  /*3ca90*/  @!UPT UIADD3 URZ, URZ, URZ, URZ ;  /* 0x0000003f3f3ff290 */ /* 0x000fe4000fffe03f */
[----:B------:R1:W-:Y:S02]  /*3caa0*/  STL.64 [R1+0x3a0], R4 ;  /* 0x0003a00401007387 */ /* 0x0003e40000100a00 */
[----:B------:R4:W-:Y:S01]  /*3cab0*/  STL.64 [R1+0x3a8], R6 ;  /* 0x0003a80601007387 */ /* 0x0009e20000100a00 */
[----:B------:R-:W3:Y:S01]  /*3cac0*/  LDL.LU R17, [R1+0x2f4] ;  /* 0x0002f40001117983 */ /* 0x000ee20000300800 */
[----:B------:R-:W3:Y:S02]  /*3cad0*/  LDL.LU R18, [R1+0x2f8] ;  /* 0x0002f80001127983 */ /* 0x000ee40000300800 */
[----:B------:R-:W3:Y:S01]  /*3cae0*/  LDL.LU R19, [R1+0x2fc] ;  /* 0x0002fc0001137983 */ /* 0x000ee20000300800 */
[----:B-1----:R-:W5:Y:S01]  /*3caf0*/  LDL.LU R4, [R1+0x380] ;  /* 0x0003800001047983 */ /* 0x002f620000300800 */
[----:B------:R-:W5:Y:S02]  /*3cb00*/  LDL.LU R5, [R1+0x384] ;  /* 0x0003840001057983 */ /* 0x000f640000300800 */
[----:B----4-:R-:W5:Y:S02]  /*3cb10*/  LDL.LU R6, [R1+0x388] ;  /* 0x0003880001067983 */ /* 0x010f640000300800 */
[----:B------:R-:W5:Y:S01]  /*3cb20*/  LDL.LU R7, [R1+0x38c] ;  /* 0x00038c0001077983 */ /* 0x000f620000300800 */
[----:B------:R1:W-:Y:S04]  /*3cb30*/  STL.64 [R1+0x2548], R20 ;  /* 0x0025481401007387 */ /* 0x0003e80000100a00 */
[----:B-1----:R-:W4:Y:S04]  /*3cb40*/  LDL.64 R20, [R1+0x40] ;  /* 0x0000400001147983 */ /* 0x002f280000100a00 */
[----:B----4-:R1:W-:Y:S02]  /*3cb50*/  STL.64 [R1+0x2550], R20 ;  /* 0x0025501401007387 */ /* 0x0103e40000100a00 */
[----:B-1----:R-:W-:-:S02]  /*3cb60*/  IMAD.MOV.U32 R20, RZ, RZ, R2 ;  /* 0x000000ffff147224 */ /* 0x002fc400078e0002 */
[----:B------:R-:W-:Y:S01]  /*3cb70*/  IMAD.MOV.U32 R21, RZ, RZ, R0 ;  /* 0x000000ffff157224 */ /* 0x000fe200078e0000 */
[----:B------:R-:W4:Y:S01]  /*3cb80*/  LDL.LU R2, [R1+0x25d0] ;  /* 0x0025d00001027983 */ /* 0x000f220000300800 */
[----:B------:R-:W3:Y:S03]  /*3cb90*/  LDL.LU R0, [R1+0x25cc] ;  /* 0x0025cc0001007983 */ /* 0x000ee60000300800 */
[----:B------:R1:W-:Y:S04]  /*3cba0*/  STL.64 [R1+0x2568], R20 ;  /* 0x0025681401007387 */ /* 0x0003e80000100a00 */
[----:B-1----:R-:W3:Y:S01]  /*3cbb0*/  LDL.LU R20, [R1+0x2d0] ;  /* 0x0002d00001147983 */ /* 0x002ee20000300800 */
[----:B------:R-:W3:Y:S02]  /*3cbc0*/  LDL.LU R21, [R1+0x2d4] ;  /* 0x0002d40001157983 */ /* 0x000ee40000300800 */
[----:B------:R-:W3:Y:S02]  /*3cbd0*/  LDL.LU R22, [R1+0x2d8] ;  /* 0x0002d80001167983 */ /* 0x000ee40000300800 */
[----:B------:R-:W3:Y:S01]  /*3cbe0*/  LDL.LU R23, [R1+0x2dc] ;  /* 0x0002dc0001177983 */ /* 0x000ee20000300800 */
[----:B--2---:R-:W-:Y:S01]  /*3cbf0*/  HMMA.1688.F32.TF32 R8, R12, R24, R8 ;  /* 0x000000180c08723c */ /* 0x004fe20000081008 */
[----:B---3--:R-:W-:Y:S01]  /*3cc00*/  STL.64 [R1+0x2578], R22 ;  /* 0x0025781601007387 */ /* 0x008fe20000100a00 */
[----:B------:R1:W-:Y:S03]  /*3cc10*/  STL.64 [R1+0x2570], R20 ;  /* 0x0025701401007387 */ /* 0x0003e60000100a00 */
[----:B-1----:R-:W2:Y:S01]  /*3cc20*/  LDL R20, [R1+0x70] ;  /* 0x0000700001147983 */ /* 0x002ea20000100800 */
[----:B------:R-:W-:-:S02]  /*3cc30*/  IMAD.MOV.U32 R21, RZ, RZ, R3 ;  /* 0x000000ffff157224 */ /* 0x000fc400078e0003 */
[----:B------:R-:W3:Y:S11]  /*3cc40*/  LDL.LU R3, [R1+0x25c8] ;  /* 0x0025c80001037983 */ /* 0x000ef60000300800 */
[----:B------:R-:W-:Y:S04]  /*3cc50*/  @!UPT UIADD3 URZ, URZ, URZ, URZ ;  /* 0x0000003f3f3ff290 */ /* 0x000fe8000fffe03f */
[----:B------:R-:W-:Y:S01]  /*3cc60*/  STL.64 [R1+0x390], R8 ;  /* 0x0003900801007387 */ /* 0x000fe20000100a00 */
[----:B------:R1:W-:Y:S04]  /*3cc70*/  STL.64 [R1+0x398], R10 ;  /* 0x0003980a01007387 */ /* 0x0003e80000100a00 */
[----:B-1----:R-:W2:Y:S01]  /*3cc80*/  LDL.LU.64 R10, [R1+0x25c0] ;  /* 0x0025c000010a7983 */ /* 0x002ea20000300a00 */
[----:B------:R-:W5:Y:S02]  /*3cc90*/  LDL.LU.64 R8, [R1+0x25b8] ;  /* 0x0025b80001087983 */ /* 0x000f640000300a00 */
[----:B------:R1:W-:Y:S02]  /*3cca0*/  STL.64 [R1+0x2540], R24 ;  /* 0x0025401801007387 */ /* 0x0003e40000100a00 */
        /* <DEDUP_REMOVED lines=21> */
[----:B------:R-:W2:Y:S02]  /*3ce00*/  LDL.LU.64 R4, [R1+0x25a8] ;  /* 0x0025a80001047983 */ /* 0x000ea40000300a00 */
[----:B--2---:R-:W-:Y:S01]  /*3ce10*/  HMMA.1688.F32.TF32 R12, R12, R4, R16 ;  /* 0x000000040c0c723c */ /* 0x004fe20000081010 */
[----:B------:R-:W2:Y:S01]  /*3ce20*/  LDL.LU.64 R18, [R1+0x25a0] ;  /* 0x0025a00001127983 */ /* 0x000ea20000300a00 */
[----:B------:R-:W2:Y:S02]  /*3ce30*/  LDL.LU.64 R16, [R1+0x2598] ;  /* 0x0025980001107983 */ /* 0x000ea40000300a00 */
[----:B-----5:R-:W-:Y:S02]  /*3ce40*/  STL.64 [R1+0x2528], R6 ;  /* 0x0025280601007387 */ /* 0x020fe40000100a00 */
[----:B------:R1:W-:Y:S11]  /*3ce50*/  STL.64 [R1+0x2520], R4 ;  /* 0x0025200401007387 */ /* 0x0003f60000100a00 */
[----:B------:R-:W-:Y:S06]  /*3ce60*/  @!UPT UIADD3 URZ, URZ, URZ, URZ ;  /* 0x0000003f3f3ff290 */ /* 0x000fec000fffe03f */
[----:B------:R5:W-:Y:S01]  /*3ce70*/  STL.64 [R1+0x2f0], R12 ;  /* 0x0002f00c01007387 */ /* 0x000be20000100a00 */
[----:B------:R-:W-:Y:S02]  /*3ce80*/  STL.64 [R1+0x2f8], R14 ;  /* 0x0002f80e01007387 */ /* 0x000fe40000100a00 */
[----:B-1----:R-:W3:Y:S02]  /*3ce90*/  LDL.LU R4, [R1+0x280] ;  /* 0x0002800001047983 */ /* 0x002ee40000300800 */
[----:B------:R-:W3:Y:S01]  /*3cea0*/  LDL.LU R5, [R1+0x284] ;  /* 0x0002840001057983 */ /* 0x000ee20000300800 */
[----:B------:R-:W3:Y:S01]  /*3ceb0*/  LDL.LU R6, [R1+0x288] ;  /* 0x0002880001067983 */ /* 0x000ee20000300800 */
[----:B------:R-:W3:Y:S02]  /*3cec0*/  LDL.LU R7, [R1+0x28c] ;  /* 0x00028c0001077983 */ /* 0x000ee40000300800 */
[----:B-----5:R-:W-:Y:S02]  /*3ced0*/  IMAD.MOV.U32 R12, RZ, RZ, R28 ;  /* 0x000000ffff0c7224 */ /* 0x020fe400078e001c */
[----:B------:R-:W5:Y:S01]  /*3cee0*/  LDL.LU R28, [R1+0x2590] ;  /* 0x00259000011c7983 */ /* 0x000f620000300800 */
[----:B--2---:R-:W-:Y:S03]  /*3cef0*/  HMMA.1688.F32.TF32 R20, R16, R20, R24 ;  /* 0x000000141014723c */ /* 0x004fe60000081018 */
[----:B------:R-:W2:Y:S01]  /*3cf00*/  LDL.LU.64 R26, [R1+0x2588] ;  /* 0x00258800011a7983 */ /* 0x000ea20000300a00 */
[----:B------:R-:W2:Y:S11]  /*3cf10*/  LDL.LU.64 R24, [R1+0x2580] ;  /* 0x0025800001187983 */ /* 0x000eb60000300a00 */
[----:B------:R-:W-:Y:S08]  /*3cf20*/  @!UPT UIADD3 URZ, URZ, URZ, URZ ;  /* 0x0000003f3f3ff290 */ /* 0x000ff0000fffe03f */
[----:B------:R-:W-:Y:S01]  /*3cf30*/  STL.64 [R1+0x2e0], R20 ;  /* 0x0002e01401007387 */ /* 0x000fe20000100a00 */
[----:B------:R1:W-:Y:S03]  /*3cf40*/  STL.64 [R1+0x2e8], R22 ;  /* 0x0002e81601007387 */ /* 0x0003e60000100a00 */
[----:B-1----:R-:W2:Y:S01]  /*3cf50*/  LDL.LU.64 R22, [R1+0x2578] ;  /* 0x0025780001167983 */ /* 0x002ea20000300a00 */
[----:B------:R-:W2:Y:S02]  /*3cf60*/  LDL.LU.64 R20, [R1+0x2570] ;  /* 0x0025700001147983 */ /* 0x000ea40000300a00 */
[----:B------:R-:W-:-:S07]  /*3cf70*/  IMAD.MOV.U32 R13, RZ, RZ, R29 ;  /* 0x000000ffff0d7224 */ /* 0x000fce00078e001d */
[C---:B--2---:R-:W-:Y:S11]  /*3cf80*/  HMMA.1688.F32.TF32 R20, R16.reuse, R12, R20 ;  /* 0x0000000c1014723c */ /* 0x044ff60000081014 */
        /* <DEDUP_REMOVED lines=15> */
[----:B------:R-:W-:Y:S03]  /*3d080*/  STL.64 [R1+0x2c8], R22 ;  /* 0x0002c81601007387 */ /* 0x000fe60000100a00 */
[----:B-1----:R-:W3:Y:S02]  /*3d090*/  LDL.LU.64 R20, [R1+0x2550] ;  /* 0x0025500001147983 */ /* 0x002ee40000300a00 */
        /* <DEDUP_REMOVED lines=17> */
[----:B--2---:R-:W-:Y:S01]  /*3d1b0*/  HMMA.1688.F32.TF32 R20, R16, R24, R20 ;  /* 0x000000181014723c */ /* 0x004fe20000081014 */
[----:B------:R1:W-:Y:S06]  /*3d1c0*/  STL.64 [R1+0x24b8], R24 ;  /* 0x0024b81801007387 */ /* 0x0003ec0000100a00 */
[----:B-1----:R-:W-:-:S02]  /*3d1d0*/  IMAD.MOV.U32 R24, RZ, RZ, R15 ;  /* 0x000000ffff187224 */ /* 0x002fc400078e000f */
[----:B------:R-:W-:Y:S11]  /*3d1e0*/  IMAD.MOV.U32 R25, RZ, RZ, R14 ;  /* 0x000000ffff197224 */ /* 0x000ff600078e000e */
[----:B------:R-:W-:Y:S03]  /*3d1f0*/  @!UPT UIADD3 URZ, URZ, URZ, URZ ;  /* 0x0000003f3f3ff290 */ /* 0x000fe6000fffe03f */
[----:B------:R-:W-:Y:S01]  /*3d200*/  STL.64 [R1+0x290], R20 ;  /* 0x0002901401007387 */ /* 0x000fe20000100a00 */
[----:B------:R-:W-:Y:S02]  /*3d210*/  STL.64 [R1+0x298], R22 ;  /* 0x0002981601007387 */ /* 0x000fe40000100a00 */
[----:B------:R1:W-:Y:S02]  /*3d220*/  STL.64 [R1+0x24d0], R24 ;  /* 0x0024d01801007387 */ /* 0x0003e40000100a00 */
[----:B-1----:R-:W-:Y:S02]  /*3d230*/  IMAD.MOV.U32 R25, RZ, RZ, R12 ;  /* 0x000000ffff197224 */ /* 0x002fe400078e000c */
[----:B------:R-:W-:Y:S01]  /*3d240*/  IMAD.MOV.U32 R24, RZ, RZ, R13 ;  /* 0x000000ffff187224 */ /* 0x000fe200078e000d */
[----:B------:R-:W2:Y:S01]  /*3d250*/  LDL.LU R12, [R1+0x1e0] ;  /* 0x0001e000010c7983 */ /* 0x000ea20000300800 */
[----:B------:R-:W2:Y:S02]  /*3d260*/  LDL.LU R13, [R1+0x1e4] ;  /* 0x0001e400010d7983 */ /* 0x000ea40000300800 */
[----:B------:R-:W2:Y:S02]  /*3d270*/  LDL.LU R14, [R1+0x1e8] ;  /* 0x0001e800010e7983 */ /* 0x000ea40000300800 */
[----:B------:R-:W2:Y:S01]  /*3d280*/  LDL.LU R15, [R1+0x1ec] ;  /* 0x0001ec00010f7983 */ /* 0x000ea20000300800 */
[----:B------:R-:W3:Y:S01]  /*3d290*/  LDL.LU R20, [R1+0x1f0] ;  /* 0x0001f00001147983 */ /* 0x000ee20000300800 */
[----:B------:R-:W3:Y:S02]  /*3d2a0*/  LDL.LU R21, [R1+0x1f4] ;  /* 0x0001f40001157983 */ /* 0x000ee40000300800 */
[----:B------:R-:W3:Y:S02]  /*3d2b0*/  LDL.LU R22, [R1+0x1f8] ;  /* 0x0001f80001167983 */ /* 0x000ee40000300800 */
[----:B------:R-:W3:Y:S01]  /*3d2c0*/  LDL.LU R23, [R1+0x1fc] ;  /* 0x0001fc0001177983 */ /* 0x000ee20000300800 */
[----:B------:R1:W-:Y:S04]  /*3d2d0*/  STL.64 [R1+0x24e8], R24 ;  /* 0x0024e81801007387 */ /* 0x0003e80000100a00 */
[----:B-1----:R-:W2:Y:S01]  /*3d2e0*/  LDL.64 R24, [R1+0x50] ;  /* 0x0000500001187983 */ /* 0x002ea20000100a00 */
[C---:B------:R-:W-:Y:S03]  /*3d2f0*/  HMMA.1688.F32.TF32 R4, R16.reuse, R8, R4 ;  /* 0x000000081004723c */ /* 0x040fe60000081004 */
[----:B--2---:R1:W-:Y:S04]  /*3d300*/  STL.64 [R1+0x2500], R24 ;  /* 0x0025001801007387 */ /* 0x0043e80000100a00 */
[----:B-1----:R-:W2:Y:S01]  /*3d310*/  LDL.LU R24, [R1+0x1d0] ;  /* 0x0001d00001187983 */ /* 0x002ea20000300800 */
[----:B------:R-:W2:Y:S02]  /*3d320*/  LDL.LU R25, [R1+0x1d4] ;  /* 0x0001d40001197983 */ /* 0x000ea40000300800 */
[----:B------:R-:W2:Y:S02]  /*3d330*/  LDL.LU R26, [R1+0x1d8] ;  /* 0x0001d800011a7983 */ /* 0x000ea40000300800 */
[----:B------:R-:W2:Y:S11]  /*3d340*/  LDL.LU R27, [R1+0x1dc] ;  /* 0x0001dc00011b7983 */ /* 0x000eb60000300800 */
[----:B------:R-:W-:Y:S01]  /*3d350*/  STL.64 [R1+0x280], R4 ;  /* 0x0002800401007387 */ /* 0x000fe20000100a00 */
[----:B------:R1:W-:Y:S03]  /*3d360*/  STL.64 [R1+0x288], R6 ;  /* 0x0002880601007387 */ /* 0x0003e60000100a00 */
[----:B-1----:R-:W2:Y:S01]  /*3d370*/  LDL.LU.64 R6, [R1+0x2528] ;  /* 0x0025280001067983 */ /* 0x002ea20000300a00 */
[----:B------:R-:W3:Y:S02]  /*3d380*/  LDL.LU.64 R4, [R1+0x2520] ;  /* 0x0025200001047983 */ /* 0x000ee40000300a00 */
[----:B------:R-:W-:Y:S02]  /*3d390*/  STL.64 [R1+0x24b0], R10 ;  /* 0x0024b00a01007387 */ /* 0x000fe40000100a00 */
        /* <DEDUP_REMOVED lines=26> */
[----:B------:R1:W-:Y:S02]  /*3d540*/  STL.64 [R1+0x1f0], R16 ;  /* 0x0001f01001007387 */ /* 0x0003e40000100a00 */
[----:B------:R-:W-:Y:S01]  /*3d550*/  STL.64 [R1+0x1f8], R18 ;  /* 0x0001f81201007387 */ /* 0x000fe20000100a00 */
[----:B-1----:R-:W3:Y:S02]  /*3d560*/  LDL.LU.64 R16, [R1+0x70] ;  /* 0x0000700001107983 */ /* 0x002ee40000300a00 */
[C---:B---3--:R-:W-:Y:S11]  /*3d570*/  HMMA.1688.F32.TF32 R12, R20.reuse, R16, R12 ;  /* 0x00000010140c723c */ /* 0x048ff6000008100c */
[----:B------:R-:W-:Y:S11]  /*3d580*/  @!UPT UIADD3 URZ, URZ, URZ, URZ ;  /* 0x0000003f3f3ff290 */ /* 0x000ff6000fffe03f */
[----:B------:R-:W-:Y:S01]  /*3d590*/  @!UPT UIADD3 URZ, URZ, URZ, URZ ;  /* 0x0000003f3f3ff290 */ /* 0x000fe2000fffe03f */
[----:B------:R1:W-:Y:S01]  /*3d5a0*/  STL.64 [R1+0x1e0], R12 ;  /* 0x0001e00c01007387 */ /* 0x0003e20000100a00 */
[----:B------:R-:W-:Y:S03]  /*3d5b0*/  STL.64 [R1+0x1e8], R14 ;  /* 0x0001e80e01007387 */ /* 0x000fe60000100a00 */
[----:B-1----:R-:W3:Y:S02]  /*3d5c0*/  LDL.LU.64 R12, [R1+0x2508] ;  /* 0x00250800010c7983 */ /* 0x002ee40000300a00 */
[C---:B---3--:R-:W-:Y:S11]  /*3d5d0*/  HMMA.1688.F32.TF32 R24, R20.reuse, R12, R24 ;  /* 0x0000000c1418723c */ /* 0x048ff60000081018 */
[----:B------:R-:W-:Y:S11]  /*3d5e0*/  @!UPT UIADD3 URZ, URZ, URZ, URZ ;  /* 0x0000003f3f3ff290 */ /* 0x000ff6000fffe03f */
[----:B------:R-:W-:Y:S01]  /*3d5f0*/  @!UPT UIADD3 URZ, URZ, URZ, URZ ;  /* 0x0000003f3f3ff290 */ /* 0x000fe2000fffe03f */
        /* <DEDUP_REMOVED lines=40> */
[----:B------:R-:W3:Y:S02]  /*3d880*/  LDL.LU.64 R24, [R1+0x2488] ;  /* 0x0024880001187983 */ /* 0x000ee40000300a00 */
[----:B--2---:R-:W-:Y:S02]  /*3d890*/  STL.64 [R1+0x2418], R10 ;  /* 0x0024180a01007387 */ /* 0x004fe40000100a00 */
[----:B------:R1:W-:Y:S02]  /*3d8a0*/  STL.64 [R1+0x2410], R8 ;  /* 0x0024100801007387 */ /* 0x0003e40000100a00 */
[----:B-1----:R-:W2:Y:S01]  /*3d8b0*/  LDL.LU R8, [R1+0xe0] ;  /* 0x0000e00001087983 */ /* 0x002ea20000300800 */
[----:B------:R-:W2:Y:S01]  /*3d8c0*/  LDL.LU R9, [R1+0xe4] ;  /* 0x0000e40001097983 */ /* 0x000ea20000300800 */
[----:B---3--:R-:W-:Y:S02]  /*3d8d0*/  HMMA.1688.F32.TF32 R20, R20, R4, R24 ;  /* 0x000000041414723c */ /* 0x008fe40000081018 */
[----:B------:R-:W2:Y:S01]  /*3d8e0*/  LDL.LU.64 R26, [R1+0x2480] ;  /* 0x00248000011a7983 */ /* 0x000ea20000300a00 */
[----:B------:R-:W2:Y:S02]  /*3d8f0*/  LDL.LU.64 R24, [R1+0x2478] ;  /* 0x0024780001187983 */ /* 0x000ea40000300a00 */
[----:B-----5:R-:W-:-:S02]  /*3d900*/  IMAD.MOV.U32 R10, RZ, RZ, R28 ;  /* 0x000000ffff0a7224 */ /* 0x020fc400078e001c */
[----:B------:R-:W-:Y:S01]  /*3d910*/  IMAD.MOV.U32 R11, RZ, RZ, R3 ;  /* 0x000000ffff0b7224 */ /* 0x000fe200078e0003 */
[----:B------:R-:W-:Y:S01]  /*3d920*/  STL.64 [R1+0x2428], R6 ;  /* 0x0024280601007387 */ /* 0x000fe20000100a00 */
[----:B------:R-:W-:Y:S11]  /*3d930*/  STL.64 [R1+0x2420], R4 ;  /* 0x0024200401007387 */ /* 0x000ff60000100a00 */
[----:B------:R-:W-:Y:S03]  /*3d940*/  @!UPT UIADD3 URZ, URZ, URZ, URZ ;  /* 0x0000003f3f3ff290 */ /* 0x000fe6000fffe03f */
[----:B------:R1:W-:Y:S01]  /*3d950*/  STL.64 [R1+0xf0], R20 ;  /* 0x0000f01401007387 */ /* 0x0003e20000100a00 */
[----:B------:R-:W-:Y:S02]  /*3d960*/  STL.64 [R1+0xf8], R22 ;  /* 0x0000f81601007387 */ /* 0x000fe40000100a00 */
[----:B-1----:R-:W-:Y:S02]  /*3d970*/  IMAD.MOV.U32 R21, RZ, RZ, R16 ;  /* 0x000000ffff157224 */ /* 0x002fe400078e0010 */
[----:B------:R-:W-:Y:S01]  /*3d980*/  IMAD.MOV.U32 R20, RZ, RZ, R17 ;  /* 0x000000ffff147224 */ /* 0x000fe200078e0011 */
[----:B--2---:R-:W-:Y:S11]  /*3d990*/  HMMA.1688.F32.TF32 R8, R24, R16, R8 ;  /* 0x000000101808723c */ /* 0x004ff60000081008 */
[----:B------:R-:W-:Y:S11]  /*3d9a0*/  @!UPT UIADD3 URZ, URZ, URZ, URZ ;  /* 0x0000003f3f3ff290 */ /* 0x000ff6000fffe03f */
[----:B------:R-:W-:Y:S01]  /*3d9b0*/  @!UPT UIADD3 URZ, URZ, URZ, URZ ;  /* 0x0000003f3f3ff290 */ /* 0x000fe2000fffe03f */
[----:B------:R-:W-:Y:S01]  /*3d9c0*/  STL [R1+0xe0], R8 ;  /* 0x0000e00801007387 */ /* 0x000fe20000100800 */
        /* <DEDUP_REMOVED lines=12> */
[----:B-1----:R-:W2:Y:S04]  /*3da90*/  LDL.LU.64 R16, [R1+0x40] ;  /* 0x0000400001107983 */ /* 0x002ea80000300a00 */
[----:B--2---:R1:W-:Y:S02]  /*3daa0*/  STL.64 [R1+0x2460], R16 ;  /* 0x0024601001007387 */ /* 0x0043e40000100a00 */
[----:B-1----:R-:W-:-:S02]  /*3dab0*/  IMAD.MOV.U32 R16, RZ, RZ, R15 ;  /* 0x000000ffff107224 */ /* 0x002fc400078e000f */
[----:B------:R-:W-:-:S05]  /*3dac0*/  IMAD.MOV.U32 R17, RZ, RZ, R14 ;  /* 0x000000ffff117224 */ /* 0x000fca00078e000e */
[----:B------:R1:W-:Y:S04]  /*3dad0*/  STL.64 [R1+0x2470], R16 ;  /* 0x0024701001007387 */ /* 0x0003e80000100a00 */
[----:B-1----:R-:W2:Y:S01]  /*3dae0*/  LDL.LU R16, [R1+0x4a0] ;  /* 0x0004a00001107983 */ /* 0x002ea20000300800 */
[----:B------:R-:W2:Y:S02]  /*3daf0*/  LDL.LU R17, [R1+0x4a4] ;  /* 0x0004a40001117983 */ /* 0x000ea40000300800 */
[----:B------:R-:W2:Y:S02]  /*3db00*/  LDL.LU R18, [R1+0x4a8] ;  /* 0x0004a80001127983 */ /* 0x000ea40000300800 */
[----:B------:R-:W2:Y:S01]  /*3db10*/  LDL.LU R19, [R1+0x4ac] ;  /* 0x0004ac0001137983 */ /* 0x000ea20000300800 */
[----:B------:R-:W3:Y:S01]  /*3db20*/  LDL.LU R4, [R1+0x460] ;  /* 0x0004600001047983 */ /* 0x000ee20000300800 */
[----:B------:R-:W3:Y:S02]  /*3db30*/  LDL.LU R5, [R1+0x464] ;  /* 0x0004640001057983 */ /* 0x000ee40000300800 */
[----:B------:R-:W5:Y:S02]  /*3db40*/  LDL.LU R6, [R1+0x468] ;  /* 0x0004680001067983 */ /* 0x000f640000300800 */
[----:B------:R-:W5:Y:S02]  /*3db50*/  LDL.LU R7, [R1+0x46c] ;  /* 0x00046c0001077983 */ /* 0x000f640000300800 */
[----:B-----5:R-:W-:Y:S01]  /*3db60*/  STL.64 [R1+0x2448], R6 ;  /* 0x0024480601007387 */ /* 0x020fe20000100a00 */
[----:B---3--:R1:W-:Y:S03]  /*3db70*/  STL.64 [R1+0x2440], R4 ;  /* 0x0024400401007387 */ /* 0x0083e60000100a00 */
[----:B-1----:R-:W3:Y:S01]  /*3db80*/  LDL.LU.64 R4, [R1+0x30] ;  /* 0x0000300001047983 */ /* 0x002ee20000300a00 */
[----:B------:R-:W-:-:S02]  /*3db90*/  IMAD.MOV.U32 R3, RZ, RZ, R9 ;  /* 0x000000ffff037224 */ /* 0x000fc400078e0009 */
[----:B------:R-:W-:Y:S02]  /*3dba0*/  IMAD.MOV.U32 R28, RZ, RZ, R11 ;  /* 0x000000ffff1c7224 */ /* 0x000fe400078e000b */
[----:B------:R-:W-:Y:S01]  /*3dbb0*/  IMAD.MOV.U32 R29, RZ, RZ, R10 ;  /* 0x000000ffff1d7224 */ /* 0x000fe200078e000a */
[C---:B--2---:R-:W-:Y:S01]  /*3dbc0*/  HMMA.1688.F32.TF32 R12, R24.reuse, R12, R16 ;  /* 0x0000000c180c723c */ /* 0x044fe20000081010 */
[----:B---3--:R1:W-:Y:S04]  /*3dbd0*/  STL.64 [R1+0x2468], R4 ;  /* 0x0024680401007387 */ /* 0x0083e80000100a00 */
[----:B-1----:R-:W2:Y:S01]  /*3dbe0*/  LDL.LU R4, [R1+0x490] ;  /* 0x0004900001047983 */ /* 0x002ea20000300800 */
[----:B------:R-:W2:Y:S02]  /*3dbf0*/  LDL.LU R5, [R1+0x494] ;  /* 0x0004940001057983 */ /* 0x000ea40000300800 */
[----:B------:R-:W2:Y:S02]  /*3dc00*/  LDL.LU R6, [R1+0x498] ;  /* 0x0004980001067983 */ /* 0x000ea40000300800 */
[----:B------:R-:W2:Y:S01]  /*3dc10*/  LDL.LU R7, [R1+0x49c] ;  /* 0x00049c0001077983 */ /* 0x000ea20000300800 */
[----:B------:R-:W3:Y:S01]  /*3dc20*/  LDL.LU.64 R8, [R1+0x20] ;  /* 0x0000200001087983 */ /* 0x000ee20000300a00 */
[----:B------:R1:W-:Y:S02]  /*3dc30*/  STL [R1+0x2404], R20 ;  /* 0x0024041401007387 */ /* 0x0003e40000100800 */
[----:B------:R5:W-:Y:S01]  /*3dc40*/  STL [R1+0x2400], R21 ;  /* 0x0024001501007387 */ /* 0x000be20000100800 */
[----:B-1----:R-:W2:Y:S01]  /*3dc50*/  LDL.LU R20, [R1+0x480] ;  /* 0x0004800001147983 */ /* 0x002ea20000300800 */
[----:B-----5:R-:W5:Y:S02]  /*3dc60*/  LDL.LU R21, [R1+0x484] ;  /* 0x0004840001157983 */ /* 0x020f640000300800 */
[----:B------:R-:W5:Y:S02]  /*3dc70*/  LDL.LU R22, [R1+0x488] ;  /* 0x0004880001167983 */ /* 0x000f640000300800 */
[----:B------:R-:W5:Y:S01]  /*3dc80*/  LDL.LU R23, [R1+0x48c] ;  /* 0x00048c0001177983 */ /* 0x000f620000300800 */
[----:B------:R-:W-:Y:S01]  /*3dc90*/  STL [R1+0x207c], R28 ;  /* 0x00207c1c01007387 */ /* 0x000fe20000100800 */
[----:B------:R-:W-:Y:S02]  /*3dca0*/  STL [R1+0x2078], R29 ;  /* 0x0020781d01007387 */ /* 0x000fe40000100800 */
[----:B------:R-:W-:Y:S02]  /*3dcb0*/  STL [R1+0x2074], R3 ;  /* 0x0020740301007387 */ /* 0x000fe40000100800 */
[----:B------:R-:W2:Y:S01]  /*3dcc0*/  LDL.LU.64 R16, [R1+0x2470] ;  /* 0x0024700001107983 */ /* 0x000ea20000300a00 */
[----:B------:R1:W-:Y:S01]  /*3dcd0*/  STL.64 [R1+0xd0], R12 ;  /* 0x0000d00c01007387 */ /* 0x0003e20000100a00 */
[----:B------:R4:W-:Y:S03]  /*3dce0*/  STL.64 [R1+0xd8], R14 ;  /* 0x0000d80e01007387 */ /* 0x0009e60000100a00 */
[----:B-1----:R-:W3:Y:S01]  /*3dcf0*/  LDL.LU R12, [R1+0x420] ;  /* 0x00042000010c7983 */ /* 0x002ee20000300800 */
[----:B------:R-:W3:Y:S02]  /*3dd00*/  LDL.LU R13, [R1+0x424] ;  /* 0x00042400010d7983 */ /* 0x000ee40000300800 */
[----:B----4-:R-:W4:Y:S02]  /*3dd10*/  LDL.LU R14, [R1+0x428] ;  /* 0x00042800010e7983 */ /* 0x010f240000300800 */
[----:B------:R-:W4:Y:S01]  /*3dd20*/  LDL.LU R15, [R1+0x42c] ;  /* 0x00042c00010f7983 */ /* 0x000f220000300800 */
[----:B--2---:R-:W-:Y:S01]  /*3dd30*/  HMMA.1688.F32.TF32 R16, R24, R16, R4 ;  /* 0x000000101810723c */ /* 0x004fe20000081004 */
[----:B------:R-:W2:Y:S11]  /*3dd40*/  LDL.LU.64 R4, [R1+0x2468] ;  /* 0x0024680001047983 */ /* 0x000eb60000300a00 */
[----:B------:R-:W-:Y:S11]  /*3dd50*/  @!UPT UIADD3 URZ, URZ, URZ, URZ ;  /* 0x0000003f3f3ff290 */ /* 0x000ff6000fffe03f */
[----:B------:R1:W-:Y:S01]  /*3dd60*/  STL [R1+0xc0], R16 ;  /* 0x0000c01001007387 */ /* 0x0003e20000100800 */
[----:B------:R-:W-:-:S03]  /*3dd70*/  IMAD.MOV.U32 R28, RZ, RZ, R17 ;  /* 0x000000ffff1c7224 */ /* 0x000fc600078e0011 */
[----:B-1----:R-:W5:Y:S01]  /*3dd80*/  LDL.LU.64 R16, [R1+0x2460] ;  /* 0x0024600001107983 */ /* 0x002f620000300a00 */
[----:B------:R-:W-:Y:S02]  /*3dd90*/  IMAD.MOV.U32 R3, RZ, RZ, R19 ;  /* 0x000000ffff037224 */ /* 0x000fe400078e0013 */
[----:B------:R-:W-:-:S03]  /*3dda0*/  IMAD.MOV.U32 R29, RZ, RZ, R18 ;  /* 0x000000ffff1d7224 */ /* 0x000fc600078e0012 */
[----:B------:R-:W-:Y:S02]  /*3ddb0*/  STL [R1+0x20c8], R3 ;  /* 0x0020c80301007387 */ /* 0x000fe40000100800 */
[----:B------:R-:W-:Y:S02]  /*3ddc0*/  STL [R1+0x20c4], R29 ;  /* 0x0020c41d01007387 */ /* 0x000fe40000100800 */
[----:B------:R-:W-:Y:S01]  /*3ddd0*/  STL [R1+0x20c0], R28 ;  /* 0x0020c01c01007387 */ /* 0x000fe20000100800 */
[----:B-----5:R-:W-:Y:S11]  /*3dde0*/  HMMA.1688.F32.TF32 R20, R24, R16, R20 ;  /* 0x000000101814723c */ /* 0x020ff60000081014 */
[----:B------:R-:W-:Y:S11]  /*3ddf0*/  @!UPT UIADD3 URZ, URZ, URZ, URZ ;  /* 0x0000003f3f3ff290 */ /* 0x000ff6000fffe03f */
[----:B------:R-:W-:Y:S01]  /*3de00*/  @!UPT UIADD3 URZ, URZ, URZ, URZ ;  /* 0x0000003f3f3ff290 */ /* 0x000fe2000fffe03f */
[----:B------:R-:W-:Y:S01]  /*3de10*/  STL.64 [R1+0xb0], R20 ;  /* 0x0000b01401007387 */ /* 0x000fe20000100a00 */
[----:B------:R1:W-:Y:S02]  /*3de20*/  STL.64 [R1+0xb8], R22 ;  /* 0x0000b81601007387 */ /* 0x0003e40000100a00 */
[----:B------:R-:W5:Y:S02]  /*3de30*/  LDL.LU.64 R18, [R1+0x2458] ;  /* 0x0024580001127983 */ /* 0x000f640000300a00 */
[----:B-1----:R-:W-:Y:S02]  /*3de40*/  IMAD.MOV.U32 R23, RZ, RZ, R16 ;  /* 0x000000ffff177224 */ /* 0x002fe400078e0010 */
[----:B------:R-:W-:Y:S02]  /*3de50*/  IMAD.MOV.U32 R22, RZ, RZ, R17 ;  /* 0x000000ffff167224 */ /* 0x000fe400078e0011 */
[----:B------:R-:W5:Y:S03]  /*3de60*/  LDL.LU.64 R16, [R1+0x2450] ;  /* 0x0024500001107983 */ /* 0x000f660000300a00 */
[----:B------:R3:W-:Y:S02]  /*3de70*/  STL [R1+0x240c], R22 ;  /* 0x00240c1601007387 */ /* 0x0007e40000100800 */
[----:B------:R1:W-:Y:S02]  /*3de80*/  STL [R1+0x2408], R23 ;  /* 0x0024081701007387 */ /* 0x0003e40000100800 */
[----:B--2---:R-:W-:-:S02]  /*3de90*/  IMAD.MOV.U32 R20, RZ, RZ, R4 ;  /* 0x000000ffff147224 */ /* 0x004fc400078e0004 */
[----:B------:R-:W-:Y:S01]  /*3dea0*/  IMAD.MOV.U32 R21, RZ, RZ, R5 ;  /* 0x000000ffff157224 */ /* 0x000fe200078e0005 */
[----:B------:R-:W2:Y:S01]  /*3deb0*/  LDL.LU.64 R6, [R1+0x2448] ;  /* 0x0024480001067983 */ /* 0x000ea20000300a00 */
[C---:B-----5:R-:W-:Y:S03]  /*3dec0*/  HMMA.1688.F32.TF32 R16, R24.reuse, R4, R16 ;  /* 0x000000041810723c */ /* 0x060fe60000081010 */
[----:B------:R-:W2:Y:S01]  /*3ded0*/  LDL.LU.64 R4, [R1+0x2440] ;  /* 0x0024400001047983 */ /* 0x000ea20000300a00 */
[----:B---3--:R-:W-:Y:S02]  /*3dee0*/  IMAD.MOV.U32 R22, RZ, RZ, R8 ;  /* 0x000000ffff167224 */ /* 0x008fe400078e0008 */
[----:B-1----:R-:W-:Y:S11]  /*3def0*/  IMAD.MOV.U32 R23, RZ, RZ, R9 ;  /* 0x000000ffff177224 */ /* 0x002ff600078e0009 */
[----:B------:R-:W-:Y:S07]  /*3df00*/  @!UPT UIADD3 URZ, URZ, URZ, URZ ;  /* 0x0000003f3f3ff290 */ /* 0x000fee000fffe03f */
[----:B------:R-:W-:Y:S02]  /*3df10*/  IMAD.MOV.U32 R3, RZ, RZ, R17 ;  /* 0x000000ffff037224 */ /* 0x000fe400078e0011 */
[----:B------:R-:W-:Y:S01]  /*3df20*/  IMAD.MOV.U32 R29, RZ, RZ, R18 ;  /* 0x000000ffff1d7224 */ /* 0x000fe200078e0012 */
[----:B------:R1:W-:Y:S01]  /*3df30*/  STL [R1+0xa0], R16 ;  /* 0x0000a01001007387 */ /* 0x0003e20000100800 */
[----:B------:R-:W-:Y:S02]  /*3df40*/  IMAD.MOV.U32 R28, RZ, RZ, R19 ;  /* 0x000000ffff1c7224 */ /* 0x000fe400078e0013 */
[----:B------:R-:W3:Y:S01]  /*3df50*/  LDL.LU.64 R18, [R1+0x2438] ;  /* 0x0024380001127983 */ /* 0x000ee20000300a00 */
[----:B-1----:R-:W3:Y:S01]  /*3df60*/  LDL.LU.64 R16, [R1+0x2430] ;  /* 0x0024300001107983 */ /* 0x002ee20000300a00 */
[----:B------:R-:W-:Y:S02]  /*3df70*/  STL [R1+0x20d4], R3 ;  /* 0x0020d40301007387 */ /* 0x000fe40000100800 */
[----:B------:R-:W-:Y:S02]  /*3df80*/  STL [R1+0x20d0], R29 ;  /* 0x0020d01d01007387 */ /* 0x000fe40000100800 */
[----:B------:R-:W-:Y:S01]  /*3df90*/  STL [R1+0x20cc], R28 ;  /* 0x0020cc1c01007387 */ /* 0x000fe20000100800 */
[C---:B--2---:R-:W-:Y:S11]  /*3dfa0*/  HMMA.1688.F32.TF32 R4, R24.reuse, R8, R4 ;  /* 0x000000081804723c */ /* 0x044ff60000081004 */
[----:B------:R-:W-:Y:S11]  /*3dfb0*/  @!UPT UIADD3 URZ, URZ, URZ, URZ ;  /* 0x0000003f3f3ff290 */ /* 0x000ff6000fffe03f */
[----:B------:R-:W-:Y:S01]  /*3dfc0*/  @!UPT UIADD3 URZ, URZ, URZ, URZ ;  /* 0x0000003f3f3ff290 */ /* 0x000fe2000fffe03f */
[----:B------:R-:W-:Y:S01]  /*3dfd0*/  STL.64 [R1+0x90], R4 ;  /* 0x0000900401007387 */ /* 0x000fe20000100a00 */
[----:B------:R1:W-:Y:S03]  /*3dfe0*/  STL.64 [R1+0x98], R6 ;  /* 0x0000980601007387 */ /* 0x0003e60000100a00 */
[----:B-1----:R-:W2:Y:S01]  /*3dff0*/  LDL.LU.64 R6, [R1+0x2428] ;  /* 0x0024280001067983 */ /* 0x002ea20000300a00 */
[----:B------:R-:W4:Y:S02]  /*3e000*/  LDL.LU.64 R4, [R1+0x2420] ;  /* 0x0024200001047983 */ /* 0x000f240000300a00 */
[----:B------:R-:W5:Y:S02]  /*3e010*/  LDL.LU.64 R10, [R1+0x2418] ;  /* 0x00241800010a7983 */ /* 0x000f640000300a00 */
[----:B------:R-:W3:Y:S02]  /*3e020*/  LDL.LU.64 R8, [R1+0x2410] ;  /* 0x0024100001087983 */ /* 0x000ee40000300a00 */
[C---:B---3--:R-:W-:Y:S11]  /*3e030*/  HMMA.1688.F32.TF32 R16, R24.reuse, R8, R16 ;  /* 0x000000081810723c */ /* 0x048ff60000081010 */
[----:B------:R-:W-:Y:S11]  /*3e040*/  @!UPT UIADD3 URZ, URZ, URZ, URZ ;  /* 0x0000003f3f3ff290 */ /* 0x000ff6000fffe03f */
[----:B------:R-:W-:Y:S01]  /*3e050*/  @!UPT UIADD3 URZ, URZ, URZ, URZ ;  /* 0x0000003f3f3ff290 */ /* 0x000fe2000fffe03f */
[----:B------:R-:W-:Y:S01]  /*3e060*/  STL [R1+0x8c], R19 ;  /* 0x00008c1301007387 */ /* 0x000fe20000100800 */
[----:B------:R-:W-:Y:S02]  /*3e070*/  IMAD.MOV.U32 R28, RZ, RZ, R18 ;  /* 0x000000ffff1c7224 */ /* 0x000fe400078e0012 */
[----:B------:R-:W-:Y:S02]  /*3e080*/  IMAD.MOV.U32 R3, RZ, RZ, R16 ;  /* 0x000000ffff037224 */ /* 0x000fe400078e0010 */
[----:B------:R-:W-:Y:S01]  /*3e090*/  IMAD.MOV.U32 R29, RZ, RZ, R17 ;  /* 0x000000ffff1d7224 */ /* 0x000fe200078e0011 */
[----:B------:R-:W-:Y:S04]  /*3e0a0*/  LDS R18, [R0+0x2e000] ;  /* 0x02e0000000127984 */ /* 0x000fe80000000800 */
[----:B------:R-:W1:Y:S04]  /*3e0b0*/  LDS R19, [R2+0x2e000] ;  /* 0x02e0000002137984 */ /* 0x000e680000000800 */
[----:B------:R-:W-:Y:S04]  /*3e0c0*/  LDS R16, [R0+0x2c000] ;  /* 0x02c0000000107984 */ /* 0x000fe80000000800 */
[----:B------:R-:W3:Y:S04]  /*3e0d0*/  LDS R17, [R2+0x2c000] ;  /* 0x02c0000002117984 */ /* 0x000ee80000000800 */
[----:B-----5:R-:W-:Y:S01]  /*3e0e0*/  STL.64 [R1+0x2380], R10 ;  /* 0x0023800a01007387 */ /* 0x020fe20000100a00 */
[----:B------:R4:W-:Y:S02]  /*3e0f0*/  STL.64 [R1+0x2378], R8 ;  /* 0x0023780801007387 */ /* 0x0009e40000100a00 */
[----:B----4-:R-:W-:Y:S01]  /*3e100*/  HMMA.1688.F32.TF32 R8, R24, R4, R12 ;  /* 0x000000041808723c */ /* 0x010fe2000008100c */
[----:B--2---:R-:W-:Y:S01]  /*3e110*/  STL.64 [R1+0x2370], R6 ;  /* 0x0023700601007387 */ /* 0x004fe20000100a00 */
[----:B------:R-:W-:Y:S03]  /*3e120*/  STL.64 [R1+0x2368], R4 ;  /* 0x0023680401007387 */ /* 0x000fe60000100a00 */
        /* <DEDUP_REMOVED lines=8> */
[----:B------:R-:W-:Y:S01]  /*3e1b0*/  STL.64 [R1], R8 ;  /* 0x0000000801007387 */ /* 0x000fe20000100a00 */
[----:B------:R-:W-:Y:S02]  /*3e1c0*/  STL.64 [R1+0x8], R10 ;  /* 0x0000080a01007387 */ /* 0x000fe40000100a00 */
[----:B-1----:R-:W-:Y:S02]  /*3e1d0*/  STL.64 [R1+0x2360], R18 ;  /* 0x0023601201007387 */ /* 0x002fe40000100a00 */
[----:B---3--:R1:W-:Y:S02]  /*3e1e0*/  STL.64 [R1+0x2358], R16 ;  /* 0x0023581001007387 */ /* 0x0083e40000100a00 */
[----:B-1----:R-:W2:Y:S01]  /*3e1f0*/  LDL.LU R16, [R1+0x370] ;  /* 0x0003700001107983 */ /* 0x002ea20000300800 */
[----:B------:R-:W2:Y:S02]  /*3e200*/  LDL.LU R17, [R1+0x374] ;  /* 0x0003740001117983 */ /* 0x000ea40000300800 */
[----:B------:R-:W3:Y:S02]  /*3e210*/  LDL.LU R18, [R1+0x378] ;  /* 0x0003780001127983 */ /* 0x000ee40000300800 */
[----:B------:R-:W3:Y:S02]  /*3e220*/  LDL.LU R19, [R1+0x37c] ;  /* 0x00037c0001137983 */ /* 0x000ee40000300800 */
[----:B---3--:R-:W-:Y:S01]  /*3e230*/  STL.64 [R1+0x2390], R18 ;  /* 0x0023901201007387 */ /* 0x008fe20000100a00 */
[----:B--2---:R-:W-:Y:S02]  /*3e240*/  STL.64 [R1+0x2388], R16 ;  /* 0x0023881001007387 */ /* 0x004fe40000100a00 */
[----:B------:R-:W2:Y:S02]  /*3e250*/  LDL.LU R4, [R1+0x3f0] ;  /* 0x0003f00001047983 */ /* 0x000ea40000300800 */
[----:B------:R-:W2:Y:S01]  /*3e260*/  LDL.LU R5, [R1+0x3f4] ;  /* 0x0003f40001057983 */ /* 0x000ea20000300800 */
[----:B------:R-:W3:Y:S01]  /*3e270*/  LDL.LU R6, [R1+0x3f8] ;  /* 0x0003f80001067983 */ /* 0x000ee20000300800 */
[----:B------:R-:W3:Y:S02]  /*3e280*/  LDL.LU R7, [R1+0x3fc] ;  /* 0x0003fc0001077983 */ /* 0x000ee40000300800 */
[----:B------:R-:W-:-:S02]  /*3e290*/  IMAD.MOV.U32 R8, RZ, RZ, R22 ;  /* 0x000000ffff087224 */ /* 0x000fc400078e0016 */
[----:B------:R-:W-:Y:S01]  /*3e2a0*/  IMAD.MOV.U32 R9, RZ, RZ, R23 ;  /* 0x000000ffff097224 */ /* 0x000fe200078e0017 */
[----:B---3--:R-:W-:Y:S01]  /*3e2b0*/  STL.64 [R1+0x23a0], R6 ;  /* 0x0023a00601007387 */ /* 0x008fe20000100a00 */
[----:B--2---:R1:W-:Y:S02]  /*3e2c0*/  STL.64 [R1+0x2398], R4 ;  /* 0x0023980401007387 */ /* 0x0043e40000100a00 */
[----:B------:R-:W2:Y:S02]  /*3e2d0*/  LDL.LU R22, [R1+0x240c] ;  /* 0x00240c0001167983 */ /* 0x000ea40000300800 */
[----:B------:R-:W3:Y:S01]  /*3e2e0*/  LDL.LU R23, [R1+0x2408] ;  /* 0x0024080001177983 */ /* 0x000ee20000300800 */
[----:B------:R4:W-:Y:S01]  /*3e2f0*/  STL.64 [R1+0x23a8], R8 ;  /* 0x0023a80801007387 */ /* 0x0009e20000100a00 */
[----:B-1----:R-:W-:Y:S02]  /*3e300*/  IMAD.MOV.U32 R4, RZ, RZ, R20 ;  /* 0x000000ffff047224 */ /* 0x002fe400078e0014 */
[----:B------:R-:W-:Y:S01]  /*3e310*/  IMAD.MOV.U32 R5, RZ, RZ, R21 ;  /* 0x000000ffff057224 */ /* 0x000fe200078e0015 */
[----:B------:R-:W5:Y:S01]  /*3e320*/  LDL.LU R20, [R1+0x2404] ;  /* 0x0024040001147983 */ /* 0x000f620000300800 */
[----:B------:R-:W5:Y:S03]  /*3e330*/  LDL.LU R21, [R1+0x2400] ;  /* 0x0024000001157983 */ /* 0x000f660000300800 */
[----:B------:R2:W-:Y:S01]  /*3e340*/  STL.64 [R1+0x23b0], R4 ;  /* 0x0023b00401007387 */ /* 0x0005e20000100a00 */
[----:B----4-:R-:W4:Y:S02]  /*3e350*/  LDL.LU R8, [R1+0x410] ;  /* 0x0004100001087983 */ /* 0x010f240000300800 */
[----:B------:R-:W4:Y:S02]  /*3e360*/  LDL.LU R9, [R1+0x414] ;  /* 0x0004140001097983 */ /* 0x000f240000300800 */
[----:B------:R-:W4:Y:S01]  /*3e370*/  LDL.LU R10, [R1+0x418] ;  /* 0x00041800010a7983 */ /* 0x000f220000300800 */
[----:B------:R-:W4:Y:S01]  /*3e380*/  LDL.LU R11, [R1+0x41c] ;  /* 0x00041c00010b7983 */ /* 0x000f220000300800 */
[----:B--2---:R-:W-:-:S02]  /*3e390*/  IMAD.MOV.U32 R5, RZ, RZ, R22 ;  /* 0x000000ffff057224 */ /* 0x004fc400078e0016 */
[----:B---3--:R-:W-:Y:S01]  /*3e3a0*/  IMAD.MOV.U32 R4, RZ, RZ, R23 ;  /* 0x000000ffff047224 */ /* 0x008fe200078e0017 */
[----:B------:R-:W-:Y:S04]  /*3e3b0*/  LDS R22, [R0+0x2e100] ;  /* 0x02e1000000167984 */ /* 0x000fe80000000800 */
[----:B------:R-:W1:Y:S04]  /*3e3c0*/  LDS R23, [R2+0x2e100] ;  /* 0x02e1000002177984 */ /* 0x000e680000000800 */
[----:B----4-:R-:W-:Y:S01]  /*3e3d0*/  STL.64 [R1+0x23c0], R10 ;  /* 0x0023c00a01007387 */ /* 0x010fe20000100a00 */
[----:B------:R2:W-:Y:S02]  /*3e3e0*/  STL.64 [R1+0x23b8], R8 ;  /* 0x0023b80801007387 */ /* 0x0005e40000100a00 */
        /* <DEDUP_REMOVED lines=11> */
[----:B---3--:R-:W-:Y:S01]  /*3e4a0*/  STL.64 [R1+0x23e8], R10 ;  /* 0x0023e80a01007387 */ /* 0x008fe20000100a00 */
[----:B--2---:R5:W-:Y:S02]  /*3e4b0*/  STL.64 [R1+0x23e0], R8 ;  /* 0x0023e00801007387 */ /* 0x004be40000100a00 */
[----:B------:R-:W2:Y:S02]  /*3e4c0*/  LDL.LU R4, [R1+0x4b0] ;  /* 0x0004b00001047983 */ /* 0x000ea40000300800 */
[----:B------:R-:W2:Y:S01]  /*3e4d0*/  LDL.LU R5, [R1+0x4b4] ;  /* 0x0004b40001057983 */ /* 0x000ea20000300800 */
[----:B------:R-:W3:Y:S01]  /*3e4e0*/  LDL.LU R6, [R1+0x4b8] ;  /* 0x0004b80001067983 */ /* 0x000ee20000300800 */
[----:B------:R-:W3:Y:S02]  /*3e4f0*/  LDL.LU R7, [R1+0x4bc] ;  /* 0x0004bc0001077983 */ /* 0x000ee40000300800 */
[----:B-----5:R-:W-:-:S02]  /*3e500*/  IMAD.MOV.U32 R8, RZ, RZ, R21 ;  /* 0x000000ffff087224 */ /* 0x020fc400078e0015 */
[----:B------:R-:W-:Y:S01]  /*3e510*/  IMAD.MOV.U32 R9, RZ, RZ, R20 ;  /* 0x000000ffff097224 */ /* 0x000fe200078e0014 */
[----:B------:R-:W-:Y:S04]  /*3e520*/  LDS R21, [R2+0x2c100] ;  /* 0x02c1000002157984 */ /* 0x000fe80000000800 */
[----:B------:R-:W4:Y:S04]  /*3e530*/  LDS R20, [R0+0x2c100] ;  /* 0x02c1000000147984 */ /* 0x000f280000000800 */
[----:B---3--:R-:W-:Y:S01]  /*3e540*/  STL.64 [R1+0x23f8], R6 ;  /* 0x0023f80601007387 */ /* 0x008fe20000100a00 */
[----:B--2---:R2:W-:Y:S03]  /*3e550*/  STL.64 [R1+0x23f0], R4 ;  /* 0x0023f00401007387 */ /* 0x0045e60000100a00 */
[----:B--2---:R-:W2:Y:S01]  /*3e560*/  LDL.LU R4, [R1+0x4d0] ;  /* 0x0004d00001047983 */ /* 0x004ea20000300800 */
[----:B------:R-:W2:Y:S02]  /*3e570*/  LDL.LU R5, [R1+0x4d4] ;  /* 0x0004d40001057983 */ /* 0x000ea40000300800 */
[----:B------:R-:W2:Y:S02]  /*3e580*/  LDL.LU R6, [R1+0x4d8] ;  /* 0x0004d80001067983 */ /* 0x000ea40000300800 */
[----:B------:R-:W2:Y:S01]  /*3e590*/  LDL.LU R7, [R1+0x4dc] ;  /* 0x0004dc0001077983 */ /* 0x000ea20000300800 */
[----:B------:R-:W3:Y:S01]  /*3e5a0*/  LDL.LU R16, [R1+0x400] ;  /* 0x0004000001107983 */ /* 0x000ee20000300800 */
[----:B------:R-:W3:Y:S02]  /*3e5b0*/  LDL.LU R17, [R1+0x404] ;  /* 0x0004040001117983 */ /* 0x000ee40000300800 */
[----:B------:R-:W3:Y:S02]  /*3e5c0*/  LDL.LU R18, [R1+0x408] ;  /* 0x0004080001127983 */ /* 0x000ee40000300800 */
[----:B------:R-:W3:Y:S01]  /*3e5d0*/  LDL.LU R19, [R1+0x40c] ;  /* 0x00040c0001137983 */ /* 0x000ee20000300800 */
[----:B-1----:R-:W-:Y:S01]  /*3e5e0*/  STL.64 [R1+0x22e0], R22 ;  /* 0x0022e01601007387 */ /* 0x002fe20000100a00 */
[----:B----4-:R1:W-:Y:S03]  /*3e5f0*/  STL.64 [R1+0x22d8], R20 ;  /* 0x0022d81401007387 */ /* 0x0103e60000100a00 */
[----:B-1----:R-:W4:Y:S01]  /*3e600*/  LDL.LU R20, [R1+0x60] ;  /* 0x0000600001147983 */ /* 0x002f220000300800 */
[----:B------:R-:W4:Y:S02]  /*3e610*/  LDL.LU R21, [R1+0x64] ;  /* 0x0000640001157983 */ /* 0x000f240000300800 */
[----:B------:R-:W5:Y:S02]  /*3e620*/  LDL R22, [R1+0x68] ;  /* 0x0000680001167983 */ /* 0x000f640000100800 */
[----:B------:R-:W5:Y:S01]  /*3e630*/  LDL R23, [R1+0x6c] ;  /* 0x00006c0001177983 */ /* 0x000f620000100800 */
[----:B------:R-:W-:Y:S01]  /*3e640*/  STL.64 [R1+0x2278], R26 ;  /* 0x0022781a01007387 */ /* 0x000fe20000100a00 */
[----:B------:R1:W-:Y:S03]  /*3e650*/  STL.64 [R1+0x2270], R24 ;  /* 0x0022701801007387 */ /* 0x0003e60000100a00 */
[----:B-1----:R-:W3:Y:S01]  /*3e660*/  LDL.LU R24, [R1+0x50] ;  /* 0x0000500001187983 */ /* 0x002ee20000300800 */
[----:B------:R-:W3:Y:S02]  /*3e670*/  LDL.LU R25, [R1+0x54] ;  /* 0x0000540001197983 */ /* 0x000ee40000300800 */
[----:B------:R-:W3:Y:S02]  /*3e680*/  LDL R26, [R1+0x58] ;  /* 0x00005800011a7983 */ /* 0x000ee40000100800 */
[----:B------:R-:W3:Y:S01]  /*3e690*/  LDL R27, [R1+0x5c] ;  /* 0x00005c00011b7983 */ /* 0x000ee20000100800 */
[C---:B--2---:R-:W-:Y:S01]  /*3e6a0*/  HMMA.1688.F32.TF32 R8, R12.reuse, R8, R4 ;  /* 0x000000080c08723c */ /* 0x044fe20000081004 */
[----:B------:R-:W3:Y:S01]  /*3e6b0*/  LDL.LU.64 R6, [R1+0x23f8] ;  /* 0x0023f80001067983 */ /* 0x000ee20000300a00 */
[----:B------:R-:W3:Y:S11]  /*3e6c0*/  LDL.LU.64 R4, [R1+0x23f0] ;  /* 0x0023f00001047983 */ /* 0x000ef60000300a00 */
[----:B------:R-:W-:Y:S10]  /*3e6d0*/  @!UPT UIADD3 URZ, URZ, URZ, URZ ;  /* 0x0000003f3f3ff290 */ /* 0x000ff4000fffe03f */
[----:B------:R-:W-:Y:S01]  /*3e6e0*/  STL.64 [R1+0x4d0], R8 ;  /* 0x0004d00801007387 */ /* 0x000fe20000100a00 */
[----:B------:R1:W-:Y:S03]  /*3e6f0*/  STL.64 [R1+0x4d8], R10 ;  /* 0x0004d80a01007387 */ /* 0x0003e60000100a00 */
[----:B-1----:R-:W4:Y:S01]  /*3e700*/  LDL.LU.64 R10, [R1+0x23e8] ;  /* 0x0023e800010a7983 */ /* 0x002f220000300a00 */
[----:B------:R-:W4:Y:S01]  /*3e710*/  LDL.LU.64 R8, [R1+0x23e0] ;  /* 0x0023e00001087983 */ /* 0x000f220000300a00 */
[C---:B---3--:R-:W-:Y:S08]  /*3e720*/  HMMA.1688.F32.TF32 R4, R12.reuse, R24, R4 ;  /* 0x000000180c04723c */ /* 0x048ff00000081004 */
[C---:B----4-:R-:W-:Y:S11]  /*3e730*/  HMMA.1688.F32.TF32 R8, R12.reuse, R20, R8 ;  /* 0x000000140c08723c */ /* 0x050ff60000081008 */
[----:B------:R-:W-:Y:S11]  /*3e740*/  @!UPT UIADD3 URZ, URZ, URZ, URZ ;  /* 0x0000003f3f3ff290 */ /* 0x000ff6000fffe03f */
[----:B------:R-:W-:Y:S01]  /*3e750*/  @!UPT UIADD3 URZ, URZ, URZ, URZ ;  /* 0x0000003f3f3ff290 */ /* 0x000fe2000fffe03f */
[----:B------:R-:W-:Y:S01]  /*3e760*/  STL.64 [R1+0x4c0], R8 ;  /* 0x0004c00801007387 */ /* 0x000fe20000100a00 */
[----:B------:R1:W-:Y:S03]  /*3e770*/  STL.64 [R1+0x4c8], R10 ;  /* 0x0004c80a01007387 */ /* 0x0003e60000100a00 */
[----:B-1----:R-:W2:Y:S01]  /*3e780*/  LDL.LU.64 R10, [R1+0x23d8] ;  /* 0x0023d800010a7983 */ /* 0x002ea20000300a00 */
[----:B------:R-:W2:Y:S02]  /*3e790*/  LDL.LU.64 R8, [R1+0x23d0] ;  /* 0x0023d00001087983 */ /* 0x000ea40000300a00 */
[----:B-----5:R1:W-:Y:S02]  /*3e7a0*/  STL.64 [R1+0x2350], R22 ;  /* 0x0023501601007387 */ /* 0x0203e40000100a00 */
[----:B------:R-:W3:Y:S01]  /*3e7b0*/  LDL.LU R20, [R1+0x360] ;  /* 0x0003600001147983 */ /* 0x000ee20000300800 */
[----:B------:R-:W3:Y:S04]  /*3e7c0*/  LDL.LU R21, [R1+0x364] ;  /* 0x0003640001157983 */ /* 0x000ee80000300800 */
[----:B-1----:R-:W3:Y:S01]  /*3e7d0*/  LDL.LU R22, [R1+0x368] ;  /* 0x0003680001167983 */ /* 0x002ee20000300800 */
[----:B------:R-:W3:Y:S02]  /*3e7e0*/  LDL.LU R23, [R1+0x36c] ;  /* 0x00036c0001177983 */ /* 0x000ee40000300800 */
[----:B------:R1:W-:Y:S02]  /*3e7f0*/  STL.64 [R1+0x4b0], R4 ;  /* 0x0004b00401007387 */ /* 0x0003e40000100a00 */
[----:B------:R2:W-:Y:S01]  /*3e800*/  STL.64 [R1+0x4b8], R6 ;  /* 0x0004b80601007387 */ /* 0x0005e20000100a00 */
        /* <DEDUP_REMOVED lines=13> */
[----:B-1----:R-:W4:Y:S01]  /*3e8e0*/  LDL.LU.64 R6, [R1+0x23a0] ;  /* 0x0023a00001067983 */ /* 0x002f220000300a00 */
[----:B------:R-:W4:Y:S01]  /*3e8f0*/  LDL.LU.64 R4, [R1+0x2398] ;  /* 0x0023980001047983 */ /* 0x000f220000300a00 */
[C---:B--2---:R-:W-:Y:S02]  /*3e900*/  HMMA.1688.F32.TF32 R8, R12.reuse, R8, R16 ;  /* 0x000000080c08723c */ /* 0x044fe40000081010 */
[----:B------:R-:W2:Y:S01]  /*3e910*/  LDL.LU.64 R18, [R1+0x2390] ;  /* 0x0023900001127983 */ /* 0x000ea20000300a00 */
[----:B------:R-:W2:Y:S11]  /*3e920*/  LDL.LU.64 R16, [R1+0x2388] ;  /* 0x0023880001107983 */ /* 0x000eb60000300a00 */
[----:B------:R-:W-:Y:S09]  /*3e930*/  @!UPT UIADD3 URZ, URZ, URZ, URZ ;  /* 0x0000003f3f3ff290 */ /* 0x000ff2000fffe03f */
[----:B------:R-:W-:Y:S01]  /*3e940*/  STL.64 [R1+0x400], R8 ;  /* 0x0004000801007387 */ /* 0x000fe20000100a00 */
[----:B------:R1:W-:Y:S03]  /*3e950*/  STL.64 [R1+0x408], R10 ;  /* 0x0004080a01007387 */ /* 0x0003e60000100a00 */
[----:B-1----:R-:W5:Y:S01]  /*3e960*/  LDL.LU.64 R10, [R1+0x2380] ;  /* 0x00238000010a7983 */ /* 0x002f620000300a00 */
[----:B------:R-:W4:Y:S02]  /*3e970*/  LDL.LU.64 R8, [R1+0x2378] ;  /* 0x0023780001087983 */ /* 0x000f240000300a00 */
[C---:B----4-:R-:W-:Y:S11]  /*3e980*/  HMMA.1688.F32.TF32 R4, R12.reuse, R8, R4 ;  /* 0x000000080c04723c */ /* 0x050ff60000081004 */
[----:B------:R-:W-:Y:S11]  /*3e990*/  @!UPT UIADD3 URZ, URZ, URZ, URZ ;  /* 0x0000003f3f3ff290 */ /* 0x000ff6000fffe03f */
[----:B------:R-:W-:Y:S01]  /*3e9a0*/  @!UPT UIADD3 URZ, URZ, URZ, URZ ;  /* 0x0000003f3f3ff290 */ /* 0x000fe2000fffe03f */
[----:B------:R-:W-:Y:S01]  /*3e9b0*/  STL.64 [R1+0x3f0], R4 ;  /* 0x0003f00401007387 */ /* 0x000fe20000100a00 */
[----:B------:R1:W-:Y:S03]  /*3e9c0*/  STL.64 [R1+0x3f8], R6 ;  /* 0x0003f80601007387 */ /* 0x0003e60000100a00 */
[----:B-1----:R-:W4:Y:S01]  /*3e9d0*/  LDL.LU.64 R6, [R1+0x2370] ;  /* 0x0023700001067983 */ /* 0x002f220000300a00 */
[----:B------:R-:W2:Y:S02]  /*3e9e0*/  LDL.LU.64 R4, [R1+0x2368] ;  /* 0x0023680001047983 */ /* 0x000ea40000300a00 */
[----:B--2---:R-:W-:Y:S01]  /*3e9f0*/  HMMA.1688.F32.TF32 R12, R12, R4, R16 ;  /* 0x000000040c0c723c */ /* 0x004fe20000081010 */
[----:B------:R-:W3:Y:S01]  /*3ea00*/  LDL.LU.64 R18, [R1+0x2360] ;  /* 0x0023600001127983 */ /* 0x000ee20000300a00 */
[----:B------:R-:W3:Y:S11]  /*3ea10*/  LDL.LU.64 R16, [R1+0x2358] ;  /* 0x0023580001107983 */ /* 0x000ef60000300a00 */
[----:B------:R-:W-:Y:S10]  /*3ea20*/  @!UPT UIADD3 URZ, URZ, URZ, URZ ;  /* 0x0000003f3f3ff290 */ /* 0x000ff4000fffe03f */
[----:B------:R-:W-:Y:S01]  /*3ea30*/  STL.64 [R1+0x370], R12 ;  /* 0x0003700c01007387 */ /* 0x000fe20000100a00 */
[----:B------:R1:W-:Y:S03]  /*3ea40*/  STL.64 [R1+0x378], R14 ;  /* 0x0003780e01007387 */ /* 0x0003e60000100a00 */
[----:B-1----:R-:W3:Y:S04]  /*3ea50*/  LDL R14, [R1+0x78] ;  /* 0x00007800010e7983 */ /* 0x002ee80000100800 */
[----:B------:R-:W3:Y:S01]  /*3ea60*/  LDL R15, [R1+0x7c] ;  /* 0x00007c00010f7983 */ /* 0x000ee20000100800 */
[----:B----4-:R1:W-:Y:S02]  /*3ea70*/  STL.64 [R1+0x22e8], R6 ;  /* 0x0022e80601007387 */ /* 0x0103e40000100a00 */
[----:B------:R-:W2:Y:S02]  /*3ea80*/  LDL.LU R4, [R1+0x350] ;  /* 0x0003500001047983 */ /* 0x000ea40000300800 */
[----:B------:R-:W2:Y:S01]  /*3ea90*/  LDL.LU R5, [R1+0x354] ;  /* 0x0003540001057983 */ /* 0x000ea20000300800 */
[----:B-1----:R-:W2:Y:S01]  /*3eaa0*/  LDL.LU R6, [R1+0x358] ;  /* 0x0003580001067983 */ /* 0x002ea20000300800 */
[----:B------:R-:W2:Y:S01]  /*3eab0*/  LDL.LU R7, [R1+0x35c] ;  /* 0x00035c0001077983 */ /* 0x000ea20000300800 */
[C---:B---3--:R-:W-:Y:S02]  /*3eac0*/  HMMA.1688.F32.TF32 R12, R16.reuse, R14, R20 ;  /* 0x0000000e100c723c */ /* 0x048fe40000081014 */
[----:B------:R-:W2:Y:S11]  /*3ead0*/  LDL.LU.64 R22, [R1+0x2350] ;  /* 0x0023500001167983 */ /* 0x000eb60000300a00 */
[----:B------:R-:W-:Y:S10]  /*3eae0*/  @!UPT UIADD3 URZ, URZ, URZ, URZ ;  /* 0x0000003f3f3ff290 */ /* 0x000ff4000fffe03f */
[----:B------:R5:W-:Y:S01]  /*3eaf0*/  STL.64 [R1+0x360], R12 ;  /* 0x0003600c01007387 */ /* 0x000be20000100a00 */
[----:B------:R-:W-:Y:S02]  /*3eb00*/  IMAD.MOV.U32 R9, RZ, RZ, R14 ;  /* 0x000000ffff097224 */ /* 0x000fe400078e000e */
[----:B------:R-:W-:Y:S02]  /*3eb10*/  IMAD.MOV.U32 R8, RZ, RZ, R15 ;  /* 0x000000ffff087224 */ /* 0x000fe400078e000f */
[----:B-----5:R-:W-:Y:S02]  /*3eb20*/  IMAD.MOV.U32 R12, RZ, RZ, R10 ;  /* 0x000000ffff0c7224 */ /* 0x020fe400078e000a */
[----:B------:R-:W3:Y:S01]  /*3eb30*/  LDL.LU R10, [R1+0x2348] ;  /* 0x00234800010a7983 */ /* 0x000ee20000300800 */
[----:B------:R-:W4:Y:S02]  /*3eb40*/  LDL.LU R13, [R1+0x14] ;  /* 0x00001400010d7983 */ /* 0x000f240000300800 */
[----:B------:R-:W5:Y:S02]  /*3eb50*/  LDL.LU R14, [R1+0x18] ;  /* 0x00001800010e7983 */ /* 0x000f640000300800 */
[----:B------:R-:W5:Y:S01]  /*3eb60*/  LDL.LU R15, [R1+0x1c] ;  /* 0x00001c00010f7983 */ /* 0x000f620000300800 */
[C---:B--2---:R-:W-:Y:S01]  /*3eb70*/  HMMA.1688.F32.TF32 R4, R16.reuse, R22, R4 ;  /* 0x000000161004723c */ /* 0x044fe20000081004 */
[----:B-----5:R-:W-:Y:S01]  /*3eb80*/  STL.64 [R1+0x21e8], R14 ;  /* 0x0021e80e01007387 */ /* 0x020fe20000100a00 */
[----:B----4-:R1:W-:Y:S02]  /*3eb90*/  STL.64 [R1+0x21e0], R12 ;  /* 0x0021e00c01007387 */ /* 0x0103e40000100a00 */
[----:B------:R-:W-:Y:S02]  /*3eba0*/  STL [R1+0x1f5c], R8 ;  /* 0x001f5c0801007387 */ /* 0x000fe40000100800 */
[----:B------:R-:W-:Y:S01]  /*3ebb0*/  STL [R1+0x1f58], R9 ;  /* 0x001f580901007387 */ /* 0x000fe20000100800 */
[----:B---3--:R-:W-:Y:S04]  /*3ebc0*/  STL.64 [R1+0x2340], R10 ;  /* 0x0023400a01007387 */ /* 0x008fe80000100a00 */
[----:B-1----:R-:W2:Y:S11]  /*3ebd0*/  LDL.LU R12, [R1+0x110] ;  /* 0x00011000010c7983 */ /* 0x002eb60000300800 */
[----:B------:R-:W-:Y:S01]  /*3ebe0*/  @!UPT UIADD3 URZ, URZ, URZ, URZ ;  /* 0x0000003f3f3ff290 */ /* 0x000fe2000fffe03f */
[----:B------:R1:W-:Y:S02]  /*3ebf0*/  STL.64 [R1+0x350], R4 ;  /* 0x0003500401007387 */ /* 0x0003e40000100a00 */
[----:B------:R3:W-:Y:S02]  /*3ec00*/  STL.64 [R1+0x358], R6 ;  /* 0x0003580601007387 */ /* 0x0007e40000100a00 */
[----:B------:R-:W2:Y:S01]  /*3ec10*/  LDL.LU R13, [R1+0x114] ;  /* 0x00011400010d7983 */ /* 0x000ea20000300800 */
[----:B------:R-:W4:Y:S01]  /*3ec20*/  LDL.LU R14, [R1+0x118] ;  /* 0x00011800010e7983 */ /* 0x000f220000300800 */
[----:B------:R-:W4:Y:S03]  /*3ec30*/  LDL.LU R15, [R1+0x11c] ;  /* 0x00011c00010f7983 */ /* 0x000f260000300800 */
[----:B-1----:R-:W5:Y:S01]  /*3ec40*/  LDL.LU R4, [R1+0x300] ;  /* 0x0003000001047983 */ /* 0x002f620000300800 */
[----:B------:R-:W5:Y:S02]  /*3ec50*/  LDL.LU R5, [R1+0x304] ;  /* 0x0003040001057983 */ /* 0x000f640000300800 */
[----:B---3--:R-:W3:Y:S02]  /*3ec60*/  LDL.LU R6, [R1+0x308] ;  /* 0x0003080001067983 */ /* 0x008ee40000300800 */
[----:B------:R-:W3:Y:S01]  /*3ec70*/  LDL.LU R7, [R1+0x30c] ;  /* 0x00030c0001077983 */ /* 0x000ee20000300800 */
[----:B------:R-:W2:Y:S01]  /*3ec80*/  LDL.LU R8, [R1+0x340] ;  /* 0x0003400001087983 */ /* 0x000ea20000300800 */
[----:B------:R-:W2:Y:S02]  /*3ec90*/  LDL.LU R9, [R1+0x344] ;  /* 0x0003440001097983 */ /* 0x000ea40000300800 */
[----:B------:R-:W2:Y:S02]  /*3eca0*/  LDL.LU R10, [R1+0x348] ;  /* 0x00034800010a7983 */ /* 0x000ea40000300800 */
[----:B------:R-:W2:Y:S01]  /*3ecb0*/  LDL.LU R11, [R1+0x34c] ;  /* 0x00034c00010b7983 */ /* 0x000ea20000300800 */
[----:B---3--:R1:W-:Y:S01]  /*3ecc0*/  STL.64 [R1+0x22f8], R6 ;  /* 0x0022f80601007387 */ /* 0x0083e20000100a00 */
[----:B-----5:R3:W-:Y:S03]  /*3ecd0*/  STL.64 [R1+0x22f0], R4 ;  /* 0x0022f00401007387 */ /* 0x0207e60000100a00 */
[----:B-1----:R-:W5:Y:S04]  /*3ece0*/  LDL R6, [R1+0x28] ;  /* 0x0000280001067983 */ /* 0x002f680000100800 */
[----:B------:R-:W5:Y:S04]  /*3ecf0*/  LDL R7, [R1+0x2c] ;  /* 0x00002c0001077983 */ /* 0x000f680000100800 */
[----:B-----5:R1:W-:Y:S01]  /*3ed00*/  STL.64 [R1+0x2318], R6 ;  /* 0x0023180601007387 */ /* 0x0203e20000100a00 */
[----:B---3--:R-:W3:Y:S02]  /*3ed10*/  LDL.LU R4, [R1+0x320] ;  /* 0x0003200001047983 */ /* 0x008ee40000300800 */
[----:B------:R-:W3:Y:S01]  /*3ed20*/  LDL.LU R5, [R1+0x324] ;  /* 0x0003240001057983 */ /* 0x000ee20000300800 */
[----:B-1----:R-:W5:Y:S01]  /*3ed30*/  LDL.LU R6, [R1+0x328] ;  /* 0x0003280001067983 */ /* 0x002f620000300800 */
[----:B------:R-:W5:Y:S03]  /*3ed40*/  LDL.LU R7, [R1+0x32c] ;  /* 0x00032c0001077983 */ /* 0x000f660000300800 */
[----:B-----5:R1:W-:Y:S01]  /*3ed50*/  STL.64 [R1+0x2328], R6 ;  /* 0x0023280601007387 */ /* 0x0203e20000100a00 */
[----:B---3--:R-:W-:Y:S03]  /*3ed60*/  STL.64 [R1+0x2320], R4 ;  /* 0x0023200401007387 */ /* 0x008fe60000100a00 */
[----:B-1----:R-:W3:Y:S01]  /*3ed70*/  LDL.64 R6, [R1+0x48] ;  /* 0x0000480001067983 */ /* 0x002ee20000100a00 */
[----:B------:R-:W5:Y:S02]  /*3ed80*/  LDL.LU R20, [R1+0x270] ;  /* 0x0002700001147983 */ /* 0x000f640000300800 */
[----:B------:R-:W5:Y:S02]  /*3ed90*/  LDL.LU R21, [R1+0x274] ;  /* 0x0002740001157983 */ /* 0x000f640000300800 */
[----:B------:R-:W3:Y:S01]  /*3eda0*/  LDL.LU R22, [R1+0x278] ;  /* 0x0002780001167983 */ /* 0x000ee20000300800 */
[----:B------:R-:W3:Y:S01]  /*3edb0*/  LDL.LU R23, [R1+0x27c] ;  /* 0x00027c0001177983 */ /* 0x000ee20000300800 */
[C---:B--2---:R-:W-:Y:S03]  /*3edc0*/  HMMA.1688.F32.TF32 R24, R16.reuse, R26, R8 ;  /* 0x0000001a1018723c */ /* 0x044fe60000081008 */
[----:B---3--:R-:W-:Y:S01]  /*3edd0*/  STL.64 [R1+0x2308], R22 ;  /* 0x0023081601007387 */ /* 0x008fe20000100a00 */
[----:B-----5:R1:W-:Y:S03]  /*3ede0*/  STL.64 [R1+0x2300], R20 ;  /* 0x0023001401007387 */ /* 0x0203e60000100a00 */
[----:B-1----:R-:W2:Y:S01]  /*3edf0*/  LDL.LU R20, [R1+0x310] ;  /* 0x0003100001147983 */ /* 0x002ea20000300800 */
[----:B------:R-:W2:Y:S02]  /*3ee00*/  LDL.LU R21, [R1+0x314] ;  /* 0x0003140001157983 */ /* 0x000ea40000300800 */
[----:B------:R-:W3:Y:S02]  /*3ee10*/  LDL.LU R22, [R1+0x318] ;  /* 0x0003180001167983 */ /* 0x000ee40000300800 */
[----:B------:R-:W3:Y:S11]  /*3ee20*/  LDL.LU R23, [R1+0x31c] ;  /* 0x00031c0001177983 */ /* 0x000ef60000300800 */
[----:B------:R-:W-:Y:S01]  /*3ee30*/  @!UPT UIADD3 URZ, URZ, URZ, URZ ;  /* 0x0000003f3f3ff290 */ /* 0x000fe2000fffe03f */
[----:B------:R-:W-:Y:S02]  /*3ee40*/  IMAD.MOV.U32 R8, RZ, RZ, R25 ;  /* 0x000000ffff087224 */ /* 0x000fe400078e0019 */
[----:B------:R-:W-:Y:S01]  /*3ee50*/  IMAD.MOV.U32 R9, RZ, RZ, R26 ;  /* 0x000000ffff097224 */ /* 0x000fe200078e001a */
[----:B---3--:R-:W-:Y:S01]  /*3ee60*/  STL.64 [R1+0x2338], R22 ;  /* 0x0023381601007387 */ /* 0x008fe20000100a00 */
[----:B--2---:R1:W-:Y:S03]  /*3ee70*/  STL.64 [R1+0x2330], R20 ;  /* 0x0023301401007387 */ /* 0x0043e60000100a00 */
[----:B-1----:R-:W2:Y:S01]  /*3ee80*/  LDL.LU R20, [R1+0x330] ;  /* 0x0003300001147983 */ /* 0x002ea20000300800 */
[----:B------:R-:W2:Y:S02]  /*3ee90*/  LDL.LU R21, [R1+0x334] ;  /* 0x0003340001157983 */ /* 0x000ea40000300800 */
[----:B------:R-:W2:Y:S02]  /*3eea0*/  LDL.LU R22, [R1+0x338] ;  /* 0x0003380001167983 */ /* 0x000ea40000300800 */
[----:B------:R-:W2:Y:S01]  /*3eeb0*/  LDL.LU R23, [R1+0x33c] ;  /* 0x00033c0001177983 */ /* 0x000ea20000300800 */
[----:B----4-:R1:W-:Y:S01]  /*3eec0*/  STL.64 [R1+0x21f8], R14 ;  /* 0x0021f80e01007387 */ /* 0x0103e20000100a00 */
[----:B------:R-:W-:Y:S03]  /*3eed0*/  STL.64 [R1+0x21f0], R12 ;  /* 0x0021f00c01007387 */ /* 0x000fe60000100a00 */
[----:B-1----:R-:W3:Y:S01]  /*3eee0*/  LDL.64 R14, [R1+0x38] ;  /* 0x00003800010e7983 */ /* 0x002ee20000100a00 */
[----:B------:R-:W4:Y:S02]  /*3eef0*/  LDL.LU.64 R10, [R1+0x2340] ;  /* 0x00234000010a7983 */ /* 0x000f240000300a00 */
[----:B------:R1:W-:Y:S02]  /*3ef00*/  STL [R1+0x340], R24 ;  /* 0x0003401801007387 */ /* 0x0003e40000100800 */
[----:B------:R5:W-:Y:S01]  /*3ef10*/  STL [R1+0x34c], R27 ;  /* 0x00034c1b01007387 */ /* 0x000be20000100800 */
[----:B-1----:R-:W2:Y:S01]  /*3ef20*/  LDL.LU R24, [R1+0x230] ;  /* 0x0002300001187983 */ /* 0x002ea20000300800 */
[----:B------:R-:W2:Y:S02]  /*3ef30*/  LDL.LU R25, [R1+0x234] ;  /* 0x0002340001197983 */ /* 0x000ea40000300800 */
[----:B------:R-:W2:Y:S02]  /*3ef40*/  LDL.LU R26, [R1+0x238] ;  /* 0x00023800011a7983 */ /* 0x000ea40000300800 */
[----:B-----5:R-:W2:Y:S02]  /*3ef50*/  LDL.LU R27, [R1+0x23c] ;  /* 0x00023c00011b7983 */ /* 0x020ea40000300800 */
[----:B--2---:R1:W-:Y:S01]  /*3ef60*/  STL.64 [R1+0x22b8], R26 ;  /* 0x0022b81a01007387 */ /* 0x0043e20000100a00 */
[----:B------:R-:W-:Y:S03]  /*3ef70*/  STL.64 [R1+0x22b0], R24 ;  /* 0x0022b01801007387 */ /* 0x000fe60000100a00 */
[----:B-1----:R-:W2:Y:S01]  /*3ef80*/  LDL.64 R26, [R1+0x58] ;  /* 0x00005800011a7983 */ /* 0x002ea20000100a00 */
[----:B------:R-:W-:Y:S03]  /*3ef90*/  HMMA.1688.F32.TF32 R20, R16, R6, R20 ;  /* 0x000000061014723c */ /* 0x000fe60000081014 */
[----:B--2---:R1:W-:Y:S04]  /*3efa0*/  STL.64 [R1+0x22c8], R26 ;  /* 0x0022c81a01007387 */ /* 0x0043e80000100a00 */
[----:B-1----:R-:W2:Y:S01]  /*3efb0*/  LDL.64 R26, [R1+0x68] ;  /* 0x00006800011a7983 */ /* 0x002ea20000100a00 */
[----:B------:R-:W-:-:S02]  /*3efc0*/  IMAD.MOV.U32 R25, RZ, RZ, R6 ;  /* 0x000000ffff197224 */ /* 0x000fc400078e0006 */
[----:B------:R-:W-:Y:S01]  /*3efd0*/  IMAD.MOV.U32 R24, RZ, RZ, R7 ;  /* 0x000000ffff187224 */ /* 0x000fe200078e0007 */
[----:B--2---:R1:W-:Y:S04]  /*3efe0*/  STL.64 [R1+0x22d0], R26 ;  /* 0x0022d01a01007387 */ /* 0x0043e80000100a00 */
[----:B-1----:R-:W2:Y:S01]  /*3eff0*/  LDL.64 R26, [R1+0x78] ;  /* 0x00007800011a7983 */ /* 0x002ea20000100a00 */
[----:B------:R-:W-:Y:S02]  /*3f000*/  STL [R1+0x1f6c], R9 ;  /* 0x001f6c0901007387 */ /* 0x000fe40000100800 */
[----:B------:R-:W-:Y:S05]  /*3f010*/  STL [R1+0x1f68], R8 ;  /* 0x001f680801007387 */ /* 0x000fea0000100800 */
[----:B------:R-:W-:Y:S01]  /*3f020*/  STL.64 [R1+0x330], R20 ;  /* 0x0003301401007387 */ /* 0x000fe20000100a00 */
[----:B------:R1:W-:Y:S04]  /*3f030*/  STL.64 [R1+0x338], R22 ;  /* 0x0003381601007387 */ /* 0x0003e80000100a00 */
[----:B-1----:R-:W5:Y:S01]  /*3f040*/  LDL.LU.64 R22, [R1+0x2338] ;  /* 0x0023380001167983 */ /* 0x002f620000300a00 */
[----:B------:R-:W5:Y:S02]  /*3f050*/  LDL.LU.64 R20, [R1+0x2330] ;  /* 0x0023300001147983 */ /* 0x000f640000300a00 */
[----:B------:R-:W3:Y:S02]  /*3f060*/  LDL.LU.64 R6, [R1+0x2328] ;  /* 0x0023280001067983 */ /* 0x000ee40000300a00 */
[----:B------:R-:W3:Y:S02]  /*3f070*/  LDL.LU.64 R4, [R1+0x2320] ;  /* 0x0023200001047983 */ /* 0x000ee40000300a00 */
[C---:B---3--:R-:W-:Y:S11]  /*3f080*/  HMMA.1688.F32.TF32 R4, R16.reuse, R14, R4 ;  /* 0x0000000e1004723c */ /* 0x048ff60000081004 */
[----:B------:R-:W-:Y:S11]  /*3f090*/  @!UPT UIADD3 URZ, URZ, URZ, URZ ;  /* 0x0000003f3f3ff290 */ /* 0x000ff6000fffe03f */
[----:B------:R-:W-:Y:S01]  /*3f0a0*/  @!UPT UIADD3 URZ, URZ, URZ, URZ ;  /* 0x0000003f3f3ff290 */ /* 0x000fe2000fffe03f */
[----:B------:R-:W-:Y:S01]  /*3f0b0*/  STL.64 [R1+0x320], R4 ;  /* 0x0003200401007387 */ /* 0x000fe20000100a00 */
[----:B------:R1:W-:Y:S03]  /*3f0c0*/  STL.64 [R1+0x328], R6 ;  /* 0x0003280601007387 */ /* 0x0003e60000100a00 */
[----:B-1----:R-:W5:Y:S01]  /*3f0d0*/  LDL.LU.64 R6, [R1+0x2318] ;  /* 0x0023180001067983 */ /* 0x002f620000300a00 */
[----:B------:R1:W-:Y:S02]  /*3f0e0*/  STL.64 [R1+0x22c0], R14 ;  /* 0x0022c00e01007387 */ /* 0x0003e40000100a00 */
[----:B----4-:R-:W-:Y:S02]  /*3f0f0*/  IMAD.MOV.U32 R12, RZ, RZ, R10 ;  /* 0x000000ffff0c7224 */ /* 0x010fe400078e000a */
[----:B------:R-:W-:Y:S01]  /*3f100*/  IMAD.MOV.U32 R13, RZ, RZ, R11 ;  /* 0x000000ffff0d7224 */ /* 0x000fe200078e000b */
[----:B------:R-:W3:Y:S01]  /*3f110*/  LDL.LU R10, [R1+0x2314] ;  /* 0x00231400010a7983 */ /* 0x000ee20000300800 */
[----:B------:R-:W3:Y:S03]  /*3f120*/  LDL.LU R11, [R1+0x2310] ;  /* 0x00231000010b7983 */ /* 0x000ee60000300800 */
[----:B-1----:R-:W4:Y:S01]  /*3f130*/  LDL.LU R14, [R1+0x248] ;  /* 0x00024800010e7983 */ /* 0x002f220000300800 */
[----:B------:R-:W4:Y:S01]  /*3f140*/  LDL.LU R15, [R1+0x24c] ;  /* 0x00024c00010f7983 */ /* 0x000f220000300800 */
[C---:B-----5:R-:W-:Y:S02]  /*3f150*/  HMMA.1688.F32.TF32 R4, R16.reuse, R6, R20 ;  /* 0x000000061004723c */ /* 0x060fe40000081014 */
[----:B------:R-:W5:Y:S01]  /*3f160*/  LDL.LU.64 R22, [R1+0x2308] ;  /* 0x0023080001167983 */ /* 0x000f620000300a00 */
[----:B------:R-:W5:Y:S11]  /*3f170*/  LDL.LU.64 R20, [R1+0x2300] ;  /* 0x0023000001147983 */ /* 0x000f760000300a00 */
        /* <DEDUP_REMOVED lines=12> */
[----:B------:R-:W2:Y:S02]  /*3f240*/  LDL.LU R8, [R1+0x260] ;  /* 0x0002600001087983 */ /* 0x000ea40000300800 */
[----:B------:R-:W2:Y:S01]  /*3f250*/  LDL.LU R9, [R1+0x264] ;  /* 0x0002640001097983 */ /* 0x000ea20000300800 */
[----:B-1----:R-:W2:Y:S01]  /*3f260*/  LDL.LU R10, [R1+0x268] ;  /* 0x00026800010a7983 */ /* 0x002ea20000300800 */
[----:B------:R-:W2:Y:S01]  /*3f270*/  LDL.LU R11, [R1+0x26c] ;  /* 0x00026c00010b7983 */ /* 0x000ea20000300800 */
[----:B-----5:R-:W-:Y:S02]  /*3f280*/  HMMA.1688.F32.TF32 R16, R16, R6, R20 ;  /* 0x000000061010723c */ /* 0x020fe40000081014 */
[----:B------:R-:W2:Y:S01]  /*3f290*/  LDL.LU.64 R22, [R1+0x22e0] ;  /* 0x0022e00001167983 */ /* 0x000ea20000300a00 */
[----:B------:R-:W2:Y:S02]  /*3f2a0*/  LDL.LU.64 R20, [R1+0x22d8] ;  /* 0x0022d80001147983 */ /* 0x000ea40000300a00 */
[----:B------:R1:W-:Y:S02]  /*3f2b0*/  STL.64 [R1+0x2298], R6 ;  /* 0x0022980601007387 */ /* 0x0003e40000100a00 */
[----:B------:R-:W3:Y:S11]  /*3f2c0*/  LDL.LU R4, [R1+0x250] ;  /* 0x0002500001047983 */ /* 0x000ef60000300800 */
[----:B------:R-:W-:Y:S05]  /*3f2d0*/  @!UPT UIADD3 URZ, URZ, URZ, URZ ;  /* 0x0000003f3f3ff290 */ /* 0x000fea000fffe03f */
[----:B------:R5:W-:Y:S01]  /*3f2e0*/  STL.64 [R1+0x270], R16 ;  /* 0x0002701001007387 */ /* 0x000be20000100a00 */
[----:B------:R4:W-:Y:S02]  /*3f2f0*/  STL.64 [R1+0x278], R18 ;  /* 0x0002781201007387 */ /* 0x0009e40000100a00 */
[----:B------:R-:W3:Y:S02]  /*3f300*/  LDL.LU R5, [R1+0x254] ;  /* 0x0002540001057983 */ /* 0x000ee40000300800 */
[----:B-1----:R-:W3:Y:S01]  /*3f310*/  LDL.LU R6, [R1+0x258] ;  /* 0x0002580001067983 */ /* 0x002ee20000300800 */
[----:B------:R-:W3:Y:S04]  /*3f320*/  LDL.LU R7, [R1+0x25c] ;  /* 0x00025c0001077983 */ /* 0x000ee80000300800 */
[----:B-----5:R-:W5:Y:S01]  /*3f330*/  LDL.LU R16, [R1+0x100] ;  /* 0x0001000001107983 */ /* 0x020f620000300800 */
[----:B------:R-:W5:Y:S02]  /*3f340*/  LDL.LU R17, [R1+0x104] ;  /* 0x0001040001117983 */ /* 0x000f640000300800 */
[----:B----4-:R-:W4:Y:S02]  /*3f350*/  LDL.LU R18, [R1+0x108] ;  /* 0x0001080001127983 */ /* 0x010f240000300800 */
[----:B------:R-:W4:Y:S02]  /*3f360*/  LDL.LU R19, [R1+0x10c] ;  /* 0x00010c0001137983 */ /* 0x000f240000300800 */
[----:B----4-:R-:W-:Y:S01]  /*3f370*/  STL.64 [R1+0x2208], R18 ;  /* 0x0022081201007387 */ /* 0x010fe20000100a00 */
[----:B-----5:R1:W-:Y:S03]  /*3f380*/  STL.64 [R1+0x2200], R16 ;  /* 0x0022001001007387 */ /* 0x0203e60000100a00 */
[----:B-1----:R-:W4:Y:S01]  /*3f390*/  LDL.LU R16, [R1+0x120] ;  /* 0x0001200001107983 */ /* 0x002f220000300800 */
[----:B------:R-:W4:Y:S02]  /*3f3a0*/  LDL.LU R17, [R1+0x124] ;  /* 0x0001240001117983 */ /* 0x000f240000300800 */
[----:B------:R-:W5:Y:S02]  /*3f3b0*/  LDL.LU R18, [R1+0x128] ;  /* 0x0001280001127983 */ /* 0x000f640000300800 */
[----:B------:R-:W5:Y:S01]  /*3f3c0*/  LDL.LU R19, [R1+0x12c] ;  /* 0x00012c0001137983 */ /* 0x000f620000300800 */
[C---:B--2---:R-:W-:Y:S01]  /*3f3d0*/  HMMA.1688.F32.TF32 R8, R20.reuse, R26, R8 ;  /* 0x0000001a1408723c */ /* 0x044fe20000081008 */
[----:B-----5:R-:W-:Y:S01]  /*3f3e0*/  STL.64 [R1+0x2218], R18 ;  /* 0x0022181201007387 */ /* 0x020fe20000100a00 */
[----:B----4-:R-:W-:Y:S11]  /*3f3f0*/  STL.64 [R1+0x2210], R16 ;  /* 0x0022101001007387 */ /* 0x010ff60000100a00 */
[----:B------:R-:W-:Y:S10]  /*3f400*/  @!UPT UIADD3 URZ, URZ, URZ, URZ ;  /* 0x0000003f3f3ff290 */ /* 0x000ff4000fffe03f */
[----:B------:R1:W-:Y:S02]  /*3f410*/  STL.64 [R1+0x260], R8 ;  /* 0x0002600801007387 */ /* 0x0003e40000100a00 */
[----:B------:R-:W-:Y:S02]  /*3f420*/  STL.64 [R1+0x268], R10 ;  /* 0x0002680a01007387 */ /* 0x000fe40000100a00 */
[----:B-1----:R-:W-:Y:S02]  /*3f430*/  IMAD.MOV.U32 R9, RZ, RZ, R26 ;  /* 0x000000ffff097224 */ /* 0x002fe400078e001a */
[----:B------:R-:W-:Y:S02]  /*3f440*/  IMAD.MOV.U32 R8, RZ, RZ, R27 ;  /* 0x000000ffff087224 */ /* 0x000fe400078e001b */
        /* <DEDUP_REMOVED lines=8> */
[----:B------:R-:W3:Y:S01]  /*3f4d0*/  LDL.LU.64 R26, [R1+0x22c8] ;  /* 0x0022c800011a7983 */ /* 0x000ee20000300a00 */
[----:B------:R-:W-:Y:S02]  /*3f4e0*/  IMAD.MOV.U32 R18, RZ, RZ, R25 ;  /* 0x000000ffff127224 */ /* 0x000fe400078e0019 */
[----:B------:R-:W-:Y:S01]  /*3f4f0*/  IMAD.MOV.U32 R19, RZ, RZ, R24 ;  /* 0x000000ffff137224 */ /* 0x000fe200078e0018 */
[----:B---3--:R-:W-:Y:S01]  /*3f500*/  HMMA.1688.F32.TF32 R12, R20, R26, R12 ;  /* 0x0000001a140c723c */ /* 0x008fe2000008100c */
[----:B--2---:R-:W-:-:S02]  /*3f510*/  IMAD.MOV.U32 R7, RZ, RZ, R26 ;  /* 0x000000ffff077224 */ /* 0x004fc400078e001a */
        /* <DEDUP_REMOVED lines=8> */
[----:B---3--:R-:W-:Y:S07]  /*3f5a0*/  HMMA.1688.F32.TF32 R24, R20, R18, R24 ;  /* 0x000000121418723c */ /* 0x008fee0000081018 */
[----:B-1----:R-:W-:-:S02]  /*3f5b0*/  IMAD.MOV.U32 R18, RZ, RZ, R7 ;  /* 0x000000ffff127224 */ /* 0x002fc400078e0007 */
[----:B------:R-:W-:Y:S11]  /*3f5c0*/  IMAD.MOV.U32 R19, RZ, RZ, R6 ;  /* 0x000000ffff137224 */ /* 0x000ff600078e0006 */
[----:B------:R-:W-:Y:S03]  /*3f5d0*/  @!UPT UIADD3 URZ, URZ, URZ, URZ ;  /* 0x0000003f3f3ff290 */ /* 0x000fe6000fffe03f */
[----:B------:R1:W-:Y:S01]  /*3f5e0*/  STL.64 [R1+0x230], R24 ;  /* 0x0002301801007387 */ /* 0x0003e20000100a00 */
[----:B------:R3:W-:Y:S02]  /*3f5f0*/  STL.64 [R1+0x238], R26 ;  /* 0x0002381a01007387 */ /* 0x0007e40000100a00 */
[----:B------:R4:W-:Y:S01]  /*3f600*/  STL.64 [R1+0x2240], R18 ;  /* 0x0022401201007387 */ /* 0x0009e20000100a00 */
[----:B-1----:R-:W5:Y:S01]  /*3f610*/  LDL.LU R24, [R1+0x170] ;  /* 0x0001700001187983 */ /* 0x002f620000300800 */
[----:B------:R-:W5:Y:S02]  /*3f620*/  LDL.LU R25, [R1+0x174] ;  /* 0x0001740001197983 */ /* 0x000f640000300800 */
[----:B---3--:R-:W3:Y:S02]  /*3f630*/  LDL.LU R26, [R1+0x178] ;  /* 0x00017800011a7983 */ /* 0x008ee40000300800 */
[----:B----4-:R-:W-:Y:S01]  /*3f640*/  IMAD.MOV.U32 R19, RZ, RZ, R4 ;  /* 0x000000ffff137224 */ /* 0x010fe200078e0004 */
[----:B------:R-:W3:Y:S01]  /*3f650*/  LDL.LU R27, [R1+0x17c] ;  /* 0x00017c00011b7983 */ /* 0x000ee20000300800 */
[----:B------:R-:W-:-:S02]  /*3f660*/  IMAD.MOV.U32 R18, RZ, RZ, R5 ;  /* 0x000000ffff127224 */ /* 0x000fc400078e0005 */
[----:B------:R-:W4:Y:S02]  /*3f670*/  LDL.LU R4, [R1+0x210] ;  /* 0x0002100001047983 */ /* 0x000f240000300800 */
[----:B------:R-:W4:Y:S01]  /*3f680*/  LDL.LU R5, [R1+0x214] ;  /* 0x0002140001057983 */ /* 0x000f220000300800 */
[----:B------:R-:W2:Y:S01]  /*3f690*/  LDL.LU R6, [R1+0x218] ;  /* 0x0002180001067983 */ /* 0x000ea20000300800 */
[----:B------:R-:W2:Y:S03]  /*3f6a0*/  LDL.LU R7, [R1+0x21c] ;  /* 0x00021c0001077983 */ /* 0x000ea60000300800 */
[----:B--2---:R-:W-:Y:S01]  /*3f6b0*/  STL.64 [R1+0x22a8], R6 ;  /* 0x0022a80601007387 */ /* 0x004fe20000100a00 */
[----:B----4-:R1:W-:Y:S03]  /*3f6c0*/  STL.64 [R1+0x22a0], R4 ;  /* 0x0022a00401007387 */ /* 0x0103e60000100a00 */
[----:B-1----:R-:W2:Y:S01]  /*3f6d0*/  LDL.LU R4, [R1+0x220] ;  /* 0x0002200001047983 */ /* 0x002ea20000300800 */
[----:B------:R-:W2:Y:S02]  /*3f6e0*/  LDL.LU R5, [R1+0x224] ;  /* 0x0002240001057983 */ /* 0x000ea40000300800 */
[----:B------:R-:W2:Y:S02]  /*3f6f0*/  LDL.LU R6, [R1+0x228] ;  /* 0x0002280001067983 */ /* 0x000ea40000300800 */
[----:B------:R-:W2:Y:S01]  /*3f700*/  LDL.LU R7, [R1+0x22c] ;  /* 0x00022c0001077983 */ /* 0x000ea20000300800 */
[----:B------:R-:W4:Y:S01]  /*3f710*/  LDL.64 R10, [R1+0x28] ;  /* 0x00002800010a7983 */ /* 0x000f220000100a00 */
[----:B---3--:R-:W-:Y:S02]  /*3f720*/  STL.64 [R1+0x2288], R26 ;  /* 0x0022881a01007387 */ /* 0x008fe40000100a00 */
[----:B-----5:R1:W-:Y:S02]  /*3f730*/  STL.64 [R1+0x2280], R24 ;  /* 0x0022801801007387 */ /* 0x0203e40000100a00 */
[----:B-1----:R-:W3:Y:S01]  /*3f740*/  LDL.LU R24, [R1+0x200] ;  /* 0x0002000001187983 */ /* 0x002ee20000300800 */
[----:B------:R-:W3:Y:S02]  /*3f750*/  LDL.LU R25, [R1+0x204] ;  /* 0x0002040001197983 */ /* 0x000ee40000300800 */
[----:B------:R-:W3:Y:S02]  /*3f760*/  LDL.LU R26, [R1+0x208] ;  /* 0x00020800011a7983 */ /* 0x000ee40000300800 */
[----:B------:R-:W3:Y:S01]  /*3f770*/  LDL.LU R27, [R1+0x20c] ;  /* 0x00020c00011b7983 */ /* 0x000ee20000300800 */
[----:B------:R-:W-:Y:S01]  /*3f780*/  STL.64 [R1+0x2258], R18 ;  /* 0x0022581201007387 */ /* 0x000fe20000100a00 */
        /* <DEDUP_REMOVED lines=10> */
[----:B-1----:R-:W5:Y:S01]  /*3f830*/  LDL.LU R14, [R1+0x138] ;  /* 0x00013800010e7983 */ /* 0x002f620000300800 */
[----:B------:R-:W5:Y:S03]  /*3f840*/  LDL.LU R15, [R1+0x13c] ;  /* 0x00013c00010f7983 */ /* 0x000f660000300800 */
[----:B-----5:R-:W-:Y:S01]  /*3f850*/  STL.64 [R1+0x2238], R14 ;  /* 0x0022380e01007387 */ /* 0x020fe20000100a00 */
[----:B--2---:R1:W-:Y:S03]  /*3f860*/  STL.64 [R1+0x2230], R12 ;  /* 0x0022300c01007387 */ /* 0x0043e60000100a00 */
[----:B-1----:R-:W2:Y:S01]  /*3f870*/  LDL.LU R12, [R1+0x140] ;  /* 0x00014000010c7983 */ /* 0x002ea20000300800 */
[----:B------:R-:W2:Y:S02]  /*3f880*/  LDL.LU R13, [R1+0x144] ;  /* 0x00014400010d7983 */ /* 0x000ea40000300800 */
[----:B------:R-:W5:Y:S02]  /*3f890*/  LDL.LU R14, [R1+0x148] ;  /* 0x00014800010e7983 */ /* 0x000f640000300800 */
[----:B------:R-:W5:Y:S01]  /*3f8a0*/  LDL.LU R15, [R1+0x14c] ;  /* 0x00014c00010f7983 */ /* 0x000f620000300800 */
[----:B----4-:R-:W-:Y:S01]  /*3f8b0*/  HMMA.1688.F32.TF32 R4, R20, R10, R4 ;  /* 0x0000000a1404723c */ /* 0x010fe20000081004 */
[----:B-----5:R-:W-:Y:S01]  /*3f8c0*/  STL.64 [R1+0x2250], R14 ;  /* 0x0022500e01007387 */ /* 0x020fe20000100a00 */
        /* <DEDUP_REMOVED lines=11> */
[----:B------:R1:W-:Y:S01]  /*3f980*/  STL.64 [R1+0x210], R4 ;  /* 0x0002100401007387 */ /* 0x0003e20000100a00 */
[----:B------:R4:W-:Y:S02]  /*3f990*/  STL.64 [R1+0x218], R6 ;  /* 0x0002180601007387 */ /* 0x0009e40000100a00 */
[----:B-1----:R-:W-:Y:S01]  /*3f9a0*/  IMAD.MOV.U32 R5, RZ, RZ, R10 ;  /* 0x000000ffff057224 */ /* 0x002fe200078e000a */
[----:B----4-:R-:W4:Y:S01]  /*3f9b0*/  LDL.LU.64 R6, [R1+0x2298] ;  /* 0x0022980001067983 */ /* 0x010f220000300a00 */
[----:B------:R-:W-:-:S02]  /*3f9c0*/  IMAD.MOV.U32 R4, RZ, RZ, R11 ;  /* 0x000000ffff047224 */ /* 0x000fc400078e000b */
        /* <DEDUP_REMOVED lines=8> */
[----:B------:R-:W-:Y:S02]  /*3fa50*/  IMAD.MOV.U32 R18, RZ, RZ, R9 ;  /* 0x000000ffff127224 */ /* 0x000fe400078e0009 */
[----:B------:R-:W-:Y:S01]  /*3fa60*/  IMAD.MOV.U32 R19, RZ, RZ, R8 ;  /* 0x000000ffff137224 */ /* 0x000fe200078e0008 */
[----:B----4-:R-:W-:Y:S01]  /*3fa70*/  HMMA.1688.F32.TF32 R20, R20, R6, R24 ;  /* 0x000000061414723c */ /* 0x010fe20000081018 */
[----:B------:R-:W2:Y:S01]  /*3fa80*/  LDL.LU.64 R26, [R1+0x2278] ;  /* 0x00227800011a7983 */ /* 0x000ea20000300a00 */
[----:B------:R-:W2:Y:S11]  /*3fa90*/  LDL.LU.64 R24, [R1+0x2270] ;  /* 0x0022700001187983 */ /* 0x000eb60000300a00 */
[----:B------:R-:W-:Y:S10]  /*3faa0*/  @!UPT UIADD3 URZ, URZ, URZ, URZ ;  /* 0x0000003f3f3ff290 */ /* 0x000ff4000fffe03f */
[----:B------:R-:W-:Y:S01]  /*3fab0*/  STL.64 [R1+0x170], R20 ;  /* 0x0001701401007387 */ /* 0x000fe20000100a00 */
[----:B------:R-:W-:Y:S01]  /*3fac0*/  STL.64 [R1+0x178], R22 ;  /* 0x0001781601007387 */ /* 0x000fe20000100a00 */
        /* <DEDUP_REMOVED lines=26> */
[----:B-1----:R-:W3:Y:S01]  /*3fc70*/  LDL.LU.64 R18, [R1+0x2218] ;  /* 0x0022180001127983 */ /* 0x002ee20000300a00 */
[----:B------:R-:W3:Y:S02]  /*3fc80*/  LDL.LU.64 R16, [R1+0x2210] ;  /* 0x0022100001107983 */ /* 0x000ee40000300a00 */
[----:B--2---:R-:W-:Y:S02]  /*3fc90*/  IMAD.MOV.U32 R9, RZ, RZ, R14 ;  /* 0x000000ffff097224 */ /* 0x004fe400078e000e */
[----:B------:R-:W-:Y:S01]  /*3fca0*/  IMAD.MOV.U32 R8, RZ, RZ, R15 ;  /* 0x000000ffff087224 */ /* 0x000fe200078e000f */
[----:B---3--:R-:W-:Y:S11]  /*3fcb0*/  HMMA.1688.F32.TF32 R16, R24, R14, R16 ;  /* 0x0000000e1810723c */ /* 0x008ff60000081010 */
[----:B------:R-:W-:Y:S11]  /*3fcc0*/  @!UPT UIADD3 URZ, URZ, URZ, URZ ;  /* 0x0000003f3f3ff290 */ /* 0x000ff6000fffe03f */
[----:B------:R-:W-:Y:S01]  /*3fcd0*/  @!UPT UIADD3 URZ, URZ, URZ, URZ ;  /* 0x0000003f3f3ff290 */ /* 0x000fe2000fffe03f */
[----:B------:R-:W-:Y:S01]  /*3fce0*/  STL.64 [R1+0x120], R16 ;  /* 0x0001201001007387 */ /* 0x000fe20000100a00 */
[----:B------:R1:W-:Y:S03]  /*3fcf0*/  STL.64 [R1+0x128], R18 ;  /* 0x0001281201007387 */ /* 0x0003e60000100a00 */
[----:B-1----:R-:W2:Y:S01]  /*3fd00*/  LDL.LU.64 R18, [R1+0x2208] ;  /* 0x0022080001127983 */ /* 0x002ea20000300a00 */
[----:B------:R-:W2:Y:S02]  /*3fd10*/  LDL.LU.64 R16, [R1+0x2200] ;  /* 0x0022000001107983 */ /* 0x000ea40000300a00 */
[----:B------:R-:W3:Y:S02]  /*3fd20*/  LDL.LU.64 R14, [R1+0x21f8] ;  /* 0x0021f800010e7983 */ /* 0x000ee40000300a00 */
[----:B------:R-:W3:Y:S02]  /*3fd30*/  LDL.LU.64 R12, [R1+0x21f0] ;  /* 0x0021f000010c7983 */ /* 0x000ee40000300a00 */
[----:B------:R-:W-:-:S02]  /*3fd40*/  IMAD.MOV.U32 R22, RZ, RZ, R5 ;  /* 0x000000ffff167224 */ /* 0x000fc400078e0005 */
[----:B------:R-:W-:-:S07]  /*3fd50*/  IMAD.MOV.U32 R23, RZ, RZ, R4 ;  /* 0x000000ffff177224 */ /* 0x000fce00078e0004 */
[C---:B---3--:R-:W-:Y:S01]  /*3fd60*/  HMMA.1688.F32.TF32 R20, R24.reuse, R22, R12 ;  /* 0x000000161814723c */ /* 0x048fe2000008100c */
[----:B------:R-:W3:Y:S01]  /*3fd70*/  LDL.LU.64 R14, [R1+0x21e8] ;  /* 0x0021e800010e7983 */ /* 0x000ee20000300a00 */
[----:B------:R-:W3:Y:S06]  /*3fd80*/  LDL.LU.64 R12, [R1+0x21e0] ;  /* 0x0021e000010c7983 */ /* 0x000eec0000300a00 */
[C---:B--2---:R-:W-:Y:S01]  /*3fd90*/  HMMA.1688.F32.TF32 R16, R24.reuse, R10, R16 ;  /* 0x0000000a1810723c */ /* 0x044fe20000081010 */
[----:B------:R-:W-:Y:S11]  /*3fda0*/  STL.64 [R1+0x21d8], R10 ;  /* 0x0021d80a01007387 */ /* 0x000ff60000100a00 */
[----:B------:R-:W-:Y:S03]  /*3fdb0*/  @!UPT UIADD3 URZ, URZ, URZ, URZ ;  /* 0x0000003f3f3ff290 */ /* 0x000fe6000fffe03f */
[----:B------:R-:W-:Y:S01]  /*3fdc0*/  STL.64 [R1+0x110], R20 ;  /* 0x0001101401007387 */ /* 0x000fe20000100a00 */
[----:B------:R-:W-:Y:S07]  /*3fdd0*/  STL.64 [R1+0x118], R22 ;  /* 0x0001181601007387 */ /* 0x000fee0000100a00 */
[----:B------:R-:W-:Y:S02]  /*3fde0*/  STL.64 [R1+0x100], R16 ;  /* 0x0001001001007387 */ /* 0x000fe40000100a00 */
[----:B------:R-:W-:Y:S02]  /*3fdf0*/  STL.64 [R1+0x108], R18 ;  /* 0x0001081201007387 */ /* 0x000fe40000100a00 */
[----:B------:R-:W-:Y:S04]  /*3fe00*/  LDS R18, [R0+0x2e400] ;  /* 0x02e4000000127984 */ /* 0x000fe80000000800 */
[----:B------:R-:W1:Y:S04]  /*3fe10*/  LDS R19, [R2+0x2e400] ;  /* 0x02e4000002137984 */ /* 0x000e680000000800 */
[----:B------:R-:W-:Y:S04]  /*3fe20*/  LDS R16, [R0+0x2c400] ;  /* 0x02c4000000107984 */ /* 0x000fe80000000800 */
[----:B------:R-:W2:Y:S04]  /*3fe30*/  LDS R17, [R2+0x2c400] ;  /* 0x02c4000002117984 */ /* 0x000ea80000000800 */
[----:B------:R-:W-:Y:S04]  /*3fe40*/  LDS R22, [R0+0x2e500] ;  /* 0x02e5000000167984 */ /* 0x000fe80000000800 */
[----:B------:R-:W-:Y:S04]  /*3fe50*/  LDS R23, [R2+0x2e500] ;  /* 0x02e5000002177984 */ /* 0x000fe80000000800 */
[----:B------:R-:W-:Y:S04]  /*3fe60*/  LDS R20, [R0+0x2c500] ;  /* 0x02c5000000147984 */ /* 0x000fe80000000800 */
[----:B------:R-:W-:Y:S01]  /*3fe70*/  LDS R21, [R2+0x2c500] ;  /* 0x02c5000002157984 */ /* 0x000fe20000000800 */
[----:B---3--:R-:W-:Y:S03]  /*3fe80*/  HMMA.1688.F32.TF32 R12, R24, R6, R12 ;  /* 0x00000006180c723c */ /* 0x008fe6000008100c */
[----:B------:R-:W-:Y:S04]  /*3fe90*/  LDS R26, [R0+0x2e600] ;  /* 0x02e60000001a7984 */ /* 0x000fe80000000800 */
[----:B------:R-:W-:Y:S04]  /*3fea0*/  LDS R27, [R2+0x2e600] ;  /* 0x02e60000021b7984 */ /* 0x000fe80000000800 */
[----:B------:R-:W-:Y:S04]  /*3feb0*/  LDS R24, [R0+0x2c600] ;  /* 0x02c6000000187984 */ /* 0x000fe80000000800 */
[----:B------:R-:W-:Y:S09]  /*3fec0*/  LDS R25, [R2+0x2c600] ;  /* 0x02c6000002197984 */ /* 0x000ff20000000800 */
[----:B------:R-:W-:-:S02]  /*3fed0*/  IMAD.MOV.U32 R4, RZ, RZ, R12 ;  /* 0x000000ffff047224 */ /* 0x000fc400078e000c */
[----:B------:R-:W-:Y:S01]  /*3fee0*/  IMAD.MOV.U32 R5, RZ, RZ, R13 ;  /* 0x000000ffff057224 */ /* 0x000fe200078e000d */
[----:B------:R-:W-:Y:S01]  /*3fef0*/  STL.64 [R1+0x438], R14 ;  /* 0x0004380e01007387 */ /* 0x000fe20000100a00 */
[----:B------:R-:W-:Y:S03]  /*3ff00*/  STL.64 [R1+0x2170], R6 ;  /* 0x0021700601007387 */ /* 0x000fe60000100a00 */
[----:B------:R-:W-:Y:S04]  /*3ff10*/  LDS R12, [R0+0x2c300] ;  /* 0x02c30000000c7984 */ /* 0x000fe80000000800 */
[----:B------:R3:W-:Y:S01]  /*3ff20*/  STL.64 [R1+0x2168], R4 ;  /* 0x0021680401007387 */ /* 0x0007e20000100a00 */
[----:B------:R-:W-:Y:S03]  /*3ff30*/  LDS R14, [R0+0x2e300] ;  /* 0x02e30000000e7984 */ /* 0x000fe60000000800 */
[----:B------:R-:W-:Y:S01]  /*3ff40*/  LDS R13, [R2+0x2c300] ;  /* 0x02c30000020d7984 */ /* 0x000fe20000000800 */
[----:B------:R-:W4:Y:S03]  /*3ff50*/  LDS R15, [R2+0x2e300] ;  /* 0x02e30000020f7984 */ /* 0x000f260000000800 */
[----:B---3--:R-:W3:Y:S01]  /*3ff60*/  LDL.LU R4, [R1+0x380] ;  /* 0x0003800001047983 */ /* 0x008ee20000300800 */
[----:B------:R-:W3:Y:S02]  /*3ff70*/  LDL.LU R5, [R1+0x384] ;  /* 0x0003840001057983 */ /* 0x000ee40000300800 */
[----:B------:R-:W5:Y:S02]  /*3ff80*/  LDL.LU R6, [R1+0x388] ;  /* 0x0003880001067983 */ /* 0x000f640000300800 */
[----:B------:R-:W5:Y:S02]  /*3ff90*/  LDL.LU R7, [R1+0x38c] ;  /* 0x00038c0001077983 */ /* 0x000f640000300800 */
[----:B-----5:R5:W-:Y:S01]  /*3ffa0*/  STL.64 [R1+0x2180], R6 ;  /* 0x0021800601007387 */ /* 0x020be20000100a00 */
[----:B---3--:R-:W-:Y:S03]  /*3ffb0*/  STL.64 [R1+0x2178], R4 ;  /* 0x0021780401007387 */ /* 0x008fe60000100a00 */
[----:B-----5:R-:W3:Y:S04]  /*3ffc0*/  LDL.64 R6, [R1+0x28] ;  /* 0x0000280001067983 */ /* 0x020ee80000100a00 */
[----:B---3--:R3:W-:Y:S02]  /*3ffd0*/  STL.64 [R1+0x2188], R6 ;  /* 0x0021880601007387 */ /* 0x0087e40000100a00 */
[----:B---3--:R-:W-:-:S02]  /*3ffe0*/  IMAD.MOV.U32 R6, RZ, RZ, R9 ;  /* 0x000000ffff067224 */ /* 0x008fc400078e0009 */
[----:B------:R-:W-:-:S05]  /*3fff0*/  IMAD.MOV.U32 R7, RZ, RZ, R8 ;  /* 0x000000ffff077224 */ /* 0x000fca00078e0008 */
[----:B------:R3:W-:Y:S01]  /*40000*/  STL.64 [R1+0x21a0], R6 ;  /* 0x0021a00601007387 */ /* 0x0007e20000100a00 */
[----:B------:R-:W5:Y:S02]  /*40010*/  LDL.LU R4, [R1+0x3b0] ;  /* 0x0003b00001047983 */ /* 0x000f640000300800 */
[----:B------:R-:W5:Y:S01]  /*40020*/  LDL.LU R5, [R1+0x3b4] ;  /* 0x0003b40001057983 */ /* 0x000f620000300800 */
[----:B---3--:R-:W3:Y:S01]  /*40030*/  LDL.LU R6, [R1+0x3b8] ;  /* 0x0003b80001067983 */ /* 0x008ee20000300800 */
[----:B------:R-:W3:Y:S02]  /*40040*/  LDL.LU R7, [R1+0x3bc] ;  /* 0x0003bc0001077983 */ /* 0x000ee40000300800 */
[----:B------:R-:W4:Y:S02]  /*40050*/  LDL.LU R8, [R1+0x3e0] ;  /* 0x0003e00001087983 */ /* 0x000f240000300800 */
[----:B------:R-:W4:Y:S01]  /*40060*/  LDL.LU R9, [R1+0x3e4] ;  /* 0x0003e40001097983 */ /* 0x000f220000300800 */
[----:B------:R-:W4:Y:S01]  /*40070*/  LDL.LU R10, [R1+0x3e8] ;  /* 0x0003e800010a7983 */ /* 0x000f220000300800 */
[----:B------:R-:W4:Y:S03]  /*40080*/  LDL.LU R11, [R1+0x3ec] ;  /* 0x0003ec00010b7983 */ /* 0x000f260000300800 */
[----:B---3--:R3:W-:Y:S01]  /*40090*/  STL.64 [R1+0x21b0], R6 ;  /* 0x0021b00601007387 */ /* 0x0087e20000100a00 */
[----:B-----5:R-:W-:Y:S03]  /*400a0*/  STL.64 [R1+0x21a8], R4 ;  /* 0x0021a80401007387 */ /* 0x020fe60000100a00 */
[----:B---3--:R-:W3:Y:S04]  /*400b0*/  LDL.64 R6, [R1+0x58] ;  /* 0x0000580001067983 */ /* 0x008ee80000100a00 */
[----:B---3--:R3:W-:Y:S04]  /*400c0*/  STL.64 [R1+0x21c8], R6 ;  /* 0x0021c80601007387 */ /* 0x0087e80000100a00 */
[----:B---3--:R-:W3:Y:S04]  /*400d0*/  LDL.64 R6, [R1+0x68] ;  /* 0x0000680001067983 */ /* 0x008ee80000100a00 */
[----:B---3--:R3:W-:Y:S04]  /*400e0*/  STL.64 [R1+0x21d0], R6 ;  /* 0x0021d00601007387 */ /* 0x0087e80000100a00 */
[----:B---3--:R-:W4:Y:S01]  /*400f0*/  LDL.64 R6, [R1+0x78] ;  /* 0x0000780001067983 */ /* 0x008f220000100a00 */
[----:B-1----:R-:W-:Y:S02]  /*40100*/  STL.64 [R1+0x2160], R18 ;  /* 0x0021601201007387 */ /* 0x002fe40000100a00 */
[----:B--2---:R1:W-:Y:S02]  /*40110*/  STL.64 [R1+0x2158], R16 ;  /* 0x0021581001007387 */ /* 0x0043e40000100a00 */
        /* <DEDUP_REMOVED lines=23> */
[----:B------:R1:W-:Y:S01]  /*40290*/  STL.64 [R1+0x2040], R26 ;  /* 0x0020401a01007387 */ /* 0x0003e20000100a00 */
[----:B------:R-:W-:Y:S03]  /*402a0*/  STL.64 [R1+0x2038], R24 ;  /* 0x0020381801007387 */ /* 0x000fe60000100a00 */
[----:B-1----:R-:W4:Y:S01]  /*402b0*/  LDL.64 R26, [R1+0x48] ;  /* 0x00004800011a7983 */ /* 0x002f220000100a00 */
[----:B------:R1:W-:Y:S02]  /*402c0*/  STL.64 [R1+0x3e0], R8 ;  /* 0x0003e00801007387 */ /* 0x0003e40000100a00 */
[----:B------:R5:W-:Y:S02]  /*402d0*/  STL.64 [R1+0x3e8], R10 ;  /* 0x0003e80a01007387 */ /* 0x000be40000100a00 */
[----:B-1----:R-:W-:Y:S01]  /*402e0*/  IMAD.MOV.U32 R9, RZ, RZ, R6 ;  /* 0x000000ffff097224 */ /* 0x002fe200078e0006 */
[----:B-----5:R-:W5:Y:S01]  /*402f0*/  LDL.LU.64 R10, [R1+0x21d8] ;  /* 0x0021d800010a7983 */ /* 0x020f620000300a00 */
[----:B------:R-:W-:-:S02]  /*40300*/  IMAD.MOV.U32 R8, RZ, RZ, R7 ;  /* 0x000000ffff087224 */ /* 0x000fc400078e0007 */
        /* <DEDUP_REMOVED lines=36> */
[----:B-1----:R-:W3:Y:S02]  /*40550*/  LDL.LU.64 R6, [R1+0x2188] ;  /* 0x0021880001067983 */ /* 0x002ee40000300a00 */
[C---:B---3--:R-:W-:Y:S11]  /*40560*/  HMMA.1688.F32.TF32 R24, R12.reuse, R6, R24 ;  /* 0x000000060c18723c */ /* 0x048ff60000081018 */
        /* <DEDUP_REMOVED lines=8> */
[C---:B-----5:R-:W-:Y:S11]  /*405f0*/  HMMA.1688.F32.TF32 R4, R12.reuse, R10, R4 ;  /* 0x0000000a0c04723c */ /* 0x060ff60000081004 */
[----:B------:R-:W-:Y:S11]  /*40600*/  @!UPT UIADD3 URZ, URZ, URZ, URZ ;  /* 0x0000003f3f3ff290 */ /* 0x000ff6000fffe03f */
[----:B------:R-:W-:Y:S01]  /*40610*/  @!UPT UIADD3 URZ, URZ, URZ, URZ ;  /* 0x0000003f3f3ff290 */ /* 0x000fe2000fffe03f */
[----:B------:R-:W-:Y:S01]  /*40620*/  STL.64 [R1+0x380], R4 ;  /* 0x0003800401007387 */ /* 0x000fe20000100a00 */
[----:B------:R1:W-:Y:S03]  /*40630*/  STL.64 [R1+0x388], R6 ;  /* 0x0003880601007387 */ /* 0x0003e60000100a00 */
[----:B-1----:R-:W2:Y:S01]  /*40640*/  LDL.LU.64 R6, [R1+0x2170] ;  /* 0x0021700001067983 */ /* 0x002ea20000300a00 */
[----:B------:R-:W3:Y:S02]  /*40650*/  LDL.LU.64 R4, [R1+0x2168] ;  /* 0x0021680001047983 */ /* 0x000ee40000300a00 */
[----:B------:R-:W-:Y:S01]  /*40660*/  STL.64 [R1+0x2120], R10 ;  /* 0x0021200a01007387 */ /* 0x000fe20000100a00 */
[----:B--2---:R-:W-:Y:S01]  /*40670*/  HMMA.1688.F32.TF32 R12, R12, R6, R16 ;  /* 0x000000060c0c723c */ /* 0x004fe20000081010 */
[----:B------:R-:W2:Y:S01]  /*40680*/  LDL.LU.64 R18, [R1+0x2160] ;  /* 0x0021600001127983 */ /* 0x000ea20000300a00 */
[----:B------:R-:W2:Y:S11]  /*40690*/  LDL.LU.64 R16, [R1+0x2158] ;  /* 0x0021580001107983 */ /* 0x000eb60000300a00 */
[----:B------:R-:W-:Y:S10]  /*406a0*/  @!UPT UIADD3 URZ, URZ, URZ, URZ ;  /* 0x0000003f3f3ff290 */ /* 0x000ff4000fffe03f */
[----:B------:R1:W-:Y:S01]  /*406b0*/  STL.64 [R1+0x2f0], R12 ;  /* 0x0002f00c01007387 */ /* 0x0003e20000100a00 */
[----:B------:R4:W-:Y:S03]  /*406c0*/  STL.64 [R1+0x2f8], R14 ;  /* 0x0002f80e01007387 */ /* 0x0009e60000100a00 */
[----:B-1----:R-:W2:Y:S01]  /*406d0*/  LDL.LU R12, [R1+0x2e0] ;  /* 0x0002e000010c7983 */ /* 0x002ea20000300800 */
[----:B------:R-:W2:Y:S02]  /*406e0*/  LDL.LU R13, [R1+0x2e4] ;  /* 0x0002e400010d7983 */ /* 0x000ea40000300800 */
[----:B----4-:R-:W2:Y:S02]  /*406f0*/  LDL.LU R14, [R1+0x2e8] ;  /* 0x0002e800010e7983 */ /* 0x010ea40000300800 */
[----:B------:R-:W2:Y:S02]  /*40700*/  LDL.LU R15, [R1+0x2ec] ;  /* 0x0002ec00010f7983 */ /* 0x000ea40000300800 */
[----:B------:R-:W-:-:S02]  /*40710*/  IMAD.MOV.U32 R10, RZ, RZ, R9 ;  /* 0x000000ffff0a7224 */ /* 0x000fc400078e0009 */
[----:B------:R-:W-:Y:S01]  /*40720*/  IMAD.MOV.U32 R11, RZ, RZ, R8 ;  /* 0x000000ffff0b7224 */ /* 0x000fe200078e0008 */
[----:B------:R-:W-:Y:S01]  /*40730*/  STL.64 [R1+0x20f0], R6 ;  /* 0x0020f00601007387 */ /* 0x000fe20000100a00 */
[----:B---3--:R2:W-:Y:S05]  /*40740*/  STL.64 [R1+0x20e8], R4 ;  /* 0x0020e80401007387 */ /* 0x0085ea0000100a00 */
[----:B--2---:R-:W-:Y:S01]  /*40750*/  HMMA.1688.F32.TF32 R4, R16, R10, R12 ;  /* 0x0000000a1004723c */ /* 0x004fe2000008100c */
[----:B------:R-:W2:Y:S11]  /*40760*/  LDL.LU R12, [R1] ;  /* 0x00000000010c7983 */ /* 0x000eb60000300800 */
[----:B------:R-:W-:Y:S11]  /*40770*/  @!UPT UIADD3 URZ, URZ, URZ, URZ ;  /* 0x0000003f3f3ff290 */ /* 0x000ff6000fffe03f */
[----:B------:R-:W-:Y:S01]  /*40780*/  STL.64 [R1+0x2e0], R4 ;  /* 0x0002e00401007387 */ /* 0x000fe20000100a00 */
[----:B------:R-:W-:Y:S02]  /*40790*/  STL.64 [R1+0x2e8], R6 ;  /* 0x0002e80601007387 */ /* 0x000fe40000100a00 */
[----:B------:R-:W2:Y:S02]  /*407a0*/  LDL.LU R13, [R1+0x4] ;  /* 0x00000400010d7983 */ /* 0x000ea40000300800 */
[----:B------:R-:W3:Y:S01]  /*407b0*/  LDL.LU R14, [R1+0x8] ;  /* 0x00000800010e7983 */ /* 0x000ee20000300800 */
[----:B------:R-:W3:Y:S01]  /*407c0*/  LDL.LU R15, [R1+0xc] ;  /* 0x00000c00010f7983 */ /* 0x000ee20000300800 */
[----:B------:R-:W4:Y:S02]  /*407d0*/  LDL.LU R8, [R1+0x2b0] ;  /* 0x0002b00001087983 */ /* 0x000f240000300800 */
[----:B------:R-:W4:Y:S02]  /*407e0*/  LDL.LU R9, [R1+0x2b4] ;  /* 0x0002b40001097983 */ /* 0x000f240000300800 */
[----:B------:R-:W5:Y:S01]  /*407f0*/  LDL.LU R10, [R1+0x2b8] ;  /* 0x0002b800010a7983 */ /* 0x000f620000300800 */
[----:B------:R-:W5:Y:S01]  /*40800*/  LDL.LU R11, [R1+0x2bc] ;  /* 0x0002bc00010b7983 */ /* 0x000f620000300800 */
[----:B------:R-:W-:-:S02]  /*40810*/  IMAD.MOV.U32 R26, RZ, RZ, R23 ;  /* 0x000000ffff1a7224 */ /* 0x000fc400078e0017 */
[----:B------:R-:W-:Y:S01]  /*40820*/  IMAD.MOV.U32 R27, RZ, RZ, R22 ;  /* 0x000000ffff1b7224 */ /* 0x000fe200078e0016 */
[----:B-----5:R-:W-:Y:S01]  /*40830*/  STL.64 [R1+0x2138], R10 ;  /* 0x0021380a01007387 */ /* 0x020fe20000100a00 */
[----:B----4-:R1:W-:Y:S03]  /*40840*/  STL.64 [R1+0x2130], R8 ;  /* 0x0021300801007387 */ /* 0x0103e60000100a00 */
[----:B------:R4:W-:Y:S01]  /*40850*/  STL.64 [R1+0x2140], R26 ;  /* 0x0021401a01007387 */ /* 0x0009e20000100a00 */
[----:B-1----:R-:W5:Y:S01]  /*40860*/  LDL.LU R8, [R1+0x2c0] ;  /* 0x0002c00001087983 */ /* 0x002f620000300800 */
[----:B------:R-:W5:Y:S02]  /*40870*/  LDL.LU R9, [R1+0x2c4] ;  /* 0x0002c40001097983 */ /* 0x000f640000300800 */
[----:B------:R-:W2:Y:S02]  /*40880*/  LDL.LU R10, [R1+0x2c8] ;  /* 0x0002c800010a7983 */ /* 0x000ea40000300800 */
[----:B------:R-:W2:Y:S02]  /*40890*/  LDL.LU R11, [R1+0x2cc] ;  /* 0x0002cc00010b7983 */ /* 0x000ea40000300800 */
[----:B----4-:R-:W-:-:S02]  /*408a0*/  IMAD.MOV.U32 R27, RZ, RZ, R20 ;  /* 0x000000ffff1b7224 */ /* 0x010fc400078e0014 */
[----:B------:R-:W-:Y:S01]  /*408b0*/  IMAD.MOV.U32 R26, RZ, RZ, R21 ;  /* 0x000000ffff1a7224 */ /* 0x000fe200078e0015 */
[----:B--2---:R-:W-:Y:S01]  /*408c0*/  STL.64 [R1+0x2150], R10 ;  /* 0x0021500a01007387 */ /* 0x004fe20000100a00 */
[----:B-----5:R1:W-:Y:S03]  /*408d0*/  STL.64 [R1+0x2148], R8 ;  /* 0x0021480801007387 */ /* 0x0203e60000100a00 */
[----:B-1----:R-:W2:Y:S01]  /*408e0*/  LDL.LU R8, [R1+0x2d0] ;  /* 0x0002d00001087983 */ /* 0x002ea20000300800 */
[----:B------:R-:W2:Y:S02]  /*408f0*/  LDL.LU R9, [R1+0x2d4] ;  /* 0x0002d40001097983 */ /* 0x000ea40000300800 */
[----:B------:R-:W2:Y:S02]  /*40900*/  LDL.LU R10, [R1+0x2d8] ;  /* 0x0002d800010a7983 */ /* 0x000ea40000300800 */
[----:B------:R-:W2:Y:S01]  /*40910*/  LDL.LU R11, [R1+0x2dc] ;  /* 0x0002dc00010b7983 */ /* 0x000ea20000300800 */
[----:B---3--:R-:W-:Y:S01]  /*40920*/  STL.64 [R1+0x1fb0], R14 ;  /* 0x001fb00e01007387 */ /* 0x008fe20000100a00 */
[----:B------:R1:W-:Y:S03]  /*40930*/  STL.64 [R1+0x1fa8], R12 ;  /* 0x001fa80c01007387 */ /* 0x0003e60000100a00 */
[----:B-1----:R-:W3:Y:S01]  /*40940*/  LDL.LU R12, [R1+0x90] ;  /* 0x00009000010c7983 */ /* 0x002ee20000300800 */
[----:B------:R-:W3:Y:S02]  /*40950*/  LDL.LU R13, [R1+0x94] ;  /* 0x00009400010d7983 */ /* 0x000ee40000300800 */
[----:B------:R-:W4:Y:S02]  /*40960*/  LDL.LU R14, [R1+0x98] ;  /* 0x00009800010e7983 */ /* 0x000f240000300800 */
[----:B------:R-:W4:Y:S01]  /*40970*/  LDL.LU R15, [R1+0x9c] ;  /* 0x00009c00010f7983 */ /* 0x000f220000300800 */
[----:B------:R-:W5:Y:S01]  /*40980*/  LDL.LU R20, [R1+0x1f0] ;  /* 0x0001f00001147983 */ /* 0x000f620000300800 */
[----:B------:R-:W5:Y:S02]  /*40990*/  LDL.LU R21, [R1+0x1f4] ;  /* 0x0001f40001157983 */ /* 0x000f640000300800 */
[----:B------:R-:W2:Y:S02]  /*409a0*/  LDL.LU R22, [R1+0x1f8] ;  /* 0x0001f80001167983 */ /* 0x000ea40000300800 */
[----:B------:R-:W2:Y:S02]  /*409b0*/  LDL.LU R23, [R1+0x1fc] ;  /* 0x0001fc0001177983 */ /* 0x000ea40000300800 */
[----:B--2---:R1:W-:Y:S01]  /*409c0*/  STL.64 [R1+0x2100], R22 ;  /* 0x0021001601007387 */ /* 0x0043e20000100a00 */
[----:B-----5:R2:W-:Y:S02]  /*409d0*/  STL.64 [R1+0x20f8], R20 ;  /* 0x0020f81401007387 */ /* 0x0205e40000100a00 */
[----:B-1----:R-:W-:-:S02]  /*409e0*/  IMAD.MOV.U32 R22, RZ, RZ, R25 ;  /* 0x000000ffff167224 */ /* 0x002fc400078e0019 */
[----:B------:R-:W-:-:S05]  /*409f0*/  IMAD.MOV.U32 R23, RZ, RZ, R24 ;  /* 0x000000ffff177224 */ /* 0x000fca00078e0018 */
[----:B------:R1:W-:Y:S01]  /*40a00*/  STL.64 [R1+0x2118], R22 ;  /* 0x0021181601007387 */ /* 0x0003e20000100a00 */
[----:B--2---:R-:W2:Y:S02]  /*40a10*/  LDL.LU R20, [R1+0x2a0] ;  /* 0x0002a00001147983 */ /* 0x004ea40000300800 */
[----:B------:R-:W2:Y:S01]  /*40a20*/  LDL.LU R21, [R1+0x2a4] ;  /* 0x0002a40001157983 */ /* 0x000ea20000300800 */
[----:B-1----:R-:W2:Y:S01]  /*40a30*/  LDL.LU R22, [R1+0x2a8] ;  /* 0x0002a80001167983 */ /* 0x002ea20000300800 */
[----:B------:R-:W2:Y:S02]  /*40a40*/  LDL.LU R23, [R1+0x2ac] ;  /* 0x0002ac0001177983 */ /* 0x000ea40000300800 */
[----:B------:R-:W5:Y:S02]  /*40a50*/  LDL.LU R4, [R1+0x280] ;  /* 0x0002800001047983 */ /* 0x000f640000300800 */
[----:B------:R-:W5:Y:S01]  /*40a60*/  LDL.LU R5, [R1+0x284] ;  /* 0x0002840001057983 */ /* 0x000f620000300800 */
[----:B------:R-:W2:Y:S01]  /*40a70*/  LDL.LU R6, [R1+0x288] ;  /* 0x0002880001067983 */ /* 0x000ea20000300800 */
[----:B------:R-:W2:Y:S01]  /*40a80*/  LDL.LU R7, [R1+0x28c] ;  /* 0x00028c0001077983 */ /* 0x000ea20000300800 */
[C---:B------:R-:W-:Y:S02]  /*40a90*/  HMMA.1688.F32.TF32 R24, R16.reuse, R26, R8 ;  /* 0x0000001a1018723c */ /* 0x040fe40000081008 */
[----:B--2---:R-:W-:Y:S01]  /*40aa0*/  STL.64 [R1+0x2110], R6 ;  /* 0x0021100601007387 */ /* 0x004fe20000100a00 */
[----:B-----5:R1:W-:Y:S03]  /*40ab0*/  STL.64 [R1+0x2108], R4 ;  /* 0x0021080401007387 */ /* 0x0203e60000100a00 */
[----:B-1----:R-:W2:Y:S01]  /*40ac0*/  LDL.LU R4, [R1+0x290] ;  /* 0x0002900001047983 */ /* 0x002ea20000300800 */
[----:B------:R-:W2:Y:S02]  /*40ad0*/  LDL.LU R5, [R1+0x294] ;  /* 0x0002940001057983 */ /* 0x000ea40000300800 */
[----:B------:R-:W2:Y:S02]  /*40ae0*/  LDL.LU R6, [R1+0x298] ;  /* 0x0002980001067983 */ /* 0x000ea40000300800 */
[----:B------:R-:W2:Y:S01]  /*40af0*/  LDL.LU R7, [R1+0x29c] ;  /* 0x00029c0001077983 */ /* 0x000ea20000300800 */
[----:B----4-:R1:W-:Y:S01]  /*40b00*/  STL.64 [R1+0x1fc0], R14 ;  /* 0x001fc00e01007387 */ /* 0x0103e20000100a00 */
[----:B---3--:R-:W-:Y:S03]  /*40b10*/  STL.64 [R1+0x1fb8], R12 ;  /* 0x001fb80c01007387 */ /* 0x008fe60000100a00 */
[----:B-1----:R-:W3:Y:S01]  /*40b20*/  LDL.LU.64 R14, [R1+0x38] ;  /* 0x00003800010e7983 */ /* 0x002ee20000300a00 */
[----:B------:R-:W4:Y:S02]  /*40b30*/  LDL.LU.64 R10, [R1+0x2150] ;  /* 0x00215000010a7983 */ /* 0x000f240000300a00 */
[----:B------:R-:W4:Y:S04]  /*40b40*/  LDL.LU.64 R8, [R1+0x2148] ;  /* 0x0021480001087983 */ /* 0x000f280000300a00 */
[----:B------:R-:W-:Y:S01]  /*40b50*/  STL.64 [R1+0x2d0], R24 ;  /* 0x0002d01801007387 */ /* 0x000fe20000100a00 */
[----:B------:R1:W-:Y:S04]  /*40b60*/  STL.64 [R1+0x2d8], R26 ;  /* 0x0002d81a01007387 */ /* 0x0003e80000100a00 */
        /* <DEDUP_REMOVED lines=14> */
[----:B------:R-:W5:Y:S02]  /*40c50*/  LDL.LU R24, [R1+0x1b0] ;  /* 0x0001b00001187983 */ /* 0x000f640000300800 */
[----:B------:R-:W-:Y:S02]  /*40c60*/  IMAD.MOV.U32 R9, RZ, RZ, R26 ;  /* 0x000000ffff097224 */ /* 0x000fe400078e001a */
[----:B------:R-:W5:Y:S02]  /*40c70*/  LDL.LU R25, [R1+0x1b4] ;  /* 0x0001b40001197983 */ /* 0x000f640000300800 */
[----:B------:R-:W-:Y:S01]  /*40c80*/  IMAD.MOV.U32 R8, RZ, RZ, R27 ;  /* 0x000000ffff087224 */ /* 0x000fe200078e001b */
[----:B------:R-:W2:Y:S01]  /*40c90*/  LDL.LU R26, [R1+0x1b8] ;  /* 0x0001b800011a7983 */ /* 0x000ea20000300800 */
[----:B------:R-:W2:Y:S03]  /*40ca0*/  LDL.LU R27, [R1+0x1bc] ;  /* 0x0001bc00011b7983 */ /* 0x000ea60000300800 */
[----:B--2---:R-:W-:Y:S01]  /*40cb0*/  STL.64 [R1+0x2098], R26 ;  /* 0x0020981a01007387 */ /* 0x004fe20000100a00 */
[----:B-----5:R1:W-:Y:S03]  /*40cc0*/  STL.64 [R1+0x2090], R24 ;  /* 0x0020901801007387 */ /* 0x0203e60000100a00 */
[----:B-1----:R-:W2:Y:S01]  /*40cd0*/  LDL.LU R24, [R1+0x1c0] ;  /* 0x0001c00001187983 */ /* 0x002ea20000300800 */
[----:B------:R-:W2:Y:S02]  /*40ce0*/  LDL.LU R25, [R1+0x1c4] ;  /* 0x0001c40001197983 */ /* 0x000ea40000300800 */
[----:B------:R-:W5:Y:S02]  /*40cf0*/  LDL.LU R26, [R1+0x1c8] ;  /* 0x0001c800011a7983 */ /* 0x000f640000300800 */
[----:B------:R-:W5:Y:S01]  /*40d00*/  LDL.LU R27, [R1+0x1cc] ;  /* 0x0001cc00011b7983 */ /* 0x000f620000300800 */
[C---:B---3--:R-:W-:Y:S01]  /*40d10*/  HMMA.1688.F32.TF32 R20, R16.reuse, R14, R20 ;  /* 0x0000000e1014723c */ /* 0x048fe20000081014 */
[----:B-----5:R1:W-:Y:S01]  /*40d20*/  STL.64 [R1+0x20a8], R26 ;  /* 0x0020a81a01007387 */ /* 0x0203e20000100a00 */
[----:B--2---:R-:W-:Y:S03]  /*40d30*/  STL.64 [R1+0x20a0], R24 ;  /* 0x0020a01801007387 */ /* 0x004fe60000100a00 */
[----:B-1----:R-:W2:Y:S04]  /*40d40*/  LDL.64 R26, [R1+0x68] ;  /* 0x00006800011a7983 */ /* 0x002ea80000100a00 */
[----:B--2---:R1:W-:Y:S04]  /*40d50*/  STL.64 [R1+0x20b0], R26 ;  /* 0x0020b01a01007387 */ /* 0x0043e80000100a00 */
[----:B-1----:R-:W2:Y:S10]  /*40d60*/  LDL.64 R26, [R1+0x78] ;  /* 0x00007800011a7983 */ /* 0x002eb40000100a00 */
[----:B------:R-:W-:Y:S02]  /*40d70*/  STL.64 [R1+0x2a0], R20 ;  /* 0x0002a01401007387 */ /* 0x000fe40000100a00 */
[----:B------:R1:W-:Y:S02]  /*40d80*/  STL.64 [R1+0x2a8], R22 ;  /* 0x0002a81601007387 */ /* 0x0003e40000100a00 */
[----:B-1----:R-:W3:Y:S01]  /*40d90*/  LDL.LU.64 R22, [R1+0x2118] ;  /* 0x0021180001167983 */ /* 0x002ee20000300a00 */
[----:B------:R1:W-:Y:S02]  /*40da0*/  STL.64 [R1+0x20b8], R14 ;  /* 0x0020b80e01007387 */ /* 0x0003e40000100a00 */
[----:B------:R-:W2:Y:S02]  /*40db0*/  LDL.LU R12, [R1+0x1e0] ;  /* 0x0001e000010c7983 */ /* 0x000ea40000300800 */
[----:B------:R-:W2:Y:S01]  /*40dc0*/  LDL.LU R13, [R1+0x1e4] ;  /* 0x0001e400010d7983 */ /* 0x000ea20000300800 */
[----:B-1----:R-:W2:Y:S01]  /*40dd0*/  LDL.LU R14, [R1+0x1e8] ;  /* 0x0001e800010e7983 */ /* 0x002ea20000300800 */
[----:B------:R-:W2:Y:S01]  /*40de0*/  LDL.LU R15, [R1+0x1ec] ;  /* 0x0001ec00010f7983 */ /* 0x000ea20000300800 */
[C---:B---3--:R-:W-:Y:S02]  /*40df0*/  HMMA.1688.F32.TF32 R20, R16.reuse, R22, R4 ;  /* 0x000000161014723c */ /* 0x048fe40000081004 */
[----:B------:R-:W4:Y:S01]  /*40e00*/  LDL.LU.64 R6, [R1+0x2110] ;  /* 0x0021100001067983 */ /* 0x000f220000300a00 */
[----:B------:R-:W4:Y:S11]  /*40e10*/  LDL.LU.64 R4, [R1+0x2108] ;  /* 0x0021080001047983 */ /* 0x000f360000300a00 */
[----:B------:R-:W-:Y:S09]  /*40e20*/  @!UPT UIADD3 URZ, URZ, URZ, URZ ;  /* 0x0000003f3f3ff290 */ /* 0x000ff2000fffe03f */
[----:B------:R-:W-:Y:S01]  /*40e30*/  STL.64 [R1+0x290], R20 ;  /* 0x0002901401007387 */ /* 0x000fe20000100a00 */
[----:B------:R1:W-:Y:S03]  /*40e40*/  STL.64 [R1+0x298], R22 ;  /* 0x0002981601007387 */ /* 0x0003e60000100a00 */
[----:B-1----:R-:W3:Y:S01]  /*40e50*/  LDL.LU.64 R22, [R1+0x2100] ;  /* 0x0021000001167983 */ /* 0x002ee20000300a00 */
[----:B------:R-:W3:Y:S01]  /*40e60*/  LDL.LU.64 R20, [R1+0x20f8] ;  /* 0x0020f80001147983 */ /* 0x000ee20000300a00 */
[C---:B----4-:R-:W-:Y:S11]  /*40e70*/  HMMA.1688.F32.TF32 R4, R16.reuse, R10, R4 ;  /* 0x0000000a1004723c */ /* 0x050ff60000081004 */
[----:B------:R-:W-:Y:S11]  /*40e80*/  @!UPT UIADD3 URZ, URZ, URZ, URZ ;  /* 0x0000003f3f3ff290 */ /* 0x000ff6000fffe03f */
[----:B------:R-:W-:Y:S01]  /*40e90*/  @!UPT UIADD3 URZ, URZ, URZ, URZ ;  /* 0x0000003f3f3ff290 */ /* 0x000fe2000fffe03f */
[----:B------:R-:W-:Y:S01]  /*40ea0*/  STL.64 [R1+0x280], R4 ;  /* 0x0002800401007387 */ /* 0x000fe20000100a00 */
[----:B------:R1:W-:Y:S03]  /*40eb0*/  STL.64 [R1+0x288], R6 ;  /* 0x0002880601007387 */ /* 0x0003e60000100a00 */
[----:B-1----:R-:W3:Y:S01]  /*40ec0*/  LDL.LU.64 R6, [R1+0x20f0] ;  /* 0x0020f00001067983 */ /* 0x002ee20000300a00 */
[----:B------:R-:W4:Y:S02]  /*40ed0*/  LDL.LU.64 R4, [R1+0x20e8] ;  /* 0x0020e80001047983 */ /* 0x000f240000300a00 */
[----:B------:R1:W-:Y:S02]  /*40ee0*/  STL.64 [R1+0x2068], R10 ;  /* 0x0020680a01007387 */ /* 0x0003e40000100a00 */
[----:B-1----:R-:W5:Y:S01]  /*40ef0*/  LDL.64 R10, [R1+0x58] ;  /* 0x00005800010a7983 */ /* 0x002f620000100a00 */
[----:B---3--:R-:W-:Y:S03]  /*40f00*/  HMMA.1688.F32.TF32 R16, R16, R6, R20 ;  /* 0x000000061010723c */ /* 0x008fe60000081014 */
[----:B------:R-:W2:Y:S01]  /*40f10*/  LDL.LU.64 R22, [R1+0x20e0] ;  /* 0x0020e00001167983 */ /* 0x000ea20000300a00 */
[----:B------:R-:W2:Y:S02]  /*40f20*/  LDL.LU.64 R20, [R1+0x20d8] ;  /* 0x0020d80001147983 */ /* 0x000ea40000300a00 */
[----:B------:R-:W-:Y:S02]  /*40f30*/  STL.64 [R1+0x2050], R6 ;  /* 0x0020500601007387 */ /* 0x000fe40000100a00 */
[----:B----4-:R1:W-:Y:S11]  /*40f40*/  STL.64 [R1+0x2048], R4 ;  /* 0x0020480401007387 */ /* 0x0103f60000100a00 */
[----:B------:R-:W-:Y:S04]  /*40f50*/  @!UPT UIADD3 URZ, URZ, URZ, URZ ;  /* 0x0000003f3f3ff290 */ /* 0x000fe8000fffe03f */
[----:B------:R3:W-:Y:S01]  /*40f60*/  STL.64 [R1+0x1f0], R16 ;  /* 0x0001f01001007387 */ /* 0x0007e20000100a00 */
[----:B------:R4:W-:Y:S02]  /*40f70*/  STL.64 [R1+0x1f8], R18 ;  /* 0x0001f81201007387 */ /* 0x0009e40000100a00 */
[----:B-1----:R-:W2:Y:S02]  /*40f80*/  LDL.LU R4, [R1+0x1d0] ;  /* 0x0001d00001047983 */ /* 0x002ea40000300800 */
[----:B------:R-:W2:Y:S01]  /*40f90*/  LDL.LU R5, [R1+0x1d4] ;  /* 0x0001d40001057983 */ /* 0x000ea20000300800 */
[----:B------:R-:W2:Y:S01]  /*40fa0*/  LDL.LU R6, [R1+0x1d8] ;  /* 0x0001d80001067983 */ /* 0x000ea20000300800 */
[----:B------:R-:W2:Y:S02]  /*40fb0*/  LDL.LU R7, [R1+0x1dc] ;  /* 0x0001dc0001077983 */ /* 0x000ea40000300800 */
[----:B---3--:R-:W-:Y:S02]  /*40fc0*/  IMAD.MOV.U32 R16, RZ, RZ, R3 ;  /* 0x000000ffff107224 */ /* 0x008fe400078e0003 */
[----:B------:R-:W-:Y:S01]  /*40fd0*/  IMAD.MOV.U32 R17, RZ, RZ, R29 ;  /* 0x000000ffff117224 */ /* 0x000fe200078e001d */
[----:B------:R-:W3:Y:S01]  /*40fe0*/  LDL.LU R3, [R1+0x20d4] ;  /* 0x0020d40001037983 */ /* 0x000ee20000300800 */
[----:B------:R-:W2:Y:S02]  /*40ff0*/  LDL.LU R29, [R1+0x20d0] ;  /* 0x0020d000011d7983 */ /* 0x000ea40000300800 */
[----:B----4-:R-:W-:-:S02]  /*41000*/  IMAD.MOV.U32 R18, RZ, RZ, R28 ;  /* 0x000000ffff127224 */ /* 0x010fc400078e001c */
[----:B------:R-:W4:Y:S01]  /*41010*/  LDL.LU R28, [R1+0x20cc] ;  /* 0x0020cc00011c7983 */ /* 0x000f220000300800 */
[----:B------:R-:W2:Y:S03]  /*41020*/  LDL.LU R19, [R1+0x8c] ;  /* 0x00008c0001137983 */ /* 0x000ea60000300800 */
[----:B--2---:R-:W-:Y:S01]  /*41030*/  STL.64 [R1+0x1fd0], R18 ;  /* 0x001fd01201007387 */ /* 0x004fe20000100a00 */
[----:B------:R1:W-:Y:S03]  /*41040*/  STL.64 [R1+0x1fc8], R16 ;  /* 0x001fc81001007387 */ /* 0x0003e60000100a00 */
[----:B-1----:R-:W2:Y:S01]  /*41050*/  LDL.LU R16, [R1+0xa0] ;  /* 0x0000a00001107983 */ /* 0x002ea20000300800 */
[----:B------:R-:W-:Y:S01]  /*41060*/  HMMA.1688.F32.TF32 R12, R20, R26, R12 ;  /* 0x0000001a140c723c */ /* 0x000fe2000008100c */
[----:B------:R-:W-:-:S02]  /*41070*/  IMAD.MOV.U32 R18, RZ, RZ, R29 ;  /* 0x000000ffff127224 */ /* 0x000fc400078e001d */
[----:B----4-:R-:W-:Y:S02]  /*41080*/  IMAD.MOV.U32 R19, RZ, RZ, R28 ;  /* 0x000000ffff137224 */ /* 0x010fe400078e001c */
[----:B---3--:R-:W-:Y:S02]  /*41090*/  IMAD.MOV.U32 R17, RZ, RZ, R3 ;  /* 0x000000ffff117224 */ /* 0x008fe400078e0003 */
[----:B------:R-:W3:Y:S01]  /*410a0*/  LDL.LU R3, [R1+0x20c8] ;  /* 0x0020c80001037983 */ /* 0x000ee20000300800 */
[----:B------:R-:W4:Y:S02]  /*410b0*/  LDL.LU R29, [R1+0x20c4] ;  /* 0x0020c400011d7983 */ /* 0x000f240000300800 */
[----:B------:R-:W3:Y:S02]  /*410c0*/  LDL.LU R28, [R1+0x20c0] ;  /* 0x0020c000011c7983 */ /* 0x000ee40000300800 */
[----:B------:R-:W-:Y:S01]  /*410d0*/  STL.64 [R1+0x1fe0], R18 ;  /* 0x001fe01201007387 */ /* 0x000fe20000100a00 */
[----:B--2---:R-:W-:Y:S10]  /*410e0*/  STL.64 [R1+0x1fd8], R16 ;  /* 0x001fd81001007387 */ /* 0x004ff40000100a00 */
[----:B------:R1:W-:Y:S02]  /*410f0*/  STL.64 [R1+0x1e0], R12 ;  /* 0x0001e00c01007387 */ /* 0x0003e40000100a00 */
[----:B------:R2:W-:Y:S02]  /*41100*/  STL.64 [R1+0x1e8], R14 ;  /* 0x0001e80e01007387 */ /* 0x0005e40000100a00 */
[----:B-1----:R-:W-:Y:S01]  /*41110*/  IMAD.MOV.U32 R13, RZ, RZ, R26 ;  /* 0x000000ffff0d7224 */ /* 0x002fe200078e001a */
[----:B--2---:R-:W2:Y:S01]  /*41120*/  LDL.LU.64 R14, [R1+0x20b8] ;  /* 0x0020b800010e7983 */ /* 0x004ea20000300a00 */
[----:B------:R-:W-:-:S02]  /*41130*/  IMAD.MOV.U32 R12, RZ, RZ, R27 ;  /* 0x000000ffff0c7224 */ /* 0x000fc400078e001b */
        /* <DEDUP_REMOVED lines=10> */
[----:B-----5:R-:W-:Y:S11]  /*411e0*/  HMMA.1688.F32.TF32 R24, R20, R10, R24 ;  /* 0x0000000a1418723c */ /* 0x020ff60000081018 */
        /* <DEDUP_REMOVED lines=9> */
[----:B------:R-:W-:Y:S01]  /*41280*/  IMAD.MOV.U32 R6, RZ, RZ, R11 ;  /* 0x000000ffff067224 */ /* 0x000fe200078e000b */
[----:B------:R1:W-:Y:S02]  /*41290*/  STL.64 [R1+0x1ff0], R18 ;  /* 0x001ff01201007387 */ /* 0x0003e40000100a00 */
[----:B--2---:R-:W-:Y:S07]  /*412a0*/  HMMA.1688.F32.TF32 R8, R20, R18, R24 ;  /* 0x000000121408723c */ /* 0x004fee0000081018 */
[----:B-1----:R-:W-:-:S02]  /*412b0*/  IMAD.MOV.U32 R18, RZ, RZ, R7 ;  /* 0x000000ffff127224 */ /* 0x002fc400078e0007 */
[----:B------:R-:W-:Y:S11]  /*412c0*/  IMAD.MOV.U32 R19, RZ, RZ, R6 ;  /* 0x000000ffff137224 */ /* 0x000ff600078e0006 */
[----:B------:R-:W-:Y:S03]  /*412d0*/  @!UPT UIADD3 URZ, URZ, URZ, URZ ;  /* 0x0000003f3f3ff290 */ /* 0x000fe6000fffe03f */
[----:B------:R1:W-:Y:S01]  /*412e0*/  STL.64 [R1+0x1b0], R8 ;  /* 0x0001b00801007387 */ /* 0x0003e20000100a00 */
[----:B------:R2:W-:Y:S02]  /*412f0*/  STL.64 [R1+0x1b8], R10 ;  /* 0x0001b80a01007387 */ /* 0x0005e40000100a00 */
[----:B------:R-:W-:Y:S02]  /*41300*/  STL.64 [R1+0x2008], R18 ;  /* 0x0020081201007387 */ /* 0x000fe40000100a00 */
[----:B------:R-:W5:Y:S01]  /*41310*/  LDL.LU R24, [R1+0xf0] ;  /* 0x0000f00001187983 */ /* 0x000f620000300800 */
[----:B------:R-:W5:Y:S01]  /*41320*/  LDL.LU R25, [R1+0xf4] ;  /* 0x0000f40001197983 */ /* 0x000f620000300800 */
[----:B------:R-:W3:Y:S02]  /*41330*/  LDL.LU R26, [R1+0xf8] ;  /* 0x0000f800011a7983 */ /* 0x000ee40000300800 */
[----:B------:R-:W3:Y:S01]  /*41340*/  LDL.LU R27, [R1+0xfc] ;  /* 0x0000fc00011b7983 */ /* 0x000ee20000300800 */
        /* <DEDUP_REMOVED lines=8> */
[----:B------:R-:W2:Y:S02]  /*413d0*/  LDL.LU R10, [R1+0x1a8] ;  /* 0x0001a800010a7983 */ /* 0x000ea40000300800 */
[----:B------:R-:W2:Y:S01]  /*413e0*/  LDL.LU R11, [R1+0x1ac] ;  /* 0x0001ac00010b7983 */ /* 0x000ea20000300800 */
[----:B------:R1:W-:Y:S01]  /*413f0*/  STL.64 [R1+0x2060], R26 ;  /* 0x0020601a01007387 */ /* 0x0003e20000100a00 */
[----:B-----5:R-:W-:Y:S02]  /*41400*/  STL.64 [R1+0x2058], R24 ;  /* 0x0020581801007387 */ /* 0x020fe40000100a00 */
[----:B------:R-:W-:-:S02]  /*41410*/  IMAD.MOV.U32 R18, RZ, RZ, R5 ;  /* 0x000000ffff127224 */ /* 0x000fc400078e0005 */
[----:B------:R-:W-:Y:S01]  /*41420*/  IMAD.MOV.U32 R19, RZ, RZ, R4 ;  /* 0x000000ffff137224 */ /* 0x000fe200078e0004 */
[----:B-1----:R-:W3:Y:S01]  /*41430*/  LDL.64 R26, [R1+0x28] ;  /* 0x00002800011a7983 */ /* 0x002ee20000100a00 */
[----:B------:R-:W5:Y:S02]  /*41440*/  LDL.LU R4, [R1+0x180] ;  /* 0x0001800001047983 */ /* 0x000f640000300800 */
[----:B------:R-:W5:Y:S02]  /*41450*/  LDL.LU R5, [R1+0x184] ;  /* 0x0001840001057983 */ /* 0x000f640000300800 */
[----:B------:R-:W5:Y:S01]  /*41460*/  LDL.LU R6, [R1+0x188] ;  /* 0x0001880001067983 */ /* 0x000f620000300800 */
[----:B------:R-:W5:Y:S01]  /*41470*/  LDL.LU R7, [R1+0x18c] ;  /* 0x00018c0001077983 */ /* 0x000f620000300800 */
[----:B------:R1:W-:Y:S02]  /*41480*/  STL.64 [R1+0x2020], R18 ;  /* 0x0020201201007387 */ /* 0x0003e40000100a00 */
[----:B-1----:R-:W-:-:S02]  /*41490*/  IMAD.MOV.U32 R19, RZ, RZ, R12 ;  /* 0x000000ffff137224 */ /* 0x002fc400078e000c */
[----:B------:R-:W-:Y:S01]  /*414a0*/  IMAD.MOV.U32 R18, RZ, RZ, R13 ;  /* 0x000000ffff127224 */ /* 0x000fe200078e000d */
        /* <DEDUP_REMOVED lines=11> */
[----:B------:R-:W2:Y:S03]  /*41560*/  LDL.LU R15, [R1+0xbc] ;  /* 0x0000bc00010f7983 */ /* 0x000ea60000300800 */
[----:B--2---:R-:W-:Y:S01]  /*41570*/  STL.64 [R1+0x2000], R14 ;  /* 0x0020000e01007387 */ /* 0x004fe20000100a00 */
[----:B------:R1:W-:Y:S03]  /*41580*/  STL.64 [R1+0x1ff8], R12 ;  /* 0x001ff80c01007387 */ /* 0x0003e60000100a00 */
[----:B-1----:R-:W2:Y:S01]  /*41590*/  LDL.LU R12, [R1+0xc0] ;  /* 0x0000c000010c7983 */ /* 0x002ea20000300800 */
[----:B----4-:R-:W-:-:S02]  /*415a0*/  IMAD.MOV.U32 R14, RZ, RZ, R29 ;  /* 0x000000ffff0e7224 */ /* 0x010fc400078e001d */
[----:B------:R-:W-:Y:S02]  /*415b0*/  IMAD.MOV.U32 R15, RZ, RZ, R3 ;  /* 0x000000ffff0f7224 */ /* 0x000fe400078e0003 */
[----:B------:R-:W-:Y:S02]  /*415c0*/  IMAD.MOV.U32 R13, RZ, RZ, R28 ;  /* 0x000000ffff0d7224 */ /* 0x000fe400078e001c */
[----:B------:R-:W4:Y:S01]  /*415d0*/  LDL.LU R28, [R1+0x207c] ;  /* 0x00207c00011c7983 */ /* 0x000f220000300800 */
[----:B------:R-:W4:Y:S02]  /*415e0*/  LDL.LU R29, [R1+0x2078] ;  /* 0x00207800011d7983 */ /* 0x000f240000300800 */
[----:B------:R-:W4:Y:S02]  /*415f0*/  LDL.LU R3, [R1+0x2074] ;  /* 0x0020740001037983 */ /* 0x000f240000300800 */
[----:B------:R-:W-:Y:S01]  /*41600*/  STL.64 [R1+0x2018], R14 ;  /* 0x0020180e01007387 */ /* 0x000fe20000100a00 */
[----:B---3--:R-:W-:Y:S01]  /*41610*/  HMMA.1688.F32.TF32 R8, R20, R26, R8 ;  /* 0x0000001a1408723c */ /* 0x008fe20000081008 */
[----:B--2---:R1:W-:Y:S04]  /*41620*/  STL.64 [R1+0x2010], R12 ;  /* 0x0020100c01007387 */ /* 0x0043e80000100a00 */
[----:B-1----:R-:W2:Y:S01]  /*41630*/  LDL.LU R12, [R1+0xd0] ;  /* 0x0000d000010c7983 */ /* 0x002ea20000300800 */
[----:B------:R-:W2:Y:S02]  /*41640*/  LDL.LU R13, [R1+0xd4] ;  /* 0x0000d400010d7983 */ /* 0x000ea40000300800 */
[----:B------:R-:W3:Y:S02]  /*41650*/  LDL.LU R14, [R1+0xd8] ;  /* 0x0000d800010e7983 */ /* 0x000ee40000300800 */
[----:B------:R-:W3:Y:S02]  /*41660*/  LDL.LU R15, [R1+0xdc] ;  /* 0x0000dc00010f7983 */ /* 0x000ee40000300800 */
[----:B---3--:R-:W-:Y:S01]  /*41670*/  STL.64 [R1+0x2030], R14 ;  /* 0x0020300e01007387 */ /* 0x008fe20000100a00 */
[----:B--2---:R1:W-:Y:S03]  /*41680*/  STL.64 [R1+0x2028], R12 ;  /* 0x0020280c01007387 */ /* 0x0043e60000100a00 */
[----:B-1----:R-:W2:Y:S01]  /*41690*/  LDL.LU R12, [R1+0xe0] ;  /* 0x0000e000010c7983 */ /* 0x002ea20000300800 */
[----:B----4-:R-:W-:-:S02]  /*416a0*/  IMAD.MOV.U32 R13, RZ, RZ, R3 ;  /* 0x000000ffff0d7224 */ /* 0x010fc400078e0003 */
[----:B------:R-:W3:Y:S04]  /*416b0*/  LDL.LU R3, [R1+0x2070] ;  /* 0x0020700001037983 */ /* 0x000ee80000300800 */
[----:B------:R-:W-:Y:S01]  /*416c0*/  STL.64 [R1+0x190], R8 ;  /* 0x0001900801007387 */ /* 0x000fe20000100a00 */
[----:B------:R1:W-:Y:S04]  /*416d0*/  STL.64 [R1+0x198], R10 ;  /* 0x0001980a01007387 */ /* 0x0003e80000100a00 */
[----:B-1----:R-:W5:Y:S01]  /*416e0*/  LDL.LU.64 R10, [R1+0x2068] ;  /* 0x00206800010a7983 */ /* 0x002f620000300a00 */
[----:B------:R-:W-:-:S02]  /*416f0*/  IMAD.MOV.U32 R9, RZ, RZ, R26 ;  /* 0x000000ffff097224 */ /* 0x000fc400078e001a */
[----:B------:R-:W-:Y:S02]  /*41700*/  IMAD.MOV.U32 R8, RZ, RZ, R27 ;  /* 0x000000ffff087224 */ /* 0x000fe400078e001b */
[----:B------:R-:W4:Y:S01]  /*41710*/  LDL.LU.64 R26, [R1+0x2060] ;  /* 0x00206000011a7983 */ /* 0x000f220000300a00 */
[----:B------:R-:W4:Y:S01]  /*41720*/  LDL.LU.64 R24, [R1+0x2058] ;  /* 0x0020580001187983 */ /* 0x000f220000300a00 */
[C---:B-----5:R-:W-:Y:S11]  /*41730*/  HMMA.1688.F32.TF32 R4, R20.reuse, R10, R4 ;  /* 0x0000000a1404723c */ /* 0x060ff60000081004 */
[----:B------:R-:W-:Y:S11]  /*41740*/  @!UPT UIADD3 URZ, URZ, URZ, URZ ;  /* 0x0000003f3f3ff290 */ /* 0x000ff6000fffe03f */
[----:B------:R-:W-:Y:S01]  /*41750*/  @!UPT UIADD3 URZ, URZ, URZ, URZ ;  /* 0x0000003f3f3ff290 */ /* 0x000fe2000fffe03f */
[----:B------:R-:W-:Y:S01]  /*41760*/  STL.64 [R1+0x180], R4 ;  /* 0x0001800401007387 */ /* 0x000fe20000100a00 */
[----:B------:R1:W-:Y:S03]  /*41770*/  STL.64 [R1+0x188], R6 ;  /* 0x0001880601007387 */ /* 0x0003e60000100a00 */
[----:B-1----:R-:W4:Y:S01]  /*41780*/  LDL.LU.64 R6, [R1+0x2050] ;  /* 0x0020500001067983 */ /* 0x002f220000300a00 */
[----:B------:R-:W5:Y:S02]  /*41790*/  LDL.LU.64 R4, [R1+0x2048] ;  /* 0x0020480001047983 */ /* 0x000f640000300a00 */
        /* <DEDUP_REMOVED lines=30> */
[----:B------:R-:W2:Y:S11]  /*41980*/  LDL.LU.64 R14, [R1+0x1fe8] ;  /* 0x001fe800010e7983 */ /* 0x000eb60000300a00 */
[----:B------:R-:W-:Y:S10]  /*41990*/  @!UPT UIADD3 URZ, URZ, URZ, URZ ;  /* 0x0000003f3f3ff290 */ /* 0x000ff4000fffe03f */
[----:B------:R-:W-:Y:S01]  /*419a0*/  STL.64 [R1+0x480], R16 ;  /* 0x0004801001007387 */ /* 0x000fe20000100a00 */
[----:B------:R1:W-:Y:S03]  /*419b0*/  STL.64 [R1+0x488], R18 ;  /* 0x0004881201007387 */ /* 0x0003e60000100a00 */
[----:B-1----:R-:W4:Y:S01]  /*419c0*/  LDL.LU.64 R18, [R1+0x1fe0] ;  /* 0x001fe00001127983 */ /* 0x002f220000300a00 */
[----:B------:R-:W4:Y:S02]  /*419d0*/  LDL.LU.64 R16, [R1+0x1fd8] ;  /* 0x001fd80001107983 */ /* 0x000f240000300a00 */
[----:B------:R-:W-:Y:S02]  /*419e0*/  IMAD.MOV.U32 R22, RZ, RZ, R9 ;  /* 0x000000ffff167224 */ /* 0x000fe400078e0009 */
[----:B------:R-:W-:Y:S02]  /*419f0*/  IMAD.MOV.U32 R23, RZ, RZ, R8 ;  /* 0x000000ffff177224 */ /* 0x000fe400078e0008 */
[----:B--2---:R-:W-:-:S02]  /*41a00*/  IMAD.MOV.U32 R9, RZ, RZ, R14 ;  /* 0x000000ffff097224 */ /* 0x004fc400078e000e */
[----:B------:R-:W-:Y:S01]  /*41a10*/  IMAD.MOV.U32 R8, RZ, RZ, R15 ;  /* 0x000000ffff087224 */ /* 0x000fe200078e000f */
[C---:B----4-:R-:W-:Y:S11]  /*41a20*/  HMMA.1688.F32.TF32 R16, R24.reuse, R14, R16 ;  /* 0x0000000e1810723c */ /* 0x050ff60000081010 */
[----:B------:R-:W-:Y:S11]  /*41a30*/  @!UPT UIADD3 URZ, URZ, URZ, URZ ;  /* 0x0000003f3f3ff290 */ /* 0x000ff6000fffe03f */
[----:B------:R-:W-:Y:S01]  /*41a40*/  @!UPT UIADD3 URZ, URZ, URZ, URZ ;  /* 0x0000003f3f3ff290 */ /* 0x000fe2000fffe03f */
[----:B------:R-:W-:Y:S01]  /*41a50*/  STL.64 [R1+0x470], R16 ;  /* 0x0004701001007387 */ /* 0x000fe20000100a00 */
[----:B------:R1:W-:Y:S03]  /*41a60*/  STL.64 [R1+0x478], R18 ;  /* 0x0004781201007387 */ /* 0x0003e60000100a00 */
[----:B-1----:R-:W2:Y:S01]  /*41a70*/  LDL.LU.64 R18, [R1+0x1fd0] ;  /* 0x001fd00001127983 */ /* 0x002ea20000300a00 */
[----:B------:R-:W2:Y:S02]  /*41a80*/  LDL.LU.64 R16, [R1+0x1fc8] ;  /* 0x001fc80001107983 */ /* 0x000ea40000300a00 */
[----:B------:R-:W4:Y:S02]  /*41a90*/  LDL.LU.64 R14, [R1+0x1fc0] ;  /* 0x001fc000010e7983 */ /* 0x000f240000300a00 */
[----:B------:R-:W4:Y:S02]  /*41aa0*/  LDL.LU.64 R12, [R1+0x1fb8] ;  /* 0x001fb800010c7983 */ /* 0x000f240000300a00 */
[C---:B----4-:R-:W-:Y:S01]  /*41ab0*/  HMMA.1688.F32.TF32 R20, R24.reuse, R22, R12 ;  /* 0x000000161814723c */ /* 0x050fe2000008100c */
[----:B------:R-:W4:Y:S01]  /*41ac0*/  LDL.LU.64 R14, [R1+0x1fb0] ;  /* 0x001fb000010e7983 */ /* 0x000f220000300a00 */
[----:B------:R-:W4:Y:S06]  /*41ad0*/  LDL.LU.64 R12, [R1+0x1fa8] ;  /* 0x001fa800010c7983 */ /* 0x000f2c0000300a00 */
[----:B--2---:R-:W-:Y:S11]  /*41ae0*/  HMMA.1688.F32.TF32 R16, R24, R10, R16 ;  /* 0x0000000a1810723c */ /* 0x004ff60000081010 */
[----:B------:R-:W-:Y:S04]  /*41af0*/  @!UPT UIADD3 URZ, URZ, URZ, URZ ;  /* 0x0000003f3f3ff290 */ /* 0x000fe8000fffe03f */
[----:B------:R-:W-:Y:S01]  /*41b00*/  STL.64 [R1+0x460], R20 ;  /* 0x0004601401007387 */ /* 0x000fe20000100a00 */
[----:B------:R-:W-:Y:S07]  /*41b10*/  STL.64 [R1+0x468], R22 ;  /* 0x0004681601007387 */ /* 0x000fee0000100a00 */
[----:B------:R-:W-:Y:S02]  /*41b20*/  STL.64 [R1+0x450], R16 ;  /* 0x0004501001007387 */ /* 0x000fe40000100a00 */
[----:B------:R-:W-:Y:S02]  /*41b30*/  STL.64 [R1+0x1f48], R10 ;  /* 0x001f480a01007387 */ /* 0x000fe40000100a00 */
[----:B------:R-:W-:-:S02]  /*41b40*/  IMAD.MOV.U32 R29, RZ, RZ, R18 ;  /* 0x000000ffff1d7224 */ /* 0x000fc400078e0012 */
[----:B------:R-:W-:Y:S01]  /*41b50*/  IMAD.MOV.U32 R28, RZ, RZ, R19 ;  /* 0x000000ffff1c7224 */ /* 0x000fe200078e0013 */
[----:B------:R4:W-:Y:S04]  /*41b60*/  STL.64 [R1+0x1f80], R8 ;  /* 0x001f800801007387 */ /* 0x0009e80000100a00 */
[----:B------:R-:W-:Y:S04]  /*41b70*/  LDS R18, [R0+0x32000] ;  /* 0x0320000000127984 */ /* 0x000fe80000000800 */
[----:B------:R-:W1:Y:S04]  /*41b80*/  LDS R19, [R2+0x32000] ;  /* 0x0320000002137984 */ /* 0x000e680000000800 */
[----:B------:R-:W-:Y:S04]  /*41b90*/  LDS R16, [R0+0x30000] ;  /* 0x0300000000107984 */ /* 0x000fe80000000800 */
[----:B------:R-:W2:Y:S04]  /*41ba0*/  LDS R17, [R2+0x30000] ;  /* 0x0300000002117984 */ /* 0x000ea80000000800 */
[----:B------:R-:W-:Y:S01]  /*41bb0*/  STL [R1+0x1da0], R28 ;  /* 0x001da01c01007387 */ /* 0x000fe20000100800 */
[----:B------:R-:W-:Y:S02]  /*41bc0*/  STL [R1+0x1c50], R29 ;  /* 0x001c501d01007387 */ /* 0x000fe40000100800 */
[----:B------:R-:W-:Y:S02]  /*41bd0*/  STL.64 [R1+0x1f40], R6 ;  /* 0x001f400601007387 */ /* 0x000fe40000100a00 */
[----:B-----5:R-:W-:Y:S01]  /*41be0*/  STL.64 [R1+0x1f38], R4 ;  /* 0x001f380401007387 */ /* 0x020fe20000100a00 */
[----:B------:R-:W-:Y:S04]  /*41bf0*/  LDS R20, [R0+0x2c700] ;  /* 0x02c7000000147984 */ /* 0x000fe80000000800 */
[----:B------:R-:W-:Y:S04]  /*41c00*/  LDS R22, [R0+0x2e700] ;  /* 0x02e7000000167984 */ /* 0x000fe80000000800 */
[----:B------:R-:W-:Y:S04]  /*41c10*/  LDS R21, [R2+0x2c700] ;  /* 0x02c7000002157984 */ /* 0x000fe80000000800 */
[----:B------:R-:W-:Y:S01]  /*41c20*/  LDS R23, [R2+0x2e700] ;  /* 0x02e7000002177984 */ /* 0x000fe20000000800 */
[----:B----4-:R-:W-:Y:S03]  /*41c30*/  HMMA.1688.F32.TF32 R8, R24, R6, R12 ;  /* 0x000000061808723c */ /* 0x010fe6000008100c */
[----:B------:R-:W-:Y:S04]  /*41c40*/  LDS R14, [R0+0x32100] ;  /* 0x03210000000e7984 */ /* 0x000fe80000000800 */
[----:B------:R-:W4:Y:S04]  /*41c50*/  LDS R15, [R2+0x32100] ;  /* 0x03210000020f7984 */ /* 0x000f280000000800 */
[----:B------:R-:W-:Y:S04]  /*41c60*/  LDS R12, [R0+0x30100] ;  /* 0x03010000000c7984 */ /* 0x000fe80000000800 */
[----:B------:R-:W5:Y:S04]  /*41c70*/  LDS R13, [R2+0x30100] ;  /* 0x03010000020d7984 */ /* 0x000f680000000800 */
[----:B---3--:R-:W3:Y:S04]  /*41c80*/  LDSM.16.M88.4 R24, [R3+0x80180] ;  /* 0x080180000318783b */ /* 0x008ee80000000200 */
[----:B------:R-:W-:Y:S04]  /*41c90*/  LDSM.16.M88.4 R4, [R3+0x8c180] ;  /* 0x08c180000304783b */ /* 0x000fe80000000200 */
[----:B------:R-:W-:Y:S01]  /*41ca0*/  STL.64 [R1+0x420], R8 ;  /* 0x0004200801007387 */ /* 0x000fe20000100a00 */
[----:B------:R-:W-:Y:S02]  /*41cb0*/  STL.64 [R1+0x428], R10 ;  /* 0x0004280a01007387 */ /* 0x000fe40000100a00 */
[----:B-1----:R-:W-:Y:S02]  /*41cc0*/  STL.64 [R1+0x1f30], R18 ;  /* 0x001f301201007387 */ /* 0x002fe40000100a00 */
[----:B--2---:R-:W-:Y:S02]  /*41cd0*/  STL.64 [R1+0x1f28], R16 ;  /* 0x001f281001007387 */ /* 0x004fe40000100a00 */
[----:B------:R-:W1:Y:S04]  /*41ce0*/  LDSM.16.M88.4 R16, [R3+0x84180] ;  /* 0x084180000310783b */ /* 0x000e680000000200 */
[----:B----4-:R-:W-:Y:S01]  /*41cf0*/  STL.64 [R1+0x1ea8], R14 ;  /* 0x001ea80e01007387 */ /* 0x010fe20000100a00 */
[----:B-----5:R-:W-:Y:S02]  /*41d00*/  STL.64 [R1+0x1ea0], R12 ;  /* 0x001ea00c01007387 */ /* 0x020fe40000100a00 */
[----:B------:R-:W2:Y:S04]  /*41d10*/  LDSM.16.M88.4 R12, [R3+0x88180] ;  /* 0x08818000030c783b */ /* 0x000ea80000000200 */
[----:B---3--:R-:W-:Y:S01]  /*41d20*/  STL.64 [R1+0xd0], R24 ;  /* 0x0000d01801007387 */ /* 0x008fe20000100a00 */
[----:B------:R-:W-:Y:S04]  /*41d30*/  STL.64 [R1+0xd8], R26 ;  /* 0x0000d81a01007387 */ /* 0x000fe80000100a00 */
[----:B-1----:R1:W-:Y:S01]  /*41d40*/  STL.64 [R1+0xc0], R16 ;  /* 0x0000c01001007387 */ /* 0x0023e20000100a00 */
[----:B------:R-:W-:Y:S03]  /*41d50*/  STL.64 [R1+0xc8], R18 ;  /* 0x0000c81201007387 */ /* 0x000fe60000100a00 */
[----:B--2---:R-:W-:Y:S01]  /*41d60*/  STL.64 [R1+0xb0], R12 ;  /* 0x0000b00c01007387 */ /* 0x004fe20000100a00 */
[----:B------:R-:W-:Y:S02]  /*41d70*/  STL.64 [R1+0xb8], R14 ;  /* 0x0000b80e01007387 */ /* 0x000fe40000100a00 */
[----:B------:R-:W2:Y:S04]  /*41d80*/  LDSM.16.M88.4 R12, [R3+0x90180] ;  /* 0x09018000030c783b */ /* 0x000ea80000000200 */
[----:B-1----:R-:W-:-:S02]  /*41d90*/  IMAD.MOV.U32 R17, RZ, RZ, R4 ;  /* 0x000000ffff117224 */ /* 0x002fc400078e0004 */
[----:B------:R-:W-:Y:S01]  /*41da0*/  IMAD.MOV.U32 R16, RZ, RZ, R5 ;  /* 0x000000ffff107224 */ /* 0x000fe200078e0005 */
[----:B------:R-:W-:Y:S01]  /*41db0*/  STL.64 [R1+0xa0], R4 ;  /* 0x0000a00401007387 */ /* 0x000fe20000100a00 */
[----:B------:R1:W-:Y:S03]  /*41dc0*/  STL.64 [R1+0xa8], R6 ;  /* 0x0000a80601007387 */ /* 0x0003e60000100a00 */
[----:B------:R-:W-:Y:S04]  /*41dd0*/  STL.64 [R1+0x1f60], R16 ;  /* 0x001f601001007387 */ /* 0x000fe80000100a00 */
[----:B-1----:R-:W3:Y:S04]  /*41de0*/  LDL.LU R6, [R1+0x58] ;  /* 0x0000580001067983 */ /* 0x002ee80000300800 */
[----:B--2---:R-:W-:Y:S01]  /*41df0*/  STL.64 [R1+0x90], R12 ;  /* 0x0000900c01007387 */ /* 0x004fe20000100a00 */
[----:B------:R-:W-:Y:S02]  /*41e00*/  STL.64 [R1+0x98], R14 ;  /* 0x0000980e01007387 */ /* 0x000fe40000100a00 */
[----:B------:R-:W3:Y:S02]  /*41e10*/  LDL.LU R7, [R1+0x5c] ;  /* 0x00005c0001077983 */ /* 0x000ee40000300800 */
[----:B------:R-:W1:Y:S01]  /*41e20*/  LDSM.16.M88.4 R12, [R3+0x94180] ;  /* 0x09418000030c783b */ /* 0x000e620000000200 */
[----:B---3--:R2:W-:Y:S03]  /*41e30*/  STL.64 [R1+0x1f88], R6 ;  /* 0x001f880601007387 */ /* 0x0085e60000100a00 */
[----:B-1----:R-:W-:Y:S02]  /*41e40*/  STL.64 [R1+0x80], R12 ;  /* 0x0000800c01007387 */ /* 0x002fe40000100a00 */
[----:B------:R-:W-:Y:S02]  /*41e50*/  STL.64 [R1+0x88], R14 ;  /* 0x0000880e01007387 */ /* 0x000fe40000100a00 */
[----:B------:R-:W3:Y:S01]  /*41e60*/  LDL.LU R10, [R1+0x68] ;  /* 0x00006800010a7983 */ /* 0x000ee20000300800 */
[----:B------:R-:W3:Y:S01]  /*41e70*/  LDL.LU R11, [R1+0x6c] ;  /* 0x00006c00010b7983 */ /* 0x000ee20000300800 */
[----:B------:R-:W-:-:S02]  /*41e80*/  IMAD.MOV.U32 R9, RZ, RZ, R24 ;  /* 0x000000ffff097224 */ /* 0x000fc400078e0018 */
[----:B------:R-:W-:Y:S02]  /*41e90*/  IMAD.MOV.U32 R8, RZ, RZ, R25 ;  /* 0x000000ffff087224 */ /* 0x000fe400078e0019 */
[----:B------:R-:W1:Y:S04]  /*41ea0*/  LDSM.16.M88.4 R24, [R3+0x9c180] ;  /* 0x09c180000318783b */ /* 0x000e680000000200 */
[----:B---3--:R3:W-:Y:S01]  /*41eb0*/  STL.64 [R1+0x1f90], R10 ;  /* 0x001f900a01007387 */ /* 0x0087e20000100a00 */
[----:B------:R-:W4:Y:S02]  /*41ec0*/  LDL.LU R4, [R1+0x4c0] ;  /* 0x0004c00001047983 */ /* 0x000f240000300800 */
[----:B------:R-:W4:Y:S02]  /*41ed0*/  LDL.LU R5, [R1+0x4c4] ;  /* 0x0004c40001057983 */ /* 0x000f240000300800 */
[----:B--2---:R-:W2:Y:S01]  /*41ee0*/  LDL.LU R6, [R1+0x4c8] ;  /* 0x0004c80001067983 */ /* 0x004ea20000300800 */
[----:B------:R-:W2:Y:S01]  /*41ef0*/  LDL.LU R7, [R1+0x4cc] ;  /* 0x0004cc0001077983 */ /* 0x000ea20000300800 */
[----:B------:R-:W-:-:S02]  /*41f00*/  IMAD.MOV.U32 R29, RZ, RZ, R12 ;  /* 0x000000ffff1d7224 */ /* 0x000fc400078e000c */
[----:B------:R-:W-:Y:S02]  /*41f10*/  IMAD.MOV.U32 R28, RZ, RZ, R13 ;  /* 0x000000ffff1c7224 */ /* 0x000fe400078e000d */
[----:B------:R-:W5:Y:S04]  /*41f20*/  LDSM.16.M88.4 R12, [R3+0x98180] ;  /* 0x09818000030c783b */ /* 0x000f680000000200 */
[----:B--2---:R-:W-:Y:S01]  /*41f30*/  STL.64 [R1+0x1fa0], R6 ;  /* 0x001fa00601007387 */ /* 0x004fe20000100a00 */
[----:B----4-:R2:W-:Y:S02]  /*41f40*/  STL.64 [R1+0x1f98], R4 ;  /* 0x001f980401007387 */ /* 0x0105e40000100a00 */
[----:B---3--:R-:W3:Y:S02]  /*41f50*/  LDL.LU R10, [R1+0x78] ;  /* 0x00007800010a7983 */ /* 0x008ee40000300800 */
[----:B------:R-:W3:Y:S01]  /*41f60*/  LDL.LU R11, [R1+0x7c] ;  /* 0x00007c00010b7983 */ /* 0x000ee20000300800 */
[----:B--2---:R-:W3:Y:S01]  /*41f70*/  LDL.LU R4, [R1+0x4d0] ;  /* 0x0004d00001047983 */ /* 0x004ee20000300800 */
[----:B------:R-:W3:Y:S02]  /*41f80*/  LDL.LU R5, [R1+0x4d4] ;  /* 0x0004d40001057983 */ /* 0x000ee40000300800 */
[----:B------:R-:W3:Y:S02]  /*41f90*/  LDL.LU R6, [R1+0x4d8] ;  /* 0x0004d80001067983 */ /* 0x000ee40000300800 */
[----:B------:R-:W3:Y:S01]  /*41fa0*/  LDL.LU R7, [R1+0x4dc] ;  /* 0x0004dc0001077983 */ /* 0x000ee20000300800 */
[----:B------:R-:W2:Y:S01]  /*41fb0*/  LDL.LU R16, [R1+0x410] ;  /* 0x0004100001107983 */ /* 0x000ea20000300800 */
[----:B-1----:R-:W-:Y:S02]  /*41fc0*/  STL.64 [R1], R24 ;  /* 0x0000001801007387 */ /* 0x002fe40000100a00 */
[----:B------:R-:W-:Y:S02]  /*41fd0*/  STL.64 [R1+0x8], R26 ;  /* 0x0000081a01007387 */ /* 0x000fe40000100a00 */
[----:B------:R-:W2:Y:S01]  /*41fe0*/  LDL.LU R17, [R1+0x414] ;  /* 0x0004140001117983 */ /* 0x000ea20000300800 */
[----:B------:R-:W4:Y:S01]  /*41ff0*/  LDL.LU R18, [R1+0x418] ;  /* 0x0004180001127983 */ /* 0x000f220000300800 */
[----:B------:R-:W4:Y:S03]  /*42000*/  LDL.LU R19, [R1+0x41c] ;  /* 0x00041c0001137983 */ /* 0x000f260000300800 */
[----:B------:R-:W-:Y:S04]  /*42010*/  LDS R26, [R0+0x32200] ;  /* 0x03220000001a7984 */ /* 0x000fe80000000800 */
[----:B------:R-:W1:Y:S04]  /*42020*/  LDS R27, [R2+0x32200] ;  /* 0x03220000021b7984 */ /* 0x000e680000000800 */
[----:B------:R-:W-:Y:S04]  /*42030*/  LDS R24, [R0+0x30200] ;  /* 0x0302000000187984 */ /* 0x000fe80000000800 */
[----:B------:R-:W1:Y:S04]  /*42040*/  LDS R25, [R2+0x30200] ;  /* 0x0302000002197984 */ /* 0x000e680000000800 */
[----:B----4-:R-:W-:Y:S01]  /*42050*/  STL.64 [R1+0x1f78], R18 ;  /* 0x001f781201007387 */ /* 0x010fe20000100a00 */
[----:B--2---:R2:W-:Y:S03]  /*42060*/  STL.64 [R1+0x1f70], R16 ;  /* 0x001f701001007387 */ /* 0x0045e60000100a00 */
[----:B--2---:R-:W2:Y:S01]  /*42070*/  LDL.LU R16, [R1+0x440] ;  /* 0x0004400001107983 */ /* 0x004ea20000300800 */
[----:B------:R-:W2:Y:S02]  /*42080*/  LDL.LU R17, [R1+0x444] ;  /* 0x0004440001117983 */ /* 0x000ea40000300800 */
[----:B------:R-:W2:Y:S02]  /*42090*/  LDL.LU R18, [R1+0x448] ;  /* 0x0004480001127983 */ /* 0x000ea40000300800 */
[----:B------:R-:W2:Y:S01]  /*420a0*/  LDL.LU R19, [R1+0x44c] ;  /* 0x00044c0001137983 */ /* 0x000ea20000300800 */
[----:B-----5:R-:W-:Y:S01]  /*420b0*/  STL.64 [R1+0x10], R12 ;  /* 0x0000100c01007387 */ /* 0x020fe20000100a00 */
[----:B------:R4:W-:Y:S02]  /*420c0*/  STL.64 [R1+0x18], R14 ;  /* 0x0000180e01007387 */ /* 0x0009e40000100a00 */
[----:B------:R-:W-:Y:S01]  /*420d0*/  STL.64 [R1+0x1ec0], R12 ;  /* 0x001ec00c01007387 */ /* 0x000fe20000100a00 */
[----:B----4-:R-:W2:Y:S01]  /*420e0*/  LDL.LU R14, [R1+0x48] ;  /* 0x00004800010e7983 */ /* 0x010ea20000300800 */
[----:B------:R-:W2:Y:S02]  /*420f0*/  LDL.LU R15, [R1+0x4c] ;  /* 0x00004c00010f7983 */ /* 0x000ea40000300800 */
[----:B-1----:R-:W-:Y:S02]  /*42100*/  STL.64 [R1+0x1e20], R26 ;  /* 0x001e201a01007387 */ /* 0x002fe40000100a00 */
[----:B------:R1:W-:Y:S02]  /*42110*/  STL.64 [R1+0x1e18], R24 ;  /* 0x001e181801007387 */ /* 0x0003e40000100a00 */
[----:B-1----:R-:W-:-:S02]  /*42120*/  IMAD.MOV.U32 R24, RZ, RZ, R9 ;  /* 0x000000ffff187224 */ /* 0x002fc400078e0009 */
[----:B------:R-:W-:Y:S02]  /*42130*/  IMAD.MOV.U32 R25, RZ, RZ, R8 ;  /* 0x000000ffff197224 */ /* 0x000fe400078e0008 */
[C---:B---3--:R-:W-:Y:S03]  /*42140*/  HMMA.1688.F32.TF32 R8, R20.reuse, R10, R4 ;  /* 0x0000000a1408723c */ /* 0x048fe60000081004 */
[----:B------:R1:W-:Y:S04]  /*42150*/  STL.64 [R1+0x1f50], R24 ;  /* 0x001f501801007387 */ /* 0x0003e80000100a00 */
[----:B-1----:R-:W3:Y:S01]  /*42160*/  LDL.LU R24, [R1+0x4b0] ;  /* 0x0004b00001187983 */ /* 0x002ee20000300800 */
[----:B------:R-:W3:Y:S02]  /*42170*/  LDL.LU R25, [R1+0x4b4] ;  /* 0x0004b40001197983 */ /* 0x000ee40000300800 */
[----:B------:R-:W3:Y:S02]  /*42180*/  LDL.LU R26, [R1+0x4b8] ;  /* 0x0004b800011a7983 */ /* 0x000ee40000300800 */
[----:B------:R-:W3:Y:S01]  /*42190*/  LDL.LU R27, [R1+0x4bc] ;  /* 0x0004bc00011b7983 */ /* 0x000ee20000300800 */
[----:B------:R-:W4:Y:S01]  /*421a0*/  LDL.LU.64 R6, [R1+0x1fa0] ;  /* 0x001fa00001067983 */ /* 0x000f220000300a00 */
[----:B------:R-:W4:Y:S09]  /*421b0*/  LDL.LU.64 R4, [R1+0x1f98] ;  /* 0x001f980001047983 */ /* 0x000f320000300a00 */
[----:B------:R-:W-:Y:S01]  /*421c0*/  STL.64 [R1+0x4d0], R8 ;  /* 0x0004d00801007387 */ /* 0x000fe20000100a00 */
[----:B------:R1:W-:Y:S03]  /*421d0*/  STL.64 [R1+0x4d8], R10 ;  /* 0x0004d80a01007387 */ /* 0x0003e60000100a00 */
[----:B-1----:R-:W4:Y:S02]  /*421e0*/  LDL.LU.64 R10, [R1+0x1f90] ;  /* 0x001f9000010a7983 */ /* 0x002f240000300a00 */
[C---:B----4-:R-:W-:Y:S02]  /*421f0*/  HMMA.1688.F32.TF32 R8, R20.reuse, R10, R4 ;  /* 0x0000000a1408723c */ /* 0x050fe40000081004 */
[----:B------:R-:W3:Y:S06]  /*42200*/  LDL.LU.64 R6, [R1+0x1f88] ;  /* 0x001f880001067983 */ /* 0x000eec0000300a00 */
[C---:B--2---:R-:W-:Y:S11]  /*42210*/  HMMA.1688.F32.TF32 R12, R20.reuse, R14, R16 ;  /* 0x0000000e140c723c */ /* 0x044ff60000081010 */
[----:B------:R-:W-:Y:S04]  /*42220*/  @!UPT UIADD3 URZ, URZ, URZ, URZ ;  /* 0x0000003f3f3ff290 */ /* 0x000fe8000fffe03f */
[----:B------:R1:W-:Y:S01]  /*42230*/  STL.64 [R1+0x4c0], R8 ;  /* 0x0004c00801007387 */ /* 0x0003e20000100a00 */
[----:B------:R2:W-:Y:S03]  /*42240*/  STL.64 [R1+0x4c8], R10 ;  /* 0x0004c80a01007387 */ /* 0x0005e60000100a00 */
[----:B-1----:R-:W4:Y:S01]  /*42250*/  LDL.LU.64 R8, [R1+0x1f80] ;  /* 0x001f800001087983 */ /* 0x002f220000300a00 */
[----:B--2---:R-:W2:Y:S01]  /*42260*/  LDL.LU R10, [R1+0x28] ;  /* 0x00002800010a7983 */ /* 0x004ea20000300800 */
[----:B---3--:R-:W-:Y:S11]  /*42270*/  HMMA.1688.F32.TF32 R4, R20, R6, R24 ;  /* 0x000000061404723c */ /* 0x008ff60000081018 */
[----:B------:R-:W-:Y:S11]  /*42280*/  @!UPT UIADD3 URZ, URZ, URZ, URZ ;  /* 0x0000003f3f3ff290 */ /* 0x000ff6000fffe03f */
[----:B------:R-:W-:Y:S01]  /*42290*/  @!UPT UIADD3 URZ, URZ, URZ, URZ ;  /* 0x0000003f3f3ff290 */ /* 0x000fe2000fffe03f */
[----:B------:R1:W-:Y:S01]  /*422a0*/  STL.64 [R1+0x4b0], R4 ;  /* 0x0004b00401007387 */ /* 0x0003e20000100a00 */
[----:B------:R3:W-:Y:S02]  /*422b0*/  STL.64 [R1+0x4b8], R6 ;  /* 0x0004b80601007387 */ /* 0x0007e40000100a00 */
[----:B------:R-:W2:Y:S02]  /*422c0*/  LDL.LU R11, [R1+0x2c] ;  /* 0x00002c00010b7983 */ /* 0x000ea40000300800 */
[----:B------:R-:W2:Y:S01]  /*422d0*/  LDL.LU R24, [R1+0x400] ;  /* 0x0004000001187983 */ /* 0x000ea20000300800 */
[----:B------:R-:W2:Y:S01]  /*422e0*/  LDL.LU R25, [R1+0x404] ;  /* 0x0004040001197983 */ /* 0x000ea20000300800 */
[----:B------:R-:W2:Y:S02]  /*422f0*/  LDL.LU R26, [R1+0x408] ;  /* 0x00040800011a7983 */ /* 0x000ea40000300800 */
[----:B------:R-:W2:Y:S01]  /*42300*/  LDL.LU R27, [R1+0x40c] ;  /* 0x00040c00011b7983 */ /* 0x000ea20000300800 */
[----:B-1----:R-:W5:Y:S01]  /*42310*/  LDL.LU R4, [R1+0x3f0] ;  /* 0x0003f00001047983 */ /* 0x002f620000300800 */
[----:B------:R-:W5:Y:S02]  /*42320*/  LDL.LU R5, [R1+0x3f4] ;  /* 0x0003f40001057983 */ /* 0x000f640000300800 */
[----:B---3--:R-:W5:Y:S02]  /*42330*/  LDL.LU R6, [R1+0x3f8] ;  /* 0x0003f80001067983 */ /* 0x008f640000300800 */
[----:B------:R-:W5:Y:S01]  /*42340*/  LDL.LU R7, [R1+0x3fc] ;  /* 0x0003fc0001077983 */ /* 0x000f620000300800 */
[----:B------:R-:W3:Y:S01]  /*42350*/  LDL.LU.64 R18, [R1+0x1f78] ;  /* 0x001f780001127983 */ /* 0x000ee20000300a00 */
[----:B------:R-:W3:Y:S02]  /*42360*/  LDL.LU.64 R16, [R1+0x1f70] ;  /* 0x001f700001107983 */ /* 0x000ee40000300a00 */
[----:B------:R1:W-:Y:S02]  /*42370*/  STL.64 [R1+0x440], R12 ;  /* 0x0004400c01007387 */ /* 0x0003e40000100a00 */
[----:B------:R4:W-:Y:S01]  /*42380*/  STL.64 [R1+0x448], R14 ;  /* 0x0004480e01007387 */ /* 0x0009e20000100a00 */
[----:B-1----:R-:W2:Y:S01]  /*42390*/  LDL.LU R12, [R1+0x310] ;  /* 0x00031000010c7983 */ /* 0x002ea20000300800 */
[----:B------:R-:W2:Y:S02]  /*423a0*/  LDL.LU R13, [R1+0x314] ;  /* 0x00031400010d7983 */ /* 0x000ea40000300800 */
[----:B----4-:R-:W4:Y:S02]  /*423b0*/  LDL.LU R14, [R1+0x318] ;  /* 0x00031800010e7983 */ /* 0x010f240000300800 */
[----:B------:R-:W4:Y:S02]  /*423c0*/  LDL.LU R15, [R1+0x31c] ;  /* 0x00031c00010f7983 */ /* 0x000f240000300800 */
[----:B----4-:R-:W-:Y:S01]  /*423d0*/  STL.64 [R1+0x1ed0], R14 ;  /* 0x001ed00e01007387 */ /* 0x010fe20000100a00 */
[----:B--2---:R1:W-:Y:S03]  /*423e0*/  STL.64 [R1+0x1ec8], R12 ;  /* 0x001ec80c01007387 */ /* 0x0043e60000100a00 */
[----:B-1----:R-:W2:Y:S01]  /*423f0*/  LDL.64 R12, [R1+0x90] ;  /* 0x00009000010c7983 */ /* 0x002ea20000100a00 */
[----:B------:R-:W-:-:S02]  /*42400*/  IMAD.MOV.U32 R14, RZ, RZ, R9 ;  /* 0x000000ffff0e7224 */ /* 0x000fc400078e0009 */
[----:B------:R-:W-:Y:S01]  /*42410*/  IMAD.MOV.U32 R15, RZ, RZ, R8 ;  /* 0x000000ffff0f7224 */ /* 0x000fe200078e0008 */
[----:B--2---:R3:W-:Y:S01]  /*42420*/  STL.64 [R1+0x1ee0], R12 ;  /* 0x001ee00c01007387 */ /* 0x0047e20000100a00 */
[----:B------:R-:W2:Y:S02]  /*42430*/  LDL.LU R9, [R1+0x1f6c] ;  /* 0x001f6c0001097983 */ /* 0x000ea40000300800 */
[----:B------:R-:W4:Y:S03]  /*42440*/  LDL.LU R8, [R1+0x1f68] ;  /* 0x001f680001087983 */ /* 0x000f260000300800 */
[----:B---3--:R-:W-:Y:S01]  /*42450*/  HMMA.1688.F32.TF32 R12, R20, R14, R16 ;  /* 0x0000000e140c723c */ /* 0x008fe20000081010 */
[----:B------:R-:W3:Y:S11]  /*42460*/  LDL.LU.64 R16, [R1+0x1f60] ;  /* 0x001f600001107983 */ /* 0x000ef60000300a00 */
[----:B------:R-:W-:Y:S11]  /*42470*/  @!UPT UIADD3 URZ, URZ, URZ, URZ ;  /* 0x0000003f3f3ff290 */ /* 0x000ff6000fffe03f */
[----:B------:R-:W-:Y:S01]  /*42480*/  STL.64 [R1+0x410], R12 ;  /* 0x0004100c01007387 */ /* 0x000fe20000100a00 */
[----:B------:R2:W-:Y:S02]  /*42490*/  STL.64 [R1+0x418], R14 ;  /* 0x0004180e01007387 */ /* 0x0005e40000100a00 */
[----:B--2---:R-:W-:Y:S02]  /*424a0*/  IMAD.MOV.U32 R14, RZ, RZ, R9 ;  /* 0x000000ffff0e7224 */ /* 0x004fe400078e0009 */
[----:B---3--:R-:W-:Y:S02]  /*424b0*/  IMAD.MOV.U32 R12, RZ, RZ, R17 ;  /* 0x000000ffff0c7224 */ /* 0x008fe400078e0011 */
[----:B------:R-:W-:Y:S02]  /*424c0*/  IMAD.MOV.U32 R13, RZ, RZ, R16 ;  /* 0x000000ffff0d7224 */ /* 0x000fe400078e0010 */
[----:B------:R-:W2:Y:S01]  /*424d0*/  LDL.LU R16, [R1+0x370] ;  /* 0x0003700001107983 */ /* 0x000ea20000300800 */
[----:B------:R-:W2:Y:S02]  /*424e0*/  LDL.LU R17, [R1+0x374] ;  /* 0x0003740001117983 */ /* 0x000ea40000300800 */
[----:B------:R-:W2:Y:S02]  /*424f0*/  LDL.LU R18, [R1+0x378] ;  /* 0x0003780001127983 */ /* 0x000ea40000300800 */
[----:B------:R-:W2:Y:S01]  /*42500*/  LDL.LU R19, [R1+0x37c] ;  /* 0x00037c0001137983 */ /* 0x000ea20000300800 */
[----:B------:R1:W-:Y:S04]  /*42510*/  STL.64 [R1+0x1ef8], R12 ;  /* 0x001ef80c01007387 */ /* 0x0003e80000100a00 */
[----:B-1----:R-:W3:Y:S01]  /*42520*/  LDL.LU R12, [R1+0x340] ;  /* 0x00034000010c7983 */ /* 0x002ee20000300800 */
[----:B----4-:R-:W-:-:S02]  /*42530*/  IMAD.MOV.U32 R13, RZ, RZ, R8 ;  /* 0x000000ffff0d7224 */ /* 0x010fc400078e0008 */
[----:B------:R-:W4:Y:S02]  /*42540*/  LDL.LU R8, [R1+0x1f5c] ;  /* 0x001f5c0001087983 */ /* 0x000f240000300800 */
[----:B------:R-:W2:Y:S01]  /*42550*/  LDL.LU R9, [R1+0x1f58] ;  /* 0x001f580001097983 */ /* 0x000ea20000300800 */
[----:B------:R-:W2:Y:S04]  /*42560*/  LDL.LU R15, [R1+0x34c] ;  /* 0x00034c00010f7983 */ /* 0x000ea80000300800 */
[----:B--2---:R-:W-:Y:S01]  /*42570*/  STL.64 [R1+0x1f08], R14 ;  /* 0x001f080e01007387 */ /* 0x004fe20000100a00 */
[----:B---3--:R1:W-:Y:S03]  /*42580*/  STL.64 [R1+0x1f00], R12 ;  /* 0x001f000c01007387 */ /* 0x0083e60000100a00 */
[----:B-1----:R-:W2:Y:S01]  /*42590*/  LDL.64 R12, [R1+0xc0] ;  /* 0x0000c000010c7983 */ /* 0x002ea20000100a00 */
[----:B------:R-:W-:-:S02]  /*425a0*/  IMAD.MOV.U32 R14, RZ, RZ, R9 ;  /* 0x000000ffff0e7224 */ /* 0x000fc400078e0009 */
[----:B----4-:R-:W-:Y:S02]  /*425b0*/  IMAD.MOV.U32 R15, RZ, RZ, R8 ;  /* 0x000000ffff0f7224 */ /* 0x010fe400078e0008 */
[C---:B------:R-:W-:Y:S01]  /*425c0*/  HMMA.1688.F32.TF32 R8, R20.reuse, R10, R24 ;  /* 0x0000000a1408723c */ /* 0x040fe20000081018 */
[----:B--2---:R1:W-:Y:S04]  /*425d0*/  STL.64 [R1+0x1f20], R12 ;  /* 0x001f200c01007387 */ /* 0x0043e80000100a00 */
[----:B-1----:R-:W2:Y:S01]  /*425e0*/  LDL.LU R12, [R1+0x360] ;  /* 0x00036000010c7983 */ /* 0x002ea20000300800 */
[----:B------:R-:W2:Y:S02]  /*425f0*/  LDL.LU R13, [R1+0x364] ;  /* 0x00036400010d7983 */ /* 0x000ea40000300800 */
[----:B------:R-:W2:Y:S11]  /*42600*/  LDL.LU.64 R24, [R1+0x1f50] ;  /* 0x001f500001187983 */ /* 0x000eb60000300a00 */
[----:B------:R-:W-:Y:S04]  /*42610*/  @!UPT UIADD3 URZ, URZ, URZ, URZ ;  /* 0x0000003f3f3ff290 */ /* 0x000fe8000fffe03f */
[----:B------:R-:W-:Y:S01]  /*42620*/  STL.64 [R1+0x400], R8 ;  /* 0x0004000801007387 */ /* 0x000fe20000100a00 */
[----:B------:R1:W-:Y:S04]  /*42630*/  STL.64 [R1+0x408], R10 ;  /* 0x0004080a01007387 */ /* 0x0003e80000100a00 */
[----:B-1----:R-:W5:Y:S02]  /*42640*/  LDL.LU.64 R10, [R1+0x1f48] ;  /* 0x001f4800010a7983 */ /* 0x002f640000300a00 */
[C---:B-----5:R-:W-:Y:S02]  /*42650*/  HMMA.1688.F32.TF32 R8, R20.reuse, R10, R4 ;  /* 0x0000000a1408723c */ /* 0x060fe40000081004 */
[----:B------:R-:W3:Y:S01]  /*42660*/  LDL.LU.64 R6, [R1+0x1f40] ;  /* 0x001f400001067983 */ /* 0x000ee20000300a00 */
[----:B------:R-:W4:Y:S11]  /*42670*/  LDL.LU.64 R4, [R1+0x1f38] ;  /* 0x001f380001047983 */ /* 0x000f360000300a00 */
[----:B------:R-:W-:Y:S09]  /*42680*/  @!UPT UIADD3 URZ, URZ, URZ, URZ ;  /* 0x0000003f3f3ff290 */ /* 0x000ff2000fffe03f */
[----:B------:R1:W-:Y:S01]  /*42690*/  STL.64 [R1+0x3f0], R8 ;  /* 0x0003f00801007387 */ /* 0x0003e20000100a00 */
[----:B------:R-:W-:Y:S03]  /*426a0*/  STL.64 [R1+0x3f8], R10 ;  /* 0x0003f80a01007387 */ /* 0x000fe60000100a00 */
[----:B-1----:R-:W5:Y:S04]  /*426b0*/  LDL.64 R8, [R1] ;  /* 0x0000000001087983 */ /* 0x002f680000100a00 */
[----:B-----5:R1:W-:Y:S04]  /*426c0*/  STL.64 [R1+0x1ed8], R8 ;  /* 0x001ed80801007387 */ /* 0x0203e80000100a00 */
        /* <DEDUP_REMOVED lines=10> */
[----:B---3--:R-:W-:Y:S01]  /*42770*/  HMMA.1688.F32.TF32 R20, R20, R6, R16 ;  /* 0x000000061414723c */ /* 0x008fe20000081010 */
        /* <DEDUP_REMOVED lines=8> */
[----:B------:R1:W-:Y:S02]  /*42800*/  STL.64 [R1+0x370], R20 ;  /* 0x0003701401007387 */ /* 0x0003e40000100a00 */
[----:B------:R-:W-:Y:S01]  /*42810*/  STL.64 [R1+0x378], R22 ;  /* 0x0003781601007387 */ /* 0x000fe20000100a00 */
[----:B-1----:R-:W5:Y:S01]  /*42820*/  LDL.64 R20, [R1+0xb0] ;  /* 0x0000b00001147983 */ /* 0x002f620000100a00 */
        /* <DEDUP_REMOVED lines=14> */
[----:B------:R-:W5:Y:S02]  /*42910*/  LDL.LU.64 R14, [R1+0x1f08] ;  /* 0x001f0800010e7983 */ /* 0x000f640000300a00 */
[----:B------:R-:W5:Y:S01]  /*42920*/  LDL.LU.64 R12, [R1+0x1f00] ;  /* 0x001f0000010c7983 */ /* 0x000f620000300a00 */
[----:B------:R-:W-:Y:S01]  /*42930*/  STL [R1+0x1eb8], R26 ;  /* 0x001eb81a01007387 */ /* 0x000fe20000100800 */
[----:B------:R1:W-:Y:S03]  /*42940*/  STL.64 [R1+0x1eb0], R24 ;  /* 0x001eb01801007387 */ /* 0x0003e60000100a00 */
        /* <DEDUP_REMOVED lines=9> */
[----:B-1----:R-:W2:Y:S01]  /*429e0*/  LDL.LU.64 R12, [R1+0x1ef8] ;  /* 0x001ef800010c7983 */ /* 0x002ea20000300a00 */
[----:B------:R-:W-:Y:S02]  /*429f0*/  STL.64 [R1+0x1e78], R20 ;  /* 0x001e781401007387 */ /* 0x000fe40000100a00 */
[----:B------:R-:W5:Y:S02]  /*42a00*/  LDL.LU R6, [R1+0x438] ;  /* 0x0004380001067983 */ /* 0x000f640000300800 */
[----:B------:R-:W5:Y:S01]  /*42a10*/  LDL.LU R7, [R1+0x43c] ;  /* 0x00043c0001077983 */ /* 0x000f620000300800 */
[C---:B--2---:R-:W-:Y:S01]  /*42a20*/  HMMA.1688.F32.TF32 R12, R16.reuse, R12, R8 ;  /* 0x0000000c100c723c */ /* 0x044fe20000081008 */
[----:B-----5:R-:W-:Y:S01]  /*42a30*/  STL.64 [R1+0x1db0], R6 ;  /* 0x001db00601007387 */ /* 0x020fe20000100a00 */
[----:B----4-:R-:W-:Y:S02]  /*42a40*/  STL.64 [R1+0x1da8], R4 ;  /* 0x001da80401007387 */ /* 0x010fe40000100a00 */
[----:B------:R-:W2:Y:S02]  /*42a50*/  LDL.LU.64 R10, [R1+0x1ef0] ;  /* 0x001ef000010a7983 */ /* 0x000ea40000300a00 */
[----:B------:R-:W2:Y:S11]  /*42a60*/  LDL.LU.64 R8, [R1+0x1ee8] ;  /* 0x001ee80001087983 */ /* 0x000eb60000300a00 */
[----:B------:R-:W-:Y:S06]  /*42a70*/  @!UPT UIADD3 URZ, URZ, URZ, URZ ;  /* 0x0000003f3f3ff290 */ /* 0x000fec000fffe03f */
[----:B------:R1:W-:Y:S01]  /*42a80*/  STL.64 [R1+0x330], R12 ;  /* 0x0003300c01007387 */ /* 0x0003e20000100a00 */
[----:B------:R-:W-:Y:S03]  /*42a90*/  STL.64 [R1+0x338], R14 ;  /* 0x0003380e01007387 */ /* 0x000fe60000100a00 */
[----:B-1----:R-:W2:Y:S02]  /*42aa0*/  LDL.LU.64 R12, [R1+0x1ee0] ;  /* 0x001ee000010c7983 */ /* 0x002ea40000300a00 */
[----:B--2---:R-:W-:Y:S01]  /*42ab0*/  HMMA.1688.F32.TF32 R8, R16, R12, R8 ;  /* 0x0000000c1008723c */ /* 0x004fe20000081008 */
[----:B------:R-:W-:Y:S11]  /*42ac0*/  IMAD.MOV.U32 R3, RZ, RZ, R13 ;  /* 0x000000ffff037224 */ /* 0x000ff600078e000d */
[----:B------:R-:W-:Y:S11]  /*42ad0*/  @!UPT UIADD3 URZ, URZ, URZ, URZ ;  /* 0x0000003f3f3ff290 */ /* 0x000ff6000fffe03f */
[----:B------:R1:W-:Y:S01]  /*42ae0*/  STL.64 [R1+0x320], R8 ;  /* 0x0003200801007387 */ /* 0x0003e20000100a00 */
[----:B------:R2:W-:Y:S03]  /*42af0*/  STL.64 [R1+0x328], R10 ;  /* 0x0003280a01007387 */ /* 0x0005e60000100a00 */
[----:B-1----:R-:W4:Y:S01]  /*42b00*/  LDL.LU.64 R8, [R1+0x1ed8] ;  /* 0x001ed80001087983 */ /* 0x002f220000300a00 */
[----:B--2---:R-:W-:Y:S02]  /*42b10*/  IMAD.MOV.U32 R10, RZ, RZ, R12 ;  /* 0x000000ffff0a7224 */ /* 0x004fe400078e000c */
[----:B------:R-:W2:Y:S02]  /*42b20*/  LDL.LU.64 R14, [R1+0x1ed0] ;  /* 0x001ed000010e7983 */ /* 0x000ea40000300a00 */
[----:B------:R-:W2:Y:S02]  /*42b30*/  LDL.LU.64 R12, [R1+0x1ec8] ;  /* 0x001ec800010c7983 */ /* 0x000ea40000300a00 */
[----:B------:R-:W-:-:S02]  /*42b40*/  IMAD.MOV.U32 R4, RZ, RZ, R29 ;  /* 0x000000ffff047224 */ /* 0x000fc400078e001d */
[----:B------:R-:W-:-:S07]  /*42b50*/  IMAD.MOV.U32 R5, RZ, RZ, R28 ;  /* 0x000000ffff057224 */ /* 0x000fce00078e001c */
[C---:B--2---:R-:W-:Y:S11]  /*42b60*/  HMMA.1688.F32.TF32 R12, R16.reuse, R4, R12 ;  /* 0x00000004100c723c */ /* 0x044ff6000008100c */
[----:B------:R-:W-:Y:S11]  /*42b70*/  @!UPT UIADD3 URZ, URZ, URZ, URZ ;  /* 0x0000003f3f3ff290 */ /* 0x000ff6000fffe03f */
[----:B------:R-:W-:Y:S01]  /*42b80*/  @!UPT UIADD3 URZ, URZ, URZ, URZ ;  /* 0x0000003f3f3ff290 */ /* 0x000fe2000fffe03f */
[----:B------:R1:W-:Y:S01]  /*42b90*/  STL.64 [R1+0x310], R12 ;  /* 0x0003100c01007387 */ /* 0x0003e20000100a00 */
[----:B------:R-:W-:Y:S03]  /*42ba0*/  STL.64 [R1+0x318], R14 ;  /* 0x0003180e01007387 */ /* 0x000fe60000100a00 */
[----:B-1----:R-:W3:Y:S01]  /*42bb0*/  LDL.LU.64 R12, [R1+0x1ec0] ;  /* 0x001ec000010c7983 */ /* 0x002ee20000300a00 */
[----:B------:R1:W-:Y:S03]  /*42bc0*/  STL.64 [R1+0x1e60], R4 ;  /* 0x001e600401007387 */ /* 0x0003e60000100a00 */
[----:B-1----:R-:W4:Y:S01]  /*42bd0*/  LDL.LU R4, [R1+0x270] ;  /* 0x0002700001047983 */ /* 0x002f220000300800 */
[----:B------:R-:W4:Y:S02]  /*42be0*/  LDL.LU R5, [R1+0x274] ;  /* 0x0002740001057983 */ /* 0x000f240000300800 */
[----:B------:R-:W4:Y:S02]  /*42bf0*/  LDL.LU R6, [R1+0x278] ;  /* 0x0002780001067983 */ /* 0x000f240000300800 */
[----:B------:R-:W4:Y:S01]  /*42c00*/  LDL.LU R7, [R1+0x27c] ;  /* 0x00027c0001077983 */ /* 0x000f220000300800 */
[C---:B---3--:R-:W-:Y:S08]  /*42c10*/  HMMA.1688.F32.TF32 R24, R16.reuse, R12, R24 ;  /* 0x0000000c1018723c */ /* 0x048ff00000081018 */
[----:B----4-:R-:W-:Y:S01]  /*42c20*/  HMMA.1688.F32.TF32 R16, R16, R8, R4 ;  /* 0x000000081010723c */ /* 0x010fe20000081004 */
[----:B------:R-:W-:-:S02]  /*42c30*/  IMAD.MOV.U32 R22, RZ, RZ, R12 ;  /* 0x000000ffff167224 */ /* 0x000fc400078e000c */
[----:B------:R-:W-:Y:S11]  /*42c40*/  IMAD.MOV.U32 R11, RZ, RZ, R13 ;  /* 0x000000ffff0b7224 */ /* 0x000ff600078e000d */
[----:B------:R-:W-:Y:S01]  /*42c50*/  @!UPT UIADD3 URZ, URZ, URZ, URZ ;  /* 0x0000003f3f3ff290 */ /* 0x000fe2000fffe03f */
[----:B------:R-:W-:Y:S01]  /*42c60*/  STL.64 [R1+0x300], R24 ;  /* 0x0003001801007387 */ /* 0x000fe20000100a00 */
[----:B------:R1:W-:Y:S03]  /*42c70*/  STL.64 [R1+0x308], R26 ;  /* 0x0003081a01007387 */ /* 0x0003e60000100a00 */
[----:B-1----:R-:W2:Y:S01]  /*42c80*/  LDL.LU R26, [R1+0x1eb8] ;  /* 0x001eb800011a7983 */ /* 0x002ea20000300800 */
[----:B------:R-:W3:Y:S02]  /*42c90*/  LDL.LU.64 R24, [R1+0x1eb0] ;  /* 0x001eb00001187983 */ /* 0x000ee40000300a00 */
[----:B------:R-:W3:Y:S02]  /*42ca0*/  LDL.LU.64 R14, [R1+0x1ea8] ;  /* 0x001ea800010e7983 */ /* 0x000ee40000300a00 */
[----:B------:R-:W3:Y:S01]  /*42cb0*/  LDL.LU.64 R12, [R1+0x1ea0] ;  /* 0x001ea000010c7983 */ /* 0x000ee20000300a00 */
[----:B------:R-:W4:Y:S01]  /*42cc0*/  LDL.LU R4, [R1+0x230] ;  /* 0x0002300001047983 */ /* 0x000f220000300800 */
[----:B------:R-:W-:Y:S02]  /*42cd0*/  STL.64 [R1+0x270], R16 ;  /* 0x0002701001007387 */ /* 0x000fe40000100a00 */
[----:B------:R-:W-:Y:S02]  /*42ce0*/  STL.64 [R1+0x278], R18 ;  /* 0x0002781201007387 */ /* 0x000fe40000100a00 */
[----:B------:R-:W4:Y:S01]  /*42cf0*/  LDL.LU R5, [R1+0x234] ;  /* 0x0002340001057983 */ /* 0x000f220000300800 */
[----:B------:R-:W5:Y:S01]  /*42d00*/  LDL.LU R6, [R1+0x238] ;  /* 0x0002380001067983 */ /* 0x000f620000300800 */
[----:B------:R-:W5:Y:S02]  /*42d10*/  LDL.LU R7, [R1+0x23c] ;  /* 0x00023c0001077983 */ /* 0x000f640000300800 */
[----:B------:R-:W-:-:S02]  /*42d20*/  IMAD.MOV.U32 R21, RZ, RZ, R23 ;  /* 0x000000ffff157224 */ /* 0x000fc400078e0017 */
[----:B------:R-:W-:Y:S02]  /*42d30*/  STL [R1+0x1e98], R22 ;  /* 0x001e981601007387 */ /* 0x000fe40000100800 */
[----:B--2---:R-:W-:-:S05]  /*42d40*/  IMAD.MOV.U32 R20, RZ, RZ, R26 ;  /* 0x000000ffff147224 */ /* 0x004fca00078e001a */
[----:B------:R1:W-:Y:S04]  /*42d50*/  STL.64 [R1+0x1e90], R20 ;  /* 0x001e901401007387 */ /* 0x0003e80000100a00 */
[----:B-1----:R-:W3:Y:S01]  /*42d60*/  LDL.LU R20, [R1+0x260] ;  /* 0x0002600001147983 */ /* 0x002ee20000300800 */
[----:B------:R-:W3:Y:S02]  /*42d70*/  LDL.LU R21, [R1+0x264] ;  /* 0x0002640001157983 */ /* 0x000ee40000300800 */
[----:B------:R-:W3:Y:S02]  /*42d80*/  LDL.LU R22, [R1+0x268] ;  /* 0x0002680001167983 */ /* 0x000ee40000300800 */
[----:B------:R-:W3:Y:S01]  /*42d90*/  LDL.LU R23, [R1+0x26c] ;  /* 0x00026c0001177983 */ /* 0x000ee20000300800 */
[----:B-----5:R-:W-:Y:S01]  /*42da0*/  STL.64 [R1+0x1e70], R6 ;  /* 0x001e700601007387 */ /* 0x020fe20000100a00 */
        /* <DEDUP_REMOVED lines=10> */
[----:B------:R-:W2:Y:S01]  /*42e50*/  LDL.LU R7, [R1+0x25c] ;  /* 0x00025c0001077983 */ /* 0x000ea20000300800 */
[----:B------:R-:W4:Y:S01]  /*42e60*/  LDL.LU R16, [R1+0x210] ;  /* 0x0002100001107983 */ /* 0x000f220000300800 */
[----:B------:R-:W4:Y:S02]  /*42e70*/  LDL.LU R17, [R1+0x214] ;  /* 0x0002140001117983 */ /* 0x000f240000300800 */
[----:B------:R-:W5:Y:S02]  /*42e80*/  LDL.LU R18, [R1+0x218] ;  /* 0x0002180001127983 */ /* 0x000f640000300800 */
[----:B------:R-:W5:Y:S01]  /*42e90*/  LDL.LU R19, [R1+0x21c] ;  /* 0x00021c0001137983 */ /* 0x000f620000300800 */
[----:B---3--:R-:W-:Y:S01]  /*42ea0*/  HMMA.1688.F32.TF32 R24, R12, R24, R20 ;  /* 0x000000180c18723c */ /* 0x008fe20000081014 */
        /* <DEDUP_REMOVED lines=8> */
[----:B-1----:R-:W3:Y:S01]  /*42f30*/  LDL.64 R16, [R1+0xa0] ;  /* 0x0000a00001107983 */ /* 0x002ee20000100a00 */
[----:B------:R-:W-:Y:S02]  /*42f40*/  STL.64 [R1+0x1e28], R8 ;  /* 0x001e280801007387 */ /* 0x000fe40000100a00 */
[----:B------:R-:W4:Y:S02]  /*42f50*/  LDL.LU R22, [R1+0x1e98] ;  /* 0x001e980001167983 */ /* 0x000f240000300800 */
[----:B------:R-:W2:Y:S02]  /*42f60*/  LDL.LU.64 R20, [R1+0x1e90] ;  /* 0x001e900001147983 */ /* 0x000ea40000300a00 */
[----:B------:R1:W-:Y:S01]  /*42f70*/  STL.64 [R1+0x260], R24 ;  /* 0x0002601801007387 */ /* 0x0003e20000100a00 */
[----:B------:R5:W-:Y:S03]  /*42f80*/  STL.64 [R1+0x268], R26 ;  /* 0x0002681a01007387 */ /* 0x000be60000100a00 */
[----:B-1----:R-:W3:Y:S01]  /*42f90*/  LDL.LU R24, [R1+0x170] ;  /* 0x0001700001187983 */ /* 0x002ee20000300800 */
[----:B------:R-:W3:Y:S02]  /*42fa0*/  LDL.LU R25, [R1+0x174] ;  /* 0x0001740001197983 */ /* 0x000ee40000300800 */
[----:B-----5:R-:W5:Y:S02]  /*42fb0*/  LDL.LU R26, [R1+0x178] ;  /* 0x00017800011a7983 */ /* 0x020f640000300800 */
[----:B------:R-:W5:Y:S02]  /*42fc0*/  LDL.LU R27, [R1+0x17c] ;  /* 0x00017c00011b7983 */ /* 0x000f640000300800 */
[----:B----4-:R-:W-:-:S02]  /*42fd0*/  IMAD.MOV.U32 R8, RZ, RZ, R22 ;  /* 0x000000ffff087224 */ /* 0x010fc400078e0016 */
[C---:B--2---:R-:W-:Y:S01]  /*42fe0*/  HMMA.1688.F32.TF32 R20, R12.reuse, R20, R4 ;  /* 0x000000140c14723c */ /* 0x044fe20000081004 */
[----:B-----5:R-:W-:Y:S01]  /*42ff0*/  STL.64 [R1+0x1e38], R26 ;  /* 0x001e381a01007387 */ /* 0x020fe20000100a00 */
        /* <DEDUP_REMOVED lines=9> */
[----:B-1----:R-:W3:Y:S02]  /*43090*/  LDL.LU.64 R20, [R1+0x1e78] ;  /* 0x001e780001147983 */ /* 0x002ee40000300a00 */
[C---:B---3--:R-:W-:Y:S11]  /*430a0*/  HMMA.1688.F32.TF32 R4, R12.reuse, R20, R4 ;  /* 0x000000140c04723c */ /* 0x048ff60000081004 */
        /* <DEDUP_REMOVED lines=8> */
[----:B------:R-:W-:Y:S01]  /*43130*/  IMAD.MOV.U32 R3, RZ, RZ, R17 ;  /* 0x000000ffff037224 */ /* 0x000fe200078e0011 */
[----:B---3--:R-:W-:Y:S11]  /*43140*/  HMMA.1688.F32.TF32 R4, R12, R16, R4 ;  /* 0x000000100c04723c */ /* 0x008ff60000081004 */
[----:B------:R-:W-:Y:S11]  /*43150*/  @!UPT UIADD3 URZ, URZ, URZ, URZ ;  /* 0x0000003f3f3ff290 */ /* 0x000ff6000fffe03f */
[----:B------:R-:W-:Y:S01]  /*43160*/  @!UPT UIADD3 URZ, URZ, URZ, URZ ;  /* 0x0000003f3f3ff290 */ /* 0x000fe2000fffe03f */
[----:B------:R1:W-:Y:S01]  /*43170*/  STL.64 [R1+0x230], R4 ;  /* 0x0002300401007387 */ /* 0x0003e20000100a00 */
[----:B------:R3:W-:Y:S03]  /*43180*/  STL.64 [R1+0x238], R6 ;  /* 0x0002380601007387 */ /* 0x0007e60000100a00 */
[----:B-1----:R-:W4:Y:S01]  /*43190*/  LDL.LU.64 R4, [R1+0x1e60] ;  /* 0x001e600001047983 */ /* 0x002f220000300a00 */
[----:B---3--:R-:W-:Y:S02]  /*431a0*/  IMAD.MOV.U32 R6, RZ, RZ, R16 ;  /* 0x000000ffff067224 */ /* 0x008fe400078e0010 */
[----:B------:R-:W3:Y:S02]  /*431b0*/  LDL.LU.64 R18, [R1+0x1e58] ;  /* 0x001e580001127983 */ /* 0x000ee40000300a00 */
[----:B------:R-:W3:Y:S02]  /*431c0*/  LDL.LU.64 R16, [R1+0x1e50] ;  /* 0x001e500001107983 */ /* 0x000ee40000300a00 */
[----:B------:R-:W-:-:S07]  /*431d0*/  IMAD.MOV.U32 R20, RZ, RZ, R10 ;  /* 0x000000ffff147224 */ /* 0x000fce00078e000a */
[C---:B---3--:R-:W-:Y:S01]  /*431e0*/  HMMA.1688.F32.TF32 R20, R12.reuse, R20, R16 ;  /* 0x000000140c14723c */ /* 0x048fe20000081010 */
[----:B------:R-:W4:Y:S01]  /*431f0*/  LDL.LU.64 R18, [R1+0x1e48] ;  /* 0x001e480001127983 */ /* 0x000f220000300a00 */
[----:B------:R-:W4:Y:S11]  /*43200*/  LDL.LU.64 R16, [R1+0x1e40] ;  /* 0x001e400001107983 */ /* 0x000f360000300a00 */
[----:B------:R-:W-:Y:S10]  /*43210*/  @!UPT UIADD3 URZ, URZ, URZ, URZ ;  /* 0x0000003f3f3ff290 */ /* 0x000ff4000fffe03f */
[----:B------:R1:W-:Y:S01]  /*43220*/  STL.64 [R1+0x220], R20 ;  /* 0x0002201401007387 */ /* 0x0003e20000100a00 */
[----:B------:R-:W-:Y:S03]  /*43230*/  STL.64 [R1+0x228], R22 ;  /* 0x0002281601007387 */ /* 0x000fe60000100a00 */
[----:B-1----:R-:W3:Y:S01]  /*43240*/  LDL.64 R20, [R1+0xc0] ;  /* 0x0000c00001147983 */ /* 0x002ee20000100a00 */
[----:B----4-:R-:W-:Y:S03]  /*43250*/  HMMA.1688.F32.TF32 R16, R12, R4, R16 ;  /* 0x000000040c10723c */ /* 0x010fe60000081010 */
[----:B---3--:R-:W-:Y:S11]  /*43260*/  STL.64 [R1+0x1e10], R20 ;  /* 0x001e101401007387 */ /* 0x008ff60000100a00 */
[----:B------:R-:W-:Y:S09]  /*43270*/  @!UPT UIADD3 URZ, URZ, URZ, URZ ;  /* 0x0000003f3f3ff290 */ /* 0x000ff2000fffe03f */
[----:B------:R-:W-:Y:S02]  /*43280*/  STL.64 [R1+0x210], R16 ;  /* 0x0002101001007387 */ /* 0x000fe40000100a00 */
[----:B------:R-:W-:Y:S02]  /*43290*/  STL.64 [R1+0x218], R18 ;  /* 0x0002181201007387 */ /* 0x000fe40000100a00 */
[----:B------:R1:W-:Y:S02]  /*432a0*/  STL.64 [R1+0x1dc0], R4 ;  /* 0x001dc00401007387 */ /* 0x0003e40000100a00 */
[----:B-1----:R-:W3:Y:S01]  /*432b0*/  LDL.64 R4, [R1+0x90] ;  /* 0x0000900001047983 */ /* 0x002ee20000100a00 */
[----:B------:R-:W-:-:S03]  /*432c0*/  IMAD.MOV.U32 R9, RZ, RZ, R11 ;  /* 0x000000ffff097224 */ /* 0x000fc600078e000b */
[----:B---3--:R1:W-:Y:S01]  /*432d0*/  STL.64 [R1+0x1dd8], R4 ;  /* 0x001dd80401007387 */ /* 0x0083e20000100a00 */
[----:B------:R-:W3:Y:S02]  /*432e0*/  LDL.LU R16, [R1+0x160] ;  /* 0x0001600001107983 */ /* 0x000ee40000300800 */
[----:B------:R-:W3:Y:S02]  /*432f0*/  LDL.LU R17, [R1+0x164] ;  /* 0x0001640001117983 */ /* 0x000ee40000300800 */
[----:B------:R-:W3:Y:S01]  /*43300*/  LDL.LU R18, [R1+0x168] ;  /* 0x0001680001127983 */ /* 0x000ee20000300800 */
[----:B------:R-:W3:Y:S01]  /*43310*/  LDL.LU R19, [R1+0x16c] ;  /* 0x00016c0001137983 */ /* 0x000ee20000300800 */
[----:B------:R-:W3:Y:S02]  /*43320*/  LDL.64 R20, [R1+0xd0] ;  /* 0x0000d00001147983 */ /* 0x000ee40000100a00 */
[----:B-1----:R-:W-:Y:S02]  /*43330*/  IMAD.MOV.U32 R4, RZ, RZ, R6 ;  /* 0x000000ffff047224 */ /* 0x002fe400078e0006 */
[----:B------:R-:W-:-:S05]  /*43340*/  IMAD.MOV.U32 R5, RZ, RZ, R3 ;  /* 0x000000ffff057224 */ /* 0x000fca00078e0003 */
[----:B------:R1:W-:Y:S04]  /*43350*/  STL.64 [R1+0x1df0], R4 ;  /* 0x001df00401007387 */ /* 0x0003e80000100a00 */
[----:B-1----:R-:W4:Y:S01]  /*43360*/  LDL.LU R4, [R1+0x140] ;  /* 0x0001400001047983 */ /* 0x002f220000300800 */
[----:B------:R-:W4:Y:S02]  /*43370*/  LDL.LU R5, [R1+0x144] ;  /* 0x0001440001057983 */ /* 0x000f240000300800 */
[----:B------:R-:W5:Y:S02]  /*43380*/  LDL.LU R6, [R1+0x148] ;  /* 0x0001480001067983 */ /* 0x000f640000300800 */
[----:B------:R-:W5:Y:S01]  /*43390*/  LDL.LU R7, [R1+0x14c] ;  /* 0x00014c0001077983 */ /* 0x000f620000300800 */
[C---:B--2---:R-:W-:Y:S01]  /*433a0*/  HMMA.1688.F32.TF32 R8, R12.reuse, R8, R24 ;  /* 0x000000080c08723c */ /* 0x044fe20000081018 */
[----:B-----5:R-:W-:Y:S01]  /*433b0*/  STL.64 [R1+0x1e08], R6 ;  /* 0x001e080601007387 */ /* 0x020fe20000100a00 */
[----:B----4-:R1:W-:Y:S03]  /*433c0*/  STL.64 [R1+0x1e00], R4 ;  /* 0x001e000401007387 */ /* 0x0103e60000100a00 */
[----:B-1----:R-:W2:Y:S01]  /*433d0*/  LDL.LU R4, [R1+0x150] ;  /* 0x0001500001047983 */ /* 0x002ea20000300800 */
[----:B------:R-:W2:Y:S02]  /*433e0*/  LDL.LU R5, [R1+0x154] ;  /* 0x0001540001057983 */ /* 0x000ea40000300800 */
[----:B------:R-:W2:Y:S02]  /*433f0*/  LDL.LU R6, [R1+0x158] ;  /* 0x0001580001067983 */ /* 0x000ea40000300800 */
[----:B------:R-:W2:Y:S01]  /*43400*/  LDL.LU R7, [R1+0x15c] ;  /* 0x00015c0001077983 */ /* 0x000ea20000300800 */
[----:B------:R-:W4:Y:S01]  /*43410*/  LDL.LU.64 R26, [R1+0x1e38] ;  /* 0x001e3800011a7983 */ /* 0x000f220000300a00 */
[----:B------:R-:W4:Y:S11]  /*43420*/  LDL.LU.64 R24, [R1+0x1e30] ;  /* 0x001e300001187983 */ /* 0x000f360000300a00 */
[----:B------:R1:W-:Y:S02]  /*43430*/  STL.64 [R1+0x200], R8 ;  /* 0x0002000801007387 */ /* 0x0003e40000100a00 */
[----:B------:R-:W-:Y:S01]  /*43440*/  STL.64 [R1+0x208], R10 ;  /* 0x0002080a01007387 */ /* 0x000fe20000100a00 */
[----:B-1----:R-:W4:Y:S02]  /*43450*/  LDL.LU.64 R8, [R1+0x1e28] ;  /* 0x001e280001087983 */ /* 0x002f240000300a00 */
[----:B----4-:R-:W-:Y:S02]  /*43460*/  HMMA.1688.F32.TF32 R12, R12, R8, R24 ;  /* 0x000000080c0c723c */ /* 0x010fe40000081018 */
[----:B------:R-:W3:Y:S01]  /*43470*/  LDL.LU.64 R26, [R1+0x1e20] ;  /* 0x001e2000011a7983 */ /* 0x000ee20000300a00 */
[----:B------:R-:W3:Y:S02]  /*43480*/  LDL.LU.64 R24, [R1+0x1e18] ;  /* 0x001e180001187983 */ /* 0x000ee40000300a00 */
[----:B------:R1:W-:Y:S02]  /*43490*/  STL.64 [R1+0x1db8], R8 ;  /* 0x001db80801007387 */ /* 0x0003e40000100a00 */
[----:B-1----:R-:W4:Y:S11]  /*434a0*/  LDL.LU R8, [R1+0x110] ;  /* 0x0001100001087983 */ /* 0x002f360000300800 */
[----:B------:R-:W-:Y:S05]  /*434b0*/  @!UPT UIADD3 URZ, URZ, URZ, URZ ;  /* 0x0000003f3f3ff290 */ /* 0x000fea000fffe03f */
[----:B------:R-:W-:Y:S01]  /*434c0*/  STL.64 [R1+0x170], R12 ;  /* 0x0001700c01007387 */ /* 0x000fe20000100a00 */
[----:B------:R-:W-:Y:S02]  /*434d0*/  STL.64 [R1+0x178], R14 ;  /* 0x0001780e01007387 */ /* 0x000fe40000100a00 */
[----:B------:R-:W4:Y:S02]  /*434e0*/  LDL.LU R9, [R1+0x114] ;  /* 0x0001140001097983 */ /* 0x000f240000300800 */
[----:B------:R-:W5:Y:S01]  /*434f0*/  LDL.LU R10, [R1+0x118] ;  /* 0x00011800010a7983 */ /* 0x000f620000300800 */
[----:B------:R-:W5:Y:S04]  /*43500*/  LDL.LU R11, [R1+0x11c] ;  /* 0x00011c00010b7983 */ /* 0x000f680000300800 */
[----:B------:R-:W-:Y:S04]  /*43510*/  LDS R14, [R0+0x32500] ;  /* 0x03250000000e7984 */ /* 0x000fe80000000800 */
[----:B------:R-:W-:Y:S04]  /*43520*/  LDS R15, [R2+0x32500] ;  /* 0x03250000020f7984 */ /* 0x000fe80000000800 */
[----:B-----5:R-:W-:Y:S01]  /*43530*/  STL.64 [R1+0x1dd0], R10 ;  /* 0x001dd00a01007387 */ /* 0x020fe20000100a00 */
[----:B----4-:R1:W-:Y:S03]  /*43540*/  STL.64 [R1+0x1dc8], R8 ;  /* 0x001dc80801007387 */ /* 0x0103e60000100a00 */
        /* <DEDUP_REMOVED lines=9> */
[----:B------:R-:W3:Y:S02]  /*435e0*/  LDL.LU R10, [R1+0x138] ;  /* 0x00013800010a7983 */ /* 0x000ee40000300800 */
[----:B------:R-:W3:Y:S01]  /*435f0*/  LDL.LU R11, [R1+0x13c] ;  /* 0x00013c00010b7983 */ /* 0x000ee20000300800 */
[----:B------:R-:W4:Y:S11]  /*43600*/  LDL.64 R12, [R1+0x10] ;  /* 0x00001000010c7983 */ /* 0x000f360000100a00 */
[----:B------:R-:W-:Y:S01]  /*43610*/  @!UPT UIADD3 URZ, URZ, URZ, URZ ;  /* 0x0000003f3f3ff290 */ /* 0x000fe2000fffe03f */
[----:B------:R-:W-:Y:S02]  /*43620*/  STL.64 [R1+0x160], R16 ;  /* 0x0001601001007387 */ /* 0x000fe40000100a00 */
[----:B------:R1:W-:Y:S02]  /*43630*/  STL.64 [R1+0x168], R18 ;  /* 0x0001681201007387 */ /* 0x0003e40000100a00 */
[----:B-1----:R-:W-:Y:S02]  /*43640*/  IMAD.MOV.U32 R19, RZ, RZ, R20 ;  /* 0x000000ffff137224 */ /* 0x002fe400078e0014 */
        /* <DEDUP_REMOVED lines=23> */
[C---:B---3--:R-:W-:Y:S01]  /*437c0*/  HMMA.1688.F32.TF32 R4, R24.reuse, R4, R8 ;  /* 0x000000041804723c */ /* 0x048fe20000081008 */
        /* <DEDUP_REMOVED lines=16> */
[----:B------:R-:W2:Y:S07]  /*438d0*/  LDL.LU.64 R8, [R1+0x1db8] ;  /* 0x001db80001087983 */ /* 0x000eae0000300a00 */
[----:B----4-:R-:W-:Y:S01]  /*438e0*/  HMMA.1688.F32.TF32 R20, R24, R12, R20 ;  /* 0x0000000c1814723c */ /* 0x010fe20000081014 */
[----:B------:R-:W-:-:S02]  /*438f0*/  IMAD.MOV.U32 R29, RZ, RZ, R12 ;  /* 0x000000ffff1d7224 */ /* 0x000fc400078e000c */
[----:B------:R-:W-:Y:S01]  /*43900*/  IMAD.MOV.U32 R28, RZ, RZ, R13 ;  /* 0x000000ffff1c7224 */ /* 0x000fe200078e000d */
[----:B------:R-:W-:Y:S04]  /*43910*/  LDS R10, [R0+0x32400] ;  /* 0x03240000000a7984 */ /* 0x000fe80000000800 */
[----:B------:R-:W1:Y:S07]  /*43920*/  LDS R11, [R2+0x32400] ;  /* 0x03240000020b7984 */ /* 0x000e6e0000000800 */
[----:B------:R-:W-:Y:S01]  /*43930*/  STL.64 [R1+0x110], R4 ;  /* 0x0001100401007387 */ /* 0x000fe20000100a00 */
[----:B------:R3:W-:Y:S03]  /*43940*/  STL.64 [R1+0x118], R6 ;  /* 0x0001180601007387 */ /* 0x0007e60000100a00 */
[----:B---3--:R-:W2:Y:S01]  /*43950*/  LDL.LU.64 R6, [R1+0x1db0] ;  /* 0x001db00001067983 */ /* 0x008ea20000300a00 */
[----:B------:R-:W2:Y:S03]  /*43960*/  LDL.LU.64 R4, [R1+0x1da8] ;  /* 0x001da80001047983 */ /* 0x000ea60000300a00 */
[----:B------:R-:W-:Y:S02]  /*43970*/  STL.64 [R1+0x100], R20 ;  /* 0x0001001401007387 */ /* 0x000fe40000100a00 */
[----:B------:R-:W-:Y:S01]  /*43980*/  STL.64 [R1+0x108], R22 ;  /* 0x0001081601007387 */ /* 0x000fe20000100a00 */
[----:B--2---:R-:W-:Y:S01]  /*43990*/  HMMA.1688.F32.TF32 R24, R24, R8, R4 ;  /* 0x000000081818723c */ /* 0x004fe20000081004 */
[----:B------:R-:W-:-:S02]  /*439a0*/  IMAD.MOV.U32 R13, RZ, RZ, R8 ;  /* 0x000000ffff0d7224 */ /* 0x000fc400078e0008 */
[----:B------:R-:W-:Y:S01]  /*439b0*/  IMAD.MOV.U32 R12, RZ, RZ, R9 ;  /* 0x000000ffff0c7224 */ /* 0x000fe200078e0009 */
[----:B------:R-:W-:Y:S04]  /*439c0*/  LDS R8, [R0+0x30400] ;  /* 0x0304000000087984 */ /* 0x000fe80000000800 */
[----:B------:R-:W2:Y:S04]  /*439d0*/  LDS R9, [R2+0x30400] ;  /* 0x0304000002097984 */ /* 0x000ea80000000800 */
[----:B------:R-:W-:Y:S04]  /*439e0*/  LDS R4, [R0+0x30300] ;  /* 0x0303000000047984 */ /* 0x000fe80000000800 */
[----:B------:R-:W-:Y:S04]  /*439f0*/  LDS R6, [R0+0x32300] ;  /* 0x0323000000067984 */ /* 0x000fe80000000800 */
[----:B------:R-:W-:Y:S04]  /*43a00*/  LDS R5, [R2+0x30300] ;  /* 0x0303000002057984 */ /* 0x000fe80000000800 */
[----:B------:R-:W-:Y:S04]  /*43a10*/  LDS R7, [R2+0x32300] ;  /* 0x0323000002077984 */ /* 0x000fe80000000800 */
[----:B------:R-:W-:Y:S01]  /*43a20*/  STL.64 [R1+0x1978], R26 ;  /* 0x0019781a01007387 */ /* 0x000fe20000100a00 */
[----:B------:R3:W-:Y:S03]  /*43a30*/  STL.64 [R1+0x1970], R24 ;  /* 0x0019701801007387 */ /* 0x0007e60000100a00 */
[----:B---3--:R-:W3:Y:S01]  /*43a40*/  LDL.LU.64 R24, [R1+0xa0] ;  /* 0x0000a00001187983 */ /* 0x008ee20000300a00 */
[----:B------:R-:W4:Y:S03]  /*43a50*/  LDL.64 R26, [R1+0xa8] ;  /* 0x0000a800011a7983 */ /* 0x000f260000100a00 */
[----:B----4-:R-:W-:Y:S01]  /*43a60*/  STL.64 [R1+0x1d90], R26 ;  /* 0x001d901a01007387 */ /* 0x010fe20000100a00 */
[----:B---3--:R-:W-:Y:S02]  /*43a70*/  STL.64 [R1+0x1d88], R24 ;  /* 0x001d881801007387 */ /* 0x008fe40000100a00 */
[----:B-1----:R-:W-:Y:S02]  /*43a80*/  STL.64 [R1+0x1d28], R10 ;  /* 0x001d280a01007387 */ /* 0x002fe40000100a00 */
[----:B--2---:R1:W-:Y:S01]  /*43a90*/  STL.64 [R1+0x1d20], R8 ;  /* 0x001d200801007387 */ /* 0x0043e20000100a00 */
[----:B------:R-:W2:Y:S01]  /*43aa0*/  LDL.LU R20, [R1+0x3e0] ;  /* 0x0003e00001147983 */ /* 0x000ea20000300800 */
[----:B------:R-:W2:Y:S02]  /*43ab0*/  LDL.LU R21, [R1+0x3e4] ;  /* 0x0003e40001157983 */ /* 0x000ea40000300800 */
[----:B------:R-:W2:Y:S02]  /*43ac0*/  LDL.LU R22, [R1+0x3e8] ;  /* 0x0003e80001167983 */ /* 0x000ea40000300800 */
[----:B------:R-:W2:Y:S02]  /*43ad0*/  LDL.LU R23, [R1+0x3ec] ;  /* 0x0003ec0001177983 */ /* 0x000ea40000300800 */
[----:B-1----:R-:W-:-:S02]  /*43ae0*/  IMAD.MOV.U32 R8, RZ, RZ, R13 ;  /* 0x000000ffff087224 */ /* 0x002fc400078e000d */
[----:B------:R-:W-:Y:S01]  /*43af0*/  IMAD.MOV.U32 R9, RZ, RZ, R12 ;  /* 0x000000ffff097224 */ /* 0x000fe200078e000c */
[----:B------:R-:W-:Y:S04]  /*43b00*/  LDS R13, [R2+0x30500] ;  /* 0x03050000020d7984 */ /* 0x000fe80000000800 */
[----:B------:R-:W1:Y:S04]  /*43b10*/  LDS R12, [R0+0x30500] ;  /* 0x03050000000c7984 */ /* 0x000e680000000800 */
[----:B------:R3:W-:Y:S01]  /*43b20*/  STL.64 [R1+0x1d38], R8 ;  /* 0x001d380801007387 */ /* 0x0007e20000100a00 */
[----:B------:R-:W-:Y:S02]  /*43b30*/  STL.64 [R1+0x1cb0], R14 ;  /* 0x001cb00e01007387 */ /* 0x000fe40000100a00 */
[----:B---3--:R-:W-:-:S02]  /*43b40*/  IMAD.MOV.U32 R8, RZ, RZ, R29 ;  /* 0x000000ffff087224 */ /* 0x008fc400078e001d */
[----:B------:R-:W-:Y:S01]  /*43b50*/  IMAD.MOV.U32 R9, RZ, RZ, R28 ;  /* 0x000000ffff097224 */ /* 0x000fe200078e001c */
[----:B-1----:R1:W-:Y:S04]  /*43b60*/  STL.64 [R1+0x1ca8], R12 ;  /* 0x001ca80c01007387 */ /* 0x0023e80000100a00 */
[----:B-1----:R-:W3:Y:S01]  /*43b70*/  LDL.LU R12, [R1+0x2c0] ;  /* 0x0002c000010c7983 */ /* 0x002ee20000300800 */
[----:B------:R-:W3:Y:S02]  /*43b80*/  LDL.LU R13, [R1+0x2c4] ;  /* 0x0002c400010d7983 */ /* 0x000ee40000300800 */
[----:B------:R-:W4:Y:S02]  /*43b90*/  LDL.LU R14, [R1+0x2c8] ;  /* 0x0002c800010e7983 */ /* 0x000f240000300800 */
[----:B------:R-:W4:Y:S01]  /*43ba0*/  LDL.LU R15, [R1+0x2cc] ;  /* 0x0002cc00010f7983 */ /* 0x000f220000300800 */
[----:B------:R-:W5:Y:S01]  /*43bb0*/  LDL.LU R29, [R1+0x1da4] ;  /* 0x001da400011d7983 */ /* 0x000f620000300800 */
[----:B------:R-:W2:Y:S02]  /*43bc0*/  LDL.LU R28, [R1+0x1da0] ;  /* 0x001da000011c7983 */ /* 0x000ea40000300800 */
[----:B------:R1:W-:Y:S02]  /*43bd0*/  STL.64 [R1+0x1d50], R8 ;  /* 0x001d500801007387 */ /* 0x0003e40000100a00 */
[----:B-1----:R-:W2:Y:S04]  /*43be0*/  LDL.64 R8, [R1+0x80] ;  /* 0x0000800001087983 */ /* 0x002ea80000100a00 */
[----:B--2---:R1:W-:Y:S01]  /*43bf0*/  STL.64 [R1+0x1d68], R8 ;  /* 0x001d680801007387 */ /* 0x0043e20000100a00 */
[----:B----4-:R-:W-:Y:S02]  /*43c00*/  STL.64 [R1+0x1d10], R14 ;  /* 0x001d100e01007387 */ /* 0x010fe40000100a00 */
[----:B---3--:R2:W-:Y:S02]  /*43c10*/  STL.64 [R1+0x1d08], R12 ;  /* 0x001d080c01007387 */ /* 0x0085e40000100a00 */
[----:B-1----:R-:W-:-:S02]  /*43c20*/  IMAD.MOV.U32 R8, RZ, RZ, R17 ;  /* 0x000000ffff087224 */ /* 0x002fc400078e0011 */
[----:B------:R-:W-:Y:S02]  /*43c30*/  IMAD.MOV.U32 R9, RZ, RZ, R16 ;  /* 0x000000ffff097224 */ /* 0x000fe400078e0010 */
[----:B--2---:R-:W-:Y:S02]  /*43c40*/  IMAD.MOV.U32 R12, RZ, RZ, R19 ;  /* 0x000000ffff0c7224 */ /* 0x004fe400078e0013 */
[----:B------:R-:W-:Y:S01]  /*43c50*/  IMAD.MOV.U32 R13, RZ, RZ, R18 ;  /* 0x000000ffff0d7224 */ /* 0x000fe200078e0012 */
[----:B------:R-:W-:Y:S04]  /*43c60*/  LDS R19, [R2+0x32600] ;  /* 0x0326000002137984 */ /* 0x000fe80000000800 */
[----:B------:R-:W1:Y:S04]  /*43c70*/  LDS R18, [R0+0x32600] ;  /* 0x0326000000127984 */ /* 0x000e680000000800 */
[----:B------:R-:W-:Y:S04]  /*43c80*/  LDS R16, [R0+0x30600] ;  /* 0x0306000000107984 */ /* 0x000fe80000000800 */
[----:B------:R-:W2:Y:S04]  /*43c90*/  LDS R17, [R2+0x30600] ;  /* 0x0306000002117984 */ /* 0x000ea80000000800 */
[----:B------:R3:W-:Y:S02]  /*43ca0*/  STL.64 [R1+0x1d80], R8 ;  /* 0x001d800801007387 */ /* 0x0007e40000100a00 */
[----:B---3--:R-:W-:Y:S02]  /*43cb0*/  HMMA.1688.F32.TF32 R8, R4, R12, R20 ;  /* 0x0000000c0408723c */ /* 0x008fe40000081014 */
[----:B-1----:R-:W-:Y:S01]  /*43cc0*/  STL.64 [R1+0x1c30], R18 ;  /* 0x001c301201007387 */ /* 0x002fe20000100a00 */
[----:B--2---:R-:W-:Y:S02]  /*43cd0*/  STL.64 [R1+0x1c28], R16 ;  /* 0x001c281001007387 */ /* 0x004fe40000100a00 */
[----:B------:R-:W2:Y:S11]  /*43ce0*/  LDL.LU R20, [R1+0x3d0] ;  /* 0x0003d00001147983 */ /* 0x000eb60000300800 */
[----:B------:R-:W-:Y:S07]  /*43cf0*/  @!UPT UIADD3 URZ, URZ, URZ, URZ ;  /* 0x0000003f3f3ff290 */ /* 0x000fee000fffe03f */
[----:B------:R1:W-:Y:S01]  /*43d00*/  STL.64 [R1+0x3e0], R8 ;  /* 0x0003e00801007387 */ /* 0x0003e20000100a00 */
[----:B------:R3:W-:Y:S01]  /*43d10*/  STL.64 [R1+0x3e8], R10 ;  /* 0x0003e80a01007387 */ /* 0x0007e20000100a00 */
[----:B------:R-:W2:Y:S02]  /*43d20*/  LDL.LU R21, [R1+0x3d4] ;  /* 0x0003d40001157983 */ /* 0x000ea40000300800 */
[----:B------:R-:W2:Y:S02]  /*43d30*/  LDL.LU R22, [R1+0x3d8] ;  /* 0x0003d80001167983 */ /* 0x000ea40000300800 */
[----:B------:R-:W2:Y:S01]  /*43d40*/  LDL.LU R23, [R1+0x3dc] ;  /* 0x0003dc0001177983 */ /* 0x000ea20000300800 */
[----:B------:R-:W4:Y:S01]  /*43d50*/  LDL.LU R24, [R1+0x3c0] ;  /* 0x0003c00001187983 */ /* 0x000f220000300800 */
[----:B------:R-:W4:Y:S02]  /*43d60*/  LDL.LU R25, [R1+0x3c4] ;  /* 0x0003c40001197983 */ /* 0x000f240000300800 */
[----:B------:R-:W4:Y:S02]  /*43d70*/  LDL.LU R26, [R1+0x3c8] ;  /* 0x0003c800011a7983 */ /* 0x000f240000300800 */
[----:B------:R-:W4:Y:S01]  /*43d80*/  LDL.LU R27, [R1+0x3cc] ;  /* 0x0003cc00011b7983 */ /* 0x000f220000300800 */
[----:B-1----:R-:W2:Y:S01]  /*43d90*/  LDL.LU R8, [R1+0x3b0] ;  /* 0x0003b00001087983 */ /* 0x002ea20000300800 */
[----:B------:R-:W2:Y:S02]  /*43da0*/  LDL.LU R9, [R1+0x3b4] ;  /* 0x0003b40001097983 */ /* 0x000ea40000300800 */
[----:B---3--:R-:W3:Y:S02]  /*43db0*/  LDL.LU R10, [R1+0x3b8] ;  /* 0x0003b800010a7983 */ /* 0x008ee40000300800 */
[----:B------:R-:W3:Y:S01]  /*43dc0*/  LDL.LU R11, [R1+0x3bc] ;  /* 0x0003bc00010b7983 */ /* 0x000ee20000300800 */
[----:B------:R1:W-:Y:S04]  /*43dd0*/  STL.64 [R1+0x1d30], R12 ;  /* 0x001d300c01007387 */ /* 0x0003e80000100a00 */
        /* <DEDUP_REMOVED lines=10> */
[----:B-----5:R-:W-:-:S02]  /*43e80*/  IMAD.MOV.U32 R16, RZ, RZ, R29 ;  /* 0x000000ffff107224 */ /* 0x020fc400078e001d */
[----:B------:R-:W-:-:S07]  /*43e90*/  IMAD.MOV.U32 R17, RZ, RZ, R3 ;  /* 0x000000ffff117224 */ /* 0x000fce00078e0003 */
[C---:B------:R-:W-:Y:S01]  /*43ea0*/  HMMA.1688.F32.TF32 R20, R4.reuse, R16, R20 ;  /* 0x000000100414723c */ /* 0x040fe20000081014 */
[----:B--2---:R-:W-:Y:S01]  /*43eb0*/  STL.64 [R1+0x1d60], R14 ;  /* 0x001d600e01007387 */ /* 0x004fe20000100a00 */
        /* <DEDUP_REMOVED lines=10> */
[----:B------:R-:W2:Y:S02]  /*43f60*/  LDL.LU R15, [R1+0x3ac] ;  /* 0x0003ac00010f7983 */ /* 0x000ea40000300800 */
        /* <DEDUP_REMOVED lines=8> */
[C---:B----4-:R-:W-:Y:S11]  /*43ff0*/  HMMA.1688.F32.TF32 R24, R4.reuse, R20, R24 ;  /* 0x000000140418723c */ /* 0x050ff60000081018 */
[----:B------:R-:W-:Y:S11]  /*44000*/  @!UPT UIADD3 URZ, URZ, URZ, URZ ;  /* 0x0000003f3f3ff290 */ /* 0x000ff6000fffe03f */
[----:B------:R-:W-:Y:S01]  /*44010*/  @!UPT UIADD3 URZ, URZ, URZ, URZ ;  /* 0x0000003f3f3ff290 */ /* 0x000fe2000fffe03f */
[----:B------:R-:W-:Y:S01]  /*44020*/  STL.64 [R1+0x3c0], R24 ;  /* 0x0003c01801007387 */ /* 0x000fe20000100a00 */
[----:B------:R1:W-:Y:S03]  /*44030*/  STL.64 [R1+0x3c8], R26 ;  /* 0x0003c81a01007387 */ /* 0x0003e60000100a00 */
[----:B-1----:R-:W4:Y:S01]  /*44040*/  LDL.LU.64 R26, [R1+0x1d90] ;  /* 0x001d9000011a7983 */ /* 0x002f220000300a00 */
[----:B------:R-:W3:Y:S02]  /*44050*/  LDL.LU.64 R24, [R1+0x1d88] ;  /* 0x001d880001187983 */ /* 0x000ee40000300a00 */
        /* <DEDUP_REMOVED lines=29> */
[----:B--2---:R-:W-:Y:S02]  /*44230*/  HMMA.1688.F32.TF32 R4, R4, R8, R12 ;  /* 0x000000080404723c */ /* 0x004fe4000008100c */
[----:B------:R-:W5:Y:S01]  /*44240*/  LDL.LU.64 R12, [R1+0x1d30] ;  /* 0x001d3000010c7983 */ /* 0x000f620000300a00 */
[----:B---3--:R-:W5:Y:S02]  /*44250*/  LDL.LU.64 R10, [R1+0x1d28] ;  /* 0x001d2800010a7983 */ /* 0x008f640000300a00 */
[----:B------:R-:W5:Y:S11]  /*44260*/  LDL.LU.64 R8, [R1+0x1d20] ;  /* 0x001d200001087983 */ /* 0x000f760000300a00 */
[----:B------:R-:W-:Y:S07]  /*44270*/  @!UPT UIADD3 URZ, URZ, URZ, URZ ;  /* 0x0000003f3f3ff290 */ /* 0x000fee000fffe03f */
[----:B------:R1:W-:Y:S01]  /*44280*/  STL.64 [R1+0x2f0], R4 ;  /* 0x0002f00401007387 */ /* 0x0003e20000100a00 */
[----:B------:R-:W-:Y:S03]  /*44290*/  STL.64 [R1+0x2f8], R6 ;  /* 0x0002f80601007387 */ /* 0x000fe60000100a00 */
[----:B-1----:R-:W2:Y:S01]  /*442a0*/  LDL.LU.64 R4, [R1] ;  /* 0x0000000001047983 */ /* 0x002ea20000300a00 */
[C---:B-----5:R-:W-:Y:S03]  /*442b0*/  HMMA.1688.F32.TF32 R12, R8.reuse, R12, R16 ;  /* 0x0000000c080c723c */ /* 0x060fe60000081010 */
[----:B--2---:R1:W-:Y:S04]  /*442c0*/  STL.64 [R1+0x1cf0], R4 ;  /* 0x001cf00401007387 */ /* 0x0043e80000100a00 */
[----:B-1----:R-:W2:Y:S01]  /*442d0*/  LDL.LU R4, [R1+0x2d0] ;  /* 0x0002d00001047983 */ /* 0x002ea20000300800 */
[----:B------:R-:W2:Y:S02]  /*442e0*/  LDL.LU R5, [R1+0x2d4] ;  /* 0x0002d40001057983 */ /* 0x000ea40000300800 */
[----:B------:R-:W2:Y:S02]  /*442f0*/  LDL.LU R6, [R1+0x2d8] ;  /* 0x0002d80001067983 */ /* 0x000ea40000300800 */
[----:B------:R-:W2:Y:S01]  /*44300*/  LDL.LU R7, [R1+0x2dc] ;  /* 0x0002dc0001077983 */ /* 0x000ea20000300800 */
[----:B------:R-:W2:Y:S10]  /*44310*/  LDL.LU.64 R16, [R1+0x1d18] ;  /* 0x001d180001107983 */ /* 0x000eb40000300a00 */
[----:B------:R-:W-:Y:S02]  /*44320*/  STL.64 [R1+0x2e0], R12 ;  /* 0x0002e00c01007387 */ /* 0x000fe40000100a00 */
[----:B------:R1:W-:Y:S02]  /*44330*/  STL.64 [R1+0x2e8], R14 ;  /* 0x0002e80e01007387 */ /* 0x0003e40000100a00 */
[----:B-1----:R-:W3:Y:S01]  /*44340*/  LDL.LU.64 R14, [R1+0x1d10] ;  /* 0x001d1000010e7983 */ /* 0x002ee20000300a00 */
[----:B------:R-:W3:Y:S01]  /*44350*/  LDL.LU.64 R12, [R1+0x1d08] ;  /* 0x001d0800010c7983 */ /* 0x000ee20000300a00 */
[C---:B--2---:R-:W-:Y:S02]  /*44360*/  HMMA.1688.F32.TF32 R4, R8.reuse, R16, R4 ;  /* 0x000000100804723c */ /* 0x044fe40000081004 */
[----:B------:R-:W2:Y:S11]  /*44370*/  LDL.LU R16, [R1+0x190] ;  /* 0x0001900001107983 */ /* 0x000eb60000300800 */
[----:B------:R-:W-:Y:S10]  /*44380*/  @!UPT UIADD3 URZ, URZ, URZ, URZ ;  /* 0x0000003f3f3ff290 */ /* 0x000ff4000fffe03f */
[----:B------:R-:W-:Y:S01]  /*44390*/  STL.64 [R1+0x2d0], R4 ;  /* 0x0002d00401007387 */ /* 0x000fe20000100a00 */
[----:B------:R3:W-:Y:S02]  /*443a0*/  STL.64 [R1+0x2d8], R6 ;  /* 0x0002d80601007387 */ /* 0x0007e40000100a00 */
[----:B------:R-:W2:Y:S02]  /*443b0*/  LDL.LU R17, [R1+0x194] ;  /* 0x0001940001117983 */ /* 0x000ea40000300800 */
[----:B------:R-:W5:Y:S01]  /*443c0*/  LDL.LU R18, [R1+0x198] ;  /* 0x0001980001127983 */ /* 0x000f620000300800 */
[----:B------:R-:W5:Y:S01]  /*443d0*/  LDL.LU R19, [R1+0x19c] ;  /* 0x00019c0001137983 */ /* 0x000f620000300800 */
[----:B---3--:R-:W-:Y:S03]  /*443e0*/  HMMA.1688.F32.TF32 R4, R8, R20, R12 ;  /* 0x000000140804723c */ /* 0x008fe6000008100c */
[----:B-----5:R-:W-:Y:S01]  /*443f0*/  STL.64 [R1+0x1c48], R18 ;  /* 0x001c481201007387 */ /* 0x020fe20000100a00 */
[----:B--2---:R-:W-:Y:S02]  /*44400*/  STL.64 [R1+0x1c40], R16 ;  /* 0x001c401001007387 */ /* 0x004fe40000100a00 */
[----:B------:R1:W-:Y:S02]  /*44410*/  STL.64 [R1+0x1c78], R20 ;  /* 0x001c781401007387 */ /* 0x0003e40000100a00 */
[----:B-1----:R-:W2:Y:S11]  /*44420*/  LDL.64 R20, [R1+0xc0] ;  /* 0x0000c00001147983 */ /* 0x002eb60000100a00 */
[----:B------:R-:W-:Y:S04]  /*44430*/  @!UPT UIADD3 URZ, URZ, URZ, URZ ;  /* 0x0000003f3f3ff290 */ /* 0x000fe8000fffe03f */
[----:B------:R-:W-:Y:S02]  /*44440*/  STL.64 [R1+0x2c0], R4 ;  /* 0x0002c00401007387 */ /* 0x000fe40000100a00 */
[----:B------:R-:W-:Y:S01]  /*44450*/  STL.64 [R1+0x2c8], R6 ;  /* 0x0002c80601007387 */ /* 0x000fe20000100a00 */
[----:B--2---:R1:W-:Y:S04]  /*44460*/  STL.64 [R1+0x1c90], R20 ;  /* 0x001c901401007387 */ /* 0x0043e80000100a00 */
[----:B-1----:R-:W2:Y:S04]  /*44470*/  LDL.64 R20, [R1+0xd0] ;  /* 0x0000d00001147983 */ /* 0x002ea80000100a00 */
[----:B--2---:R1:W-:Y:S01]  /*44480*/  STL.64 [R1+0x1cc8], R20 ;  /* 0x001cc81401007387 */ /* 0x0043e20000100a00 */
[----:B------:R-:W2:Y:S02]  /*44490*/  LDL.LU R16, [R1+0x1a0] ;  /* 0x0001a00001107983 */ /* 0x000ea40000300800 */
[----:B------:R-:W2:Y:S02]  /*444a0*/  LDL.LU R17, [R1+0x1a4] ;  /* 0x0001a40001117983 */ /* 0x000ea40000300800 */
[----:B------:R-:W3:Y:S01]  /*444b0*/  LDL.LU R18, [R1+0x1a8] ;  /* 0x0001a80001127983 */ /* 0x000ee20000300800 */
[----:B------:R-:W3:Y:S01]  /*444c0*/  LDL.LU R19, [R1+0x1ac] ;  /* 0x0001ac0001137983 */ /* 0x000ee20000300800 */
[----:B------:R-:W5:Y:S02]  /*444d0*/  LDL.LU R12, [R1+0x1f0] ;  /* 0x0001f000010c7983 */ /* 0x000f640000300800 */
[----:B------:R-:W5:Y:S02]  /*444e0*/  LDL.LU R13, [R1+0x1f4] ;  /* 0x0001f400010d7983 */ /* 0x000f640000300800 */
[----:B------:R-:W2:Y:S01]  /*444f0*/  LDL.LU R14, [R1+0x1f8] ;  /* 0x0001f800010e7983 */ /* 0x000ea20000300800 */
[----:B------:R-:W2:Y:S04]  /*44500*/  LDL.LU R15, [R1+0x1fc] ;  /* 0x0001fc00010f7983 */ /* 0x000ea80000300800 */
[----:B-1----:R-:W2:Y:S01]  /*44510*/  LDL.LU R20, [R1+0x280] ;  /* 0x0002800001147983 */ /* 0x002ea20000300800 */
[----:B------:R-:W2:Y:S02]  /*44520*/  LDL.LU R21, [R1+0x284] ;  /* 0x0002840001157983 */ /* 0x000ea40000300800 */
[----:B------:R-:W2:Y:S02]  /*44530*/  LDL.LU R22, [R1+0x288] ;  /* 0x0002880001167983 */ /* 0x000ea40000300800 */
[----:B------:R-:W2:Y:S02]  /*44540*/  LDL.LU R23, [R1+0x28c] ;  /* 0x00028c0001177983 */ /* 0x000ea40000300800 */
[----:B--2---:R-:W-:Y:S01]  /*44550*/  STL.64 [R1+0x1cd8], R22 ;  /* 0x001cd81601007387 */ /* 0x004fe20000100a00 */
[----:B------:R1:W-:Y:S02]  /*44560*/  STL.64 [R1+0x1cd0], R20 ;  /* 0x001cd01401007387 */ /* 0x0003e40000100a00 */
[----:B------:R-:W2:Y:S02]  /*44570*/  LDL.LU R4, [R1+0x2a0] ;  /* 0x0002a00001047983 */ /* 0x000ea40000300800 */
[----:B------:R-:W2:Y:S01]  /*44580*/  LDL.LU R5, [R1+0x2a4] ;  /* 0x0002a40001057983 */ /* 0x000ea20000300800 */
[----:B------:R-:W2:Y:S01]  /*44590*/  LDL.LU R6, [R1+0x2a8] ;  /* 0x0002a80001067983 */ /* 0x000ea20000300800 */
[----:B------:R-:W2:Y:S02]  /*445a0*/  LDL.LU R7, [R1+0x2ac] ;  /* 0x0002ac0001077983 */ /* 0x000ea40000300800 */
[----:B-1----:R-:W-:-:S02]  /*445b0*/  IMAD.MOV.U32 R20, RZ, RZ, R29 ;  /* 0x000000ffff147224 */ /* 0x002fc400078e001d */
[----:B------:R-:W-:Y:S01]  /*445c0*/  IMAD.MOV.U32 R21, RZ, RZ, R3 ;  /* 0x000000ffff157224 */ /* 0x000fe200078e0003 */
[----:B--2---:R-:W-:Y:S01]  /*445d0*/  STL.64 [R1+0x1d00], R6 ;  /* 0x001d000601007387 */ /* 0x004fe20000100a00 */
[----:B------:R1:W-:Y:S03]  /*445e0*/  STL.64 [R1+0x1cf8], R4 ;  /* 0x001cf80401007387 */ /* 0x0003e60000100a00 */
[----:B-1----:R-:W2:Y:S01]  /*445f0*/  LDL.LU R4, [R1+0x2b0] ;  /* 0x0002b00001047983 */ /* 0x002ea20000300800 */
[----:B------:R-:W2:Y:S02]  /*44600*/  LDL.LU R5, [R1+0x2b4] ;  /* 0x0002b40001057983 */ /* 0x000ea40000300800 */
[----:B------:R-:W2:Y:S02]  /*44610*/  LDL.LU R6, [R1+0x2b8] ;  /* 0x0002b80001067983 */ /* 0x000ea40000300800 */
[----:B------:R-:W2:Y:S01]  /*44620*/  LDL.LU R7, [R1+0x2bc] ;  /* 0x0002bc0001077983 */ /* 0x000ea20000300800 */
[----:B------:R1:W-:Y:S04]  /*44630*/  STL.64 [R1+0x1ce8], R20 ;  /* 0x001ce81401007387 */ /* 0x0003e80000100a00 */
[----:B-1----:R-:W2:Y:S01]  /*44640*/  LDL.64 R20, [R1+0x90] ;  /* 0x0000900001147983 */ /* 0x002ea20000100a00 */
[----:B------:R-:W-:Y:S02]  /*44650*/  STL.64 [R1+0x1cc0], R14 ;  /* 0x001cc00e01007387 */ /* 0x000fe40000100a00 */
[----:B-----5:R1:W-:Y:S02]  /*44660*/  STL.64 [R1+0x1cb8], R12 ;  /* 0x001cb80c01007387 */ /* 0x0203e40000100a00 */
[----:B-1----:R-:W5:Y:S04]  /*44670*/  LDL.64 R12, [R1+0x10] ;  /* 0x00001000010c7983 */ /* 0x002f680000100a00 */
[----:B-----5:R1:W-:Y:S04]  /*44680*/  STL.64 [R1+0x1ce0], R12 ;  /* 0x001ce00c01007387 */ /* 0x0203e80000100a00 */
[----:B-1----:R-:W5:Y:S01]  /*44690*/  LDL.LU R12, [R1+0x290] ;  /* 0x00029000010c7983 */ /* 0x002f620000300800 */
[----:B------:R-:W5:Y:S02]  /*446a0*/  LDL.LU R13, [R1+0x294] ;  /* 0x00029400010d7983 */ /* 0x000f640000300800 */
[----:B------:R-:W5:Y:S02]  /*446b0*/  LDL.LU R14, [R1+0x298] ;  /* 0x00029800010e7983 */ /* 0x000f640000300800 */
[----:B------:R-:W5:Y:S01]  /*446c0*/  LDL.LU R15, [R1+0x29c] ;  /* 0x00029c00010f7983 */ /* 0x000f620000300800 */
[----:B---3--:R-:W-:Y:S01]  /*446d0*/  STL.64 [R1+0x1c60], R18 ;  /* 0x001c601201007387 */ /* 0x008fe20000100a00 */
        /* <DEDUP_REMOVED lines=11> */
[C---:B------:R-:W-:Y:S01]  /*44790*/  HMMA.1688.F32.TF32 R4, R8.reuse, R24, R4 ;  /* 0x000000180804723c */ /* 0x040fe20000081004 */
        /* <DEDUP_REMOVED lines=15> */
[----:B------:R-:W3:Y:S02]  /*44890*/  LDL.LU.64 R4, [R1+0x1cf8] ;  /* 0x001cf80001047983 */ /* 0x000ee40000300a00 */
[C---:B---3--:R-:W-:Y:S11]  /*448a0*/  HMMA.1688.F32.TF32 R4, R8.reuse, R20, R4 ;  /* 0x000000140804723c */ /* 0x048ff60000081004 */
[----:B------:R-:W-:Y:S11]  /*448b0*/  @!UPT UIADD3 URZ, URZ, URZ, URZ ;  /* 0x0000003f3f3ff290 */ /* 0x000ff6000fffe03f */
[----:B------:R-:W-:Y:S01]  /*448c0*/  @!UPT UIADD3 URZ, URZ, URZ, URZ ;  /* 0x0000003f3f3ff290 */ /* 0x000fe2000fffe03f */
[----:B------:R1:W-:Y:S01]  /*448d0*/  STL.64 [R1+0x2a0], R4 ;  /* 0x0002a00401007387 */ /* 0x0003e20000100a00 */
[----:B------:R3:W-:Y:S03]  /*448e0*/  STL.64 [R1+0x2a8], R6 ;  /* 0x0002a80601007387 */ /* 0x0007e60000100a00 */
[----:B-1----:R-:W2:Y:S01]  /*448f0*/  LDL.LU.64 R4, [R1+0x1cf0] ;  /* 0x001cf00001047983 */ /* 0x002ea20000300a00 */
[----:B---3--:R-:W-:Y:S02]  /*44900*/  IMAD.MOV.U32 R7, RZ, RZ, R20 ;  /* 0x000000ffff077224 */ /* 0x008fe400078e0014 */
[----:B------:R-:W-:Y:S02]  /*44910*/  IMAD.MOV.U32 R6, RZ, RZ, R21 ;  /* 0x000000ffff067224 */ /* 0x000fe400078e0015 */
[----:B------:R-:W5:Y:S02]  /*44920*/  LDL.LU.64 R20, [R1+0x1ce8] ;  /* 0x001ce80001147983 */ /* 0x000f640000300a00 */
[C---:B-----5:R-:W-:Y:S02]  /*44930*/  HMMA.1688.F32.TF32 R20, R8.reuse, R20, R12 ;  /* 0x000000140814723c */ /* 0x060fe4000008100c */
        /* <DEDUP_REMOVED lines=14> */
[----:B------:R-:W2:Y:S02]  /*44a20*/  LDL.LU.64 R14, [R1+0x1cc0] ;  /* 0x001cc000010e7983 */ /* 0x000ea40000300a00 */
[----:B------:R-:W2:Y:S02]  /*44a30*/  LDL.LU.64 R12, [R1+0x1cb8] ;  /* 0x001cb800010c7983 */ /* 0x000ea40000300a00 */
[----:B--2---:R-:W-:Y:S01]  /*44a40*/  HMMA.1688.F32.TF32 R8, R8, R4, R12 ;  /* 0x000000040808723c */ /* 0x004fe2000008100c */
[----:B------:R-:W2:Y:S01]  /*44a50*/  LDL.LU.64 R14, [R1+0x1cb0] ;  /* 0x001cb000010e7983 */ /* 0x000ea20000300a00 */
[----:B------:R-:W2:Y:S02]  /*44a60*/  LDL.LU.64 R12, [R1+0x1ca8] ;  /* 0x001ca800010c7983 */ /* 0x000ea40000300a00 */
[----:B------:R-:W-:Y:S11]  /*44a70*/  STL.64 [R1+0x1c38], R4 ;  /* 0x001c380401007387 */ /* 0x000ff60000100a00 */
[----:B------:R-:W-:Y:S08]  /*44a80*/  @!UPT UIADD3 URZ, URZ, URZ, URZ ;  /* 0x0000003f3f3ff290 */ /* 0x000ff0000fffe03f */
[----:B------:R1:W-:Y:S01]  /*44a90*/  STL.64 [R1+0x1f0], R8 ;  /* 0x0001f00801007387 */ /* 0x0003e20000100a00 */
[----:B------:R5:W-:Y:S02]  /*44aa0*/  STL.64 [R1+0x1f8], R10 ;  /* 0x0001f80a01007387 */ /* 0x000be40000100a00 */
[----:B-1----:R-:W-:Y:S02]  /*44ab0*/  IMAD.MOV.U32 R9, RZ, RZ, R3 ;  /* 0x000000ffff097224 */ /* 0x002fe400078e0003 */
[----:B-----5:R-:W-:Y:S02]  /*44ac0*/  IMAD.MOV.U32 R10, RZ, RZ, R20 ;  /* 0x000000ffff0a7224 */ /* 0x020fe400078e0014 */
        /* <DEDUP_REMOVED lines=27> */
[----:B------:R-:W3:Y:S02]  /*44c80*/  LDL.LU R20, [R1+0x420] ;  /* 0x0004200001147983 */ /* 0x000ee40000300800 */
[----:B------:R-:W3:Y:S01]  /*44c90*/  LDL.LU R21, [R1+0x424] ;  /* 0x0004240001157983 */ /* 0x000ee20000300800 */
[----:B------:R-:W5:Y:S01]  /*44ca0*/  LDL.LU R22, [R1+0x428] ;  /* 0x0004280001167983 */ /* 0x000f620000300800 */
[----:B------:R-:W5:Y:S01]  /*44cb0*/  LDL.LU R23, [R1+0x42c] ;  /* 0x00042c0001177983 */ /* 0x000f620000300800 */
[----:B--2---:R-:W-:Y:S02]  /*44cc0*/  HMMA.1688.F32.TF32 R16, R12, R24, R16 ;  /* 0x000000180c10723c */ /* 0x004fe40000081010 */
[----:B-----5:R-:W-:Y:S01]  /*44cd0*/  STL.64 [R1+0x1ba0], R22 ;  /* 0x001ba01601007387 */ /* 0x020fe20000100a00 */
[----:B---3--:R1:W-:Y:S03]  /*44ce0*/  STL.64 [R1+0x1b98], R20 ;  /* 0x001b981401007387 */ /* 0x0083e60000100a00 */
[----:B-1----:R-:W2:Y:S11]  /*44cf0*/  LDL.LU.64 R20, [R1+0x80] ;  /* 0x0000800001147983 */ /* 0x002eb60000300a00 */
[----:B------:R-:W-:Y:S06]  /*44d00*/  @!UPT UIADD3 URZ, URZ, URZ, URZ ;  /* 0x0000003f3f3ff290 */ /* 0x000fec000fffe03f */
[----:B------:R-:W-:Y:S01]  /*44d10*/  STL.64 [R1+0x1b0], R16 ;  /* 0x0001b01001007387 */ /* 0x000fe20000100a00 */
[----:B------:R1:W-:Y:S03]  /*44d20*/  STL.64 [R1+0x1b8], R18 ;  /* 0x0001b81201007387 */ /* 0x0003e60000100a00 */
[----:B-1----:R-:W3:Y:S01]  /*44d30*/  LDL.LU.64 R18, [R1+0x1c60] ;  /* 0x001c600001127983 */ /* 0x002ee20000300a00 */
[----:B------:R-:W3:Y:S02]  /*44d40*/  LDL.LU.64 R16, [R1+0x1c58] ;  /* 0x001c580001107983 */ /* 0x000ee40000300a00 */
[----:B----4-:R-:W-:Y:S02]  /*44d50*/  STL.64 [R1+0x1be0], R26 ;  /* 0x001be01a01007387 */ /* 0x010fe40000100a00 */
[----:B------:R1:W-:Y:S02]  /*44d60*/  STL.64 [R1+0x1bd8], R24 ;  /* 0x001bd81801007387 */ /* 0x0003e40000100a00 */
[----:B-1----:R-:W-:-:S02]  /*44d70*/  IMAD.MOV.U32 R24, RZ, RZ, R29 ;  /* 0x000000ffff187224 */ /* 0x002fc400078e001d */
[----:B------:R-:W-:Y:S01]  /*44d80*/  IMAD.MOV.U32 R25, RZ, RZ, R11 ;  /* 0x000000ffff197224 */ /* 0x000fe200078e000b */
[----:B------:R-:W4:Y:S04]  /*44d90*/  LDL.LU R29, [R1+0x1c50] ;  /* 0x001c5000011d7983 */ /* 0x000f280000300800 */
[----:B------:R1:W-:Y:S02]  /*44da0*/  STL.64 [R1+0x1bf8], R24 ;  /* 0x001bf81801007387 */ /* 0x0003e40000100a00 */
[----:B-1----:R-:W-:Y:S02]  /*44db0*/  IMAD.MOV.U32 R24, RZ, RZ, R7 ;  /* 0x000000ffff187224 */ /* 0x002fe400078e0007 */
[----:B------:R-:W-:-:S07]  /*44dc0*/  IMAD.MOV.U32 R25, RZ, RZ, R6 ;  /* 0x000000ffff197224 */ /* 0x000fce00078e0006 */
[C---:B---3--:R-:W-:Y:S01]  /*44dd0*/  HMMA.1688.F32.TF32 R24, R12.reuse, R24, R16 ;  /* 0x000000180c18723c */ /* 0x048fe20000081010 */
[----:B------:R-:W2:Y:S01]  /*44de0*/  LDL.LU.64 R18, [R1+0x1c48] ;  /* 0x001c480001127983 */ /* 0x000ea20000300a00 */
[----:B------:R-:W2:Y:S11]  /*44df0*/  LDL.LU.64 R16, [R1+0x1c40] ;  /* 0x001c400001107983 */ /* 0x000eb60000300a00 */
[----:B------:R-:W-:Y:S10]  /*44e00*/  @!UPT UIADD3 URZ, URZ, URZ, URZ ;  /* 0x0000003f3f3ff290 */ /* 0x000ff4000fffe03f */
[----:B------:R1:W-:Y:S01]  /*44e10*/  STL.64 [R1+0x1a0], R24 ;  /* 0x0001a01801007387 */ /* 0x0003e20000100a00 */
[----:B------:R-:W-:Y:S02]  /*44e20*/  STL.64 [R1+0x1a8], R26 ;  /* 0x0001a81a01007387 */ /* 0x000fe40000100a00 */
[----:B-1----:R-:W-:Y:S02]  /*44e30*/  IMAD.MOV.U32 R24, RZ, RZ, R5 ;  /* 0x000000ffff187224 */ /* 0x002fe400078e0005 */
[----:B------:R-:W-:Y:S01]  /*44e40*/  IMAD.MOV.U32 R25, RZ, RZ, R4 ;  /* 0x000000ffff197224 */ /* 0x000fe200078e0004 */
[C---:B--2---:R-:W-:Y:S11]  /*44e50*/  HMMA.1688.F32.TF32 R16, R12.reuse, R20, R16 ;  /* 0x000000140c10723c */ /* 0x044ff60000081010 */
[----:B------:R-:W-:Y:S11]  /*44e60*/  @!UPT UIADD3 URZ, URZ, URZ, URZ ;  /* 0x0000003f3f3ff290 */ /* 0x000ff6000fffe03f */
[----:B------:R-:W-:Y:S01]  /*44e70*/  @!UPT UIADD3 URZ, URZ, URZ, URZ ;  /* 0x0000003f3f3ff290 */ /* 0x000fe2000fffe03f */
[----:B------:R-:W-:Y:S01]  /*44e80*/  STL.64 [R1+0x190], R16 ;  /* 0x0001901001007387 */ /* 0x000fe20000100a00 */
[----:B------:R-:W-:Y:S02]  /*44e90*/  STL.64 [R1+0x198], R18 ;  /* 0x0001981201007387 */ /* 0x000fe40000100a00 */
[----:B------:R-:W-:Y:S02]  /*44ea0*/  STL.64 [R1+0x1c10], R24 ;  /* 0x001c101801007387 */ /* 0x000fe40000100a00 */
[----:B------:R1:W-:Y:S02]  /*44eb0*/  STL.64 [R1+0x1bb0], R20 ;  /* 0x001bb01401007387 */ /* 0x0003e40000100a00 */
[----:B-1----:R-:W2:Y:S01]  /*44ec0*/  LDL.LU R20, [R1+0x470] ;  /* 0x0004700001147983 */ /* 0x002ea20000300800 */
[----:B------:R-:W2:Y:S02]  /*44ed0*/  LDL.LU R21, [R1+0x474] ;  /* 0x0004740001157983 */ /* 0x000ea40000300800 */
[----:B------:R-:W3:Y:S02]  /*44ee0*/  LDL.LU R22, [R1+0x478] ;  /* 0x0004780001167983 */ /* 0x000ee40000300800 */
[----:B------:R-:W3:Y:S01]  /*44ef0*/  LDL.LU R23, [R1+0x47c] ;  /* 0x00047c0001177983 */ /* 0x000ee20000300800 */
[----:B------:R-:W5:Y:S01]  /*44f00*/  LDL.LU R4, [R1+0x180] ;  /* 0x0001800001047983 */ /* 0x000f620000300800 */
[----:B------:R-:W5:Y:S02]  /*44f10*/  LDL.LU R5, [R1+0x184] ;  /* 0x0001840001057983 */ /* 0x000f640000300800 */
[----:B------:R-:W5:Y:S02]  /*44f20*/  LDL.LU R6, [R1+0x188] ;  /* 0x0001880001067983 */ /* 0x000f640000300800 */
[----:B------:R-:W5:Y:S01]  /*44f30*/  LDL.LU R7, [R1+0x18c] ;  /* 0x00018c0001077983 */ /* 0x000f620000300800 */
[----:B------:R-:W4:Y:S01]  /*44f40*/  LDL.LU R16, [R1+0xf0] ;  /* 0x0000f00001107983 */ /* 0x000f220000300800 */
[----:B------:R-:W4:Y:S02]  /*44f50*/  LDL.LU R17, [R1+0xf4] ;  /* 0x0000f40001117983 */ /* 0x000f240000300800 */
[----:B------:R-:W4:Y:S02]  /*44f60*/  LDL.LU R18, [R1+0xf8] ;  /* 0x0000f80001127983 */ /* 0x000f240000300800 */
[----:B------:R-:W4:Y:S01]  /*44f70*/  LDL.LU R19, [R1+0xfc] ;  /* 0x0000fc0001137983 */ /* 0x000f220000300800 */
        /* <DEDUP_REMOVED lines=12> */
[----:B-----5:R-:W-:Y:S01]  /*45040*/  HMMA.1688.F32.TF32 R4, R12, R8, R4 ;  /* 0x000000080c04723c */ /* 0x020fe20000081004 */
[----:B---3--:R-:W-:Y:S01]  /*45050*/  STL.64 [R1+0x1c08], R22 ;  /* 0x001c081601007387 */ /* 0x008fe20000100a00 */
[----:B--2---:R1:W-:Y:S03]  /*45060*/  STL.64 [R1+0x1c00], R20 ;  /* 0x001c001401007387 */ /* 0x0043e60000100a00 */
[----:B-1----:R-:W2:Y:S01]  /*45070*/  LDL.LU R20, [R1+0x4a0] ;  /* 0x0004a00001147983 */ /* 0x002ea20000300800 */
[----:B------:R-:W2:Y:S02]  /*45080*/  LDL.LU R21, [R1+0x4a4] ;  /* 0x0004a40001157983 */ /* 0x000ea40000300800 */
[----:B------:R-:W3:Y:S02]  /*45090*/  LDL.LU R22, [R1+0x4a8] ;  /* 0x0004a80001167983 */ /* 0x000ee40000300800 */
[----:B------:R-:W3:Y:S02]  /*450a0*/  LDL.LU R23, [R1+0x4ac] ;  /* 0x0004ac0001177983 */ /* 0x000ee40000300800 */
[----:B------:R-:W-:Y:S01]  /*450b0*/  IMAD.MOV.U32 R24, RZ, RZ, R10 ;  /* 0x000000ffff187224 */ /* 0x000fe200078e000a */
[----:B---3--:R-:W-:Y:S01]  /*450c0*/  STL.64 [R1+0x1c20], R22 ;  /* 0x001c201601007387 */ /* 0x008fe20000100a00 */
[----:B--2---:R1:W-:Y:S03]  /*450d0*/  STL.64 [R1+0x1c18], R20 ;  /* 0x001c181401007387 */ /* 0x0043e60000100a00 */
[----:B-1----:R-:W2:Y:S01]  /*450e0*/  LDL.LU R20, [R1+0xe0] ;  /* 0x0000e00001147983 */ /* 0x002ea20000300800 */
[----:B------:R-:W2:Y:S02]  /*450f0*/  LDL.LU R21, [R1+0xe4] ;  /* 0x0000e40001157983 */ /* 0x000ea40000300800 */
[----:B------:R-:W2:Y:S02]  /*45100*/  LDL.LU R22, [R1+0xe8] ;  /* 0x0000e80001167983 */ /* 0x000ea40000300800 */
[----:B------:R-:W2:Y:S01]  /*45110*/  LDL.LU R23, [R1+0xec] ;  /* 0x0000ec0001177983 */ /* 0x000ea20000300800 */
[----:B------:R1:W-:Y:S01]  /*45120*/  STL.64 [R1+0x180], R4 ;  /* 0x0001800401007387 */ /* 0x0003e20000100a00 */
[----:B------:R-:W-:Y:S02]  /*45130*/  STL.64 [R1+0x188], R6 ;  /* 0x0001880601007387 */ /* 0x000fe40000100a00 */
[----:B------:R-:W-:-:S02]  /*45140*/  IMAD.MOV.U32 R25, RZ, RZ, R3 ;  /* 0x000000ffff197224 */ /* 0x000fc400078e0003 */
[----:B------:R-:W-:Y:S01]  /*45150*/  LDS R6, [R0+0x32700] ;  /* 0x0327000000067984 */ /* 0x000fe20000000800 */
[----:B------:R-:W-:Y:S04]  /*45160*/  LDS R7, [R2+0x32700] ;  /* 0x0327000002077984 */ /* 0x000fe80000000800 */
[----:B-1----:R-:W4:Y:S01]  /*45170*/  LDL.LU.64 R4, [R1+0x1c38] ;  /* 0x001c380001047983 */ /* 0x002f220000300a00 */
[----:B------:R1:W-:Y:S03]  /*45180*/  STL.64 [R1+0x1ba8], R8 ;  /* 0x001ba80801007387 */ /* 0x0003e60000100a00 */
[----:B-1----:R-:W3:Y:S01]  /*45190*/  LDL.LU R8, [R1+0x460] ;  /* 0x0004600001087983 */ /* 0x002ee20000300800 */
[----:B------:R-:W3:Y:S02]  /*451a0*/  LDL.LU R9, [R1+0x464] ;  /* 0x0004640001097983 */ /* 0x000ee40000300800 */
[----:B------:R-:W5:Y:S02]  /*451b0*/  LDL.LU R10, [R1+0x468] ;  /* 0x00046800010a7983 */ /* 0x000f640000300800 */
[----:B------:R-:W5:Y:S01]  /*451c0*/  LDL.LU R11, [R1+0x46c] ;  /* 0x00046c00010b7983 */ /* 0x000f620000300800 */
[----:B----4-:R-:W-:Y:S01]  /*451d0*/  HMMA.1688.F32.TF32 R12, R12, R4, R16 ;  /* 0x000000040c0c723c */ /* 0x010fe20000081010 */
[----:B-----5:R-:W-:Y:S01]  /*451e0*/  STL.64 [R1+0x1bc0], R10 ;  /* 0x001bc00a01007387 */ /* 0x020fe20000100a00 */
[----:B---3--:R1:W-:Y:S03]  /*451f0*/  STL.64 [R1+0x1bb8], R8 ;  /* 0x001bb80801007387 */ /* 0x0083e60000100a00 */
[----:B-1----:R-:W3:Y:S01]  /*45200*/  LDL.LU.64 R8, [R1+0x90] ;  /* 0x0000900001087983 */ /* 0x002ee20000300a00 */
[----:B------:R-:W2:Y:S02]  /*45210*/  LDL.LU.64 R18, [R1+0x1c30] ;  /* 0x001c300001127983 */ /* 0x000ea40000300a00 */
[----:B------:R-:W2:Y:S11]  /*45220*/  LDL.LU.64 R16, [R1+0x1c28] ;  /* 0x001c280001107983 */ /* 0x000eb60000300a00 */
[----:B------:R-:W-:Y:S04]  /*45230*/  @!UPT UIADD3 URZ, URZ, URZ, URZ ;  /* 0x0000003f3f3ff290 */ /* 0x000fe8000fffe03f */
[----:B------:R1:W-:Y:S01]  /*45240*/  STL.64 [R1+0xf0], R12 ;  /* 0x0000f00c01007387 */ /* 0x0003e20000100a00 */
[----:B------:R-:W-:Y:S04]  /*45250*/  STL.64 [R1+0xf8], R14 ;  /* 0x0000f80e01007387 */ /* 0x000fe80000100a00 */
[----:B-1----:R-:W4:Y:S01]  /*45260*/  LDL.LU R12, [R1+0x450] ;  /* 0x00045000010c7983 */ /* 0x002f220000300800 */
[----:B------:R-:W4:Y:S01]  /*45270*/  LDL.LU R13, [R1+0x454] ;  /* 0x00045400010d7983 */ /* 0x000f220000300800 */
        /* <DEDUP_REMOVED lines=20> */
[----:B-1----:R-:W5:Y:S01]  /*453c0*/  LDL.LU.64 R26, [R1+0x1be0] ;  /* 0x001be000011a7983 */ /* 0x002f620000300a00 */
        /* <DEDUP_REMOVED lines=8> */
[----:B-----5:R-:W-:Y:S02]  /*45450*/  STL.64 [R1+0x1b60], R26 ;  /* 0x001b601a01007387 */ /* 0x020fe40000100a00 */
[----:B------:R3:W-:Y:S01]  /*45460*/  STL.64 [R1+0x1b58], R24 ;  /* 0x001b581801007387 */ /* 0x0007e20000100a00 */
[----:B------:R-:W5:Y:S01]  /*45470*/  LDL.LU.64 R10, [R1+0x1bc0] ;  /* 0x001bc000010a7983 */ /* 0x000f620000300a00 */
[----:B------:R-:W-:-:S02]  /*45480*/  IMAD.MOV.U32 R14, RZ, RZ, R29 ;  /* 0x000000ffff0e7224 */ /* 0x000fc400078e001d */
[----:B---3--:R-:W-:Y:S02]  /*45490*/  IMAD.MOV.U32 R25, RZ, RZ, R8 ;  /* 0x000000ffff197224 */ /* 0x008fe400078e0008 */
[----:B------:R-:W-:Y:S01]  /*454a0*/  IMAD.MOV.U32 R24, RZ, RZ, R9 ;  /* 0x000000ffff187224 */ /* 0x000fe200078e0009 */
[----:B--2---:R-:W-:Y:S01]  /*454b0*/  HMMA.1688.F32.TF32 R20, R16, R8, R20 ;  /* 0x000000081014723c */ /* 0x004fe20000081014 */
[----:B------:R-:W5:Y:S11]  /*454c0*/  LDL.LU.64 R8, [R1+0x1bb8] ;  /* 0x001bb80001087983 */ /* 0x000f760000300a00 */
[----:B------:R-:W-:Y:S11]  /*454d0*/  @!UPT UIADD3 URZ, URZ, URZ, URZ ;  /* 0x0000003f3f3ff290 */ /* 0x000ff6000fffe03f */
[----:B------:R1:W-:Y:S01]  /*454e0*/  STL [R1+0x40], R20 ;  /* 0x0000401401007387 */ /* 0x0003e20000100800 */
[----:B------:R-:W-:-:S03]  /*454f0*/  IMAD.MOV.U32 R29, RZ, RZ, R21 ;  /* 0x000000ffff1d7224 */ /* 0x000fc600078e0015 */
[----:B-1----:R-:W5:Y:S01]  /*45500*/  LDL.LU.64 R20, [R1+0x1bb0] ;  /* 0x001bb00001147983 */ /* 0x002f620000300a00 */
[----:B------:R-:W-:Y:S02]  /*45510*/  IMAD.MOV.U32 R15, RZ, RZ, R28 ;  /* 0x000000ffff0f7224 */ /* 0x000fe400078e001c */
[----:B------:R-:W-:Y:S02]  /*45520*/  IMAD.MOV.U32 R3, RZ, RZ, R23 ;  /* 0x000000ffff037224 */ /* 0x000fe400078e0017 */
[----:B------:R-:W-:-:S03]  /*45530*/  IMAD.MOV.U32 R28, RZ, RZ, R22 ;  /* 0x000000ffff1c7224 */ /* 0x000fc600078e0016 */
[----:B------:R-:W-:Y:S02]  /*45540*/  STL [R1+0x17e0], R3 ;  /* 0x0017e00301007387 */ /* 0x000fe40000100800 */
[----:B------:R-:W-:Y:S02]  /*45550*/  STL [R1+0x17dc], R28 ;  /* 0x0017dc1c01007387 */ /* 0x000fe40000100800 */
[----:B------:R-:W-:Y:S01]  /*45560*/  STL [R1+0x17d8], R29 ;  /* 0x0017d81d01007387 */ /* 0x000fe20000100800 */
[C---:B-----5:R-:W-:Y:S01]  /*45570*/  HMMA.1688.F32.TF32 R8, R16.reuse, R20, R8 ;  /* 0x000000141008723c */ /* 0x060fe20000081008 */
[----:B------:R-:W-:Y:S02]  /*45580*/  IMAD.MOV.U32 R27, RZ, RZ, R20 ;  /* 0x000000ffff1b7224 */ /* 0x000fe400078e0014 */
[----:B------:R-:W-:Y:S11]  /*45590*/  IMAD.MOV.U32 R26, RZ, RZ, R21 ;  /* 0x000000ffff1a7224 */ /* 0x000ff600078e0015 */
[----:B------:R-:W-:Y:S09]  /*455a0*/  @!UPT UIADD3 URZ, URZ, URZ, URZ ;  /* 0x0000003f3f3ff290 */ /* 0x000ff2000fffe03f */
[----:B------:R1:W-:Y:S01]  /*455b0*/  STL.64 [R1+0x30], R8 ;  /* 0x0000300801007387 */ /* 0x0003e20000100a00 */
[----:B------:R4:W-:Y:S03]  /*455c0*/  STL.64 [R1+0x38], R10 ;  /* 0x0000380a01007387 */ /* 0x0009e60000100a00 */
[----:B-1----:R-:W4:Y:S01]  /*455d0*/  LDL.LU.64 R8, [R1+0x1ba8] ;  /* 0x001ba80001087983 */ /* 0x002f220000300a00 */
[----:B------:R-:W2:Y:S02]  /*455e0*/  LDL.LU.64 R22, [R1+0x1ba0] ;  /* 0x001ba00001167983 */ /* 0x000ea40000300a00 */
[----:B------:R-:W2:Y:S01]  /*455f0*/  LDL.LU.64 R20, [R1+0x1b98] ;  /* 0x001b980001147983 */ /* 0x000ea20000300a00 */
[C---:B----4-:R-:W-:Y:S08]  /*45600*/  HMMA.1688.F32.TF32 R8, R16.reuse, R8, R12 ;  /* 0x000000081008723c */ /* 0x050ff0000008100c */
[----:B--2---:R-:W-:Y:S01]  /*45610*/  HMMA.1688.F32.TF32 R20, R16, R4, R20 ;  /* 0x000000041014723c */ /* 0x004fe20000081014 */
[----:B------:R-:W-:Y:S04]  /*45620*/  LDS R14, [R0+0x36100] ;  /* 0x03610000000e7984 */ /* 0x000fe80000000800 */
[----:B------:R-:W-:Y:S04]  /*45630*/  LDS R15, [R2+0x36100] ;  /* 0x03610000020f7984 */ /* 0x000fe80000000800 */
[----:B------:R-:W-:Y:S04]  /*45640*/  LDS R12, [R0+0x34100] ;  /* 0x03410000000c7984 */ /* 0x000fe80000000800 */
[----:B------:R-:W-:Y:S04]  /*45650*/  LDS R13, [R2+0x34100] ;  /* 0x03410000020d7984 */ /* 0x000fe80000000800 */
[----:B------:R-:W-:Y:S04]  /*45660*/  LDS R18, [R0+0x36200] ;  /* 0x0362000000127984 */ /* 0x000fe80000000800 */
[----:B------:R-:W-:Y:S04]  /*45670*/  LDS R19, [R2+0x36200] ;  /* 0x0362000002137984 */ /* 0x000fe80000000800 */
[----:B------:R-:W-:Y:S04]  /*45680*/  LDS R16, [R0+0x34200] ;  /* 0x0342000000107984 */ /* 0x000fe80000000800 */
[----:B------:R-:W-:Y:S01]  /*45690*/  LDS R17, [R2+0x34200] ;  /* 0x0342000002117984 */ /* 0x000fe20000000800 */
[----:B------:R-:W-:-:S02]  /*456a0*/  IMAD.MOV.U32 R29, RZ, RZ, R11 ;  /* 0x000000ffff1d7224 */ /* 0x000fc400078e000b */
[----:B------:R-:W-:Y:S02]  /*456b0*/  IMAD.MOV.U32 R28, RZ, RZ, R10 ;  /* 0x000000ffff1c7224 */ /* 0x000fe400078e000a */
[----:B------:R-:W-:Y:S01]  /*456c0*/  IMAD.MOV.U32 R3, RZ, RZ, R9 ;  /* 0x000000ffff037224 */ /* 0x000fe200078e0009 */
[----:B------:R-:W-:Y:S01]  /*456d0*/  STL [R1+0x20], R8 ;  /* 0x0000200801007387 */ /* 0x000fe20000100800 */
[----:B------:R-:W-:Y:S02]  /*456e0*/  STL [R1+0x1960], R29 ;  /* 0x0019601d01007387 */ /* 0x000fe40000100800 */
[----:B------:R-:W-:Y:S01]  /*456f0*/  STL [R1+0x195c], R28 ;  /* 0x00195c1c01007387 */ /* 0x000fe20000100800 */
[----:B------:R-:W-:Y:S04]  /*45700*/  LDS R10, [R0+0x36000] ;  /* 0x03600000000a7984 */ /* 0x000fe80000000800 */
[----:B------:R-:W-:Y:S01]  /*45710*/  STL [R1+0x1958], R3 ;  /* 0x0019580301007387 */ /* 0x000fe20000100800 */
[----:B------:R-:W-:Y:S02]  /*45720*/  STL.64 [R1+0x1748], R22 ;  /* 0x0017481601007387 */ /* 0x000fe40000100a00 */
[----:B------:R1:W-:Y:S01]  /*45730*/  STL.64 [R1+0x1740], R20 ;  /* 0x0017401401007387 */ /* 0x0003e20000100a00 */
[----:B------:R-:W2:Y:S01]  /*45740*/  LDS R11, [R2+0x36000] ;  /* 0x03600000020b7984 */ /* 0x000ea20000000800 */
[----:B------:R-:W-:Y:S03]  /*45750*/  LDS R8, [R0+0x34000] ;  /* 0x0340000000087984 */ /* 0x000fe60000000800 */
[----:B------:R-:W3:Y:S04]  /*45760*/  LDS R9, [R2+0x34000] ;  /* 0x0340000002097984 */ /* 0x000ee80000000800 */
[----:B-1----:R-:W4:Y:S01]  /*45770*/  LDL.LU.64 R20, [R1+0x10] ;  /* 0x0000100001147983 */ /* 0x002f220000300a00 */
[----:B------:R-:W5:Y:S03]  /*45780*/  LDL.LU.64 R22, [R1+0x18] ;  /* 0x0000180001167983 */ /* 0x000f660000300a00 */
[----:B-----5:R-:W-:Y:S01]  /*45790*/  STL.64 [R1+0x1b20], R22 ;  /* 0x001b201601007387 */ /* 0x020fe20000100a00 */
[----:B----4-:R-:W-:Y:S02]  /*457a0*/  STL.64 [R1+0x1b18], R20 ;  /* 0x001b181401007387 */ /* 0x010fe40000100a00 */
[----:B--2---:R-:W-:Y:S02]  /*457b0*/  STL.64 [R1+0x1b00], R10 ;  /* 0x001b000a01007387 */ /* 0x004fe40000100a00 */
[----:B---3--:R-:W-:Y:S01]  /*457c0*/  STL.64 [R1+0x1af8], R8 ;  /* 0x001af80801007387 */ /* 0x008fe20000100a00 */
[----:B------:R-:W-:Y:S01]  /*457d0*/  STL.64 [R1+0x1a78], R14 ;  /* 0x001a780e01007387 */ /* 0x000fe20000100a00 */
[----:B------:R1:W-:Y:S03]  /*457e0*/  STL.64 [R1+0x1a70], R12 ;  /* 0x001a700c01007387 */ /* 0x0003e60000100a00 */
[----:B-1----:R-:W2:Y:S01]  /*457f0*/  LDL.LU R12, [R1+0x330] ;  /* 0x00033000010c7983 */ /* 0x002ea20000300800 */
[----:B------:R-:W2:Y:S02]  /*45800*/  LDL.LU R13, [R1+0x334] ;  /* 0x00033400010d7983 */ /* 0x000ea40000300800 */
[----:B------:R-:W3:Y:S02]  /*45810*/  LDL.LU R14, [R1+0x338] ;  /* 0x00033800010e7983 */ /* 0x000ee40000300800 */
[----:B------:R-:W3:Y:S02]  /*45820*/  LDL.LU R15, [R1+0x33c] ;  /* 0x00033c00010f7983 */ /* 0x000ee40000300800 */
[----:B------:R-:W-:-:S02]  /*45830*/  IMAD.MOV.U32 R28, RZ, RZ, R4 ;  /* 0x000000ffff1c7224 */ /* 0x000fc400078e0004 */
[----:B------:R-:W-:Y:S02]  /*45840*/  IMAD.MOV.U32 R3, RZ, RZ, R5 ;  /* 0x000000ffff037224 */ /* 0x000fe400078e0005 */
[----:B------:R-:W-:Y:S02]  /*45850*/  IMAD.MOV.U32 R20, RZ, RZ, R27 ;  /* 0x000000ffff147224 */ /* 0x000fe400078e001b */
[----:B------:R-:W-:Y:S02]  /*45860*/  IMAD.MOV.U32 R21, RZ, RZ, R26 ;  /* 0x000000ffff157224 */ /* 0x000fe400078e001a */
[----:B------:R-:W-:Y:S02]  /*45870*/  IMAD.MOV.U32 R8, RZ, RZ, R28 ;  /* 0x000000ffff087224 */ /* 0x000fe400078e001c */
[----:B------:R-:W-:Y:S01]  /*45880*/  IMAD.MOV.U32 R9, RZ, RZ, R3 ;  /* 0x000000ffff097224 */ /* 0x000fe200078e0003 */
[----:B------:R-:W-:Y:S04]  /*45890*/  LDS R4, [R0+0x30700] ;  /* 0x0307000000047984 */ /* 0x000fe80000000800 */
[----:B------:R-:W1:Y:S04]  /*458a0*/  LDS R5, [R2+0x30700] ;  /* 0x0307000002057984 */ /* 0x000e680000000800 */
[----:B---3--:R-:W-:Y:S01]  /*458b0*/  STL.64 [R1+0x1ac0], R14 ;  /* 0x001ac00e01007387 */ /* 0x008fe20000100a00 */
[----:B--2---:R2:W-:Y:S03]  /*458c0*/  STL.64 [R1+0x1ab8], R12 ;  /* 0x001ab80c01007387 */ /* 0x0045e60000100a00 */
[----:B--2---:R-:W2:Y:S01]  /*458d0*/  LDL.LU R12, [R1+0x340] ;  /* 0x00034000010c7983 */ /* 0x004ea20000300800 */
[----:B------:R-:W2:Y:S02]  /*458e0*/  LDL.LU R13, [R1+0x344] ;  /* 0x00034400010d7983 */ /* 0x000ea40000300800 */
[----:B------:R-:W3:Y:S02]  /*458f0*/  LDL.LU R14, [R1+0x348] ;  /* 0x00034800010e7983 */ /* 0x000ee40000300800 */
[----:B------:R-:W3:Y:S01]  /*45900*/  LDL.LU R15, [R1+0x34c] ;  /* 0x00034c00010f7983 */ /* 0x000ee20000300800 */
[----:B------:R4:W-:Y:S04]  /*45910*/  STL.64 [R1+0x1b10], R8 ;  /* 0x001b100801007387 */ /* 0x0009e80000100a00 */
[----:B----4-:R-:W4:Y:S01]  /*45920*/  LDL.LU R8, [R1+0x3f0] ;  /* 0x0003f00001087983 */ /* 0x010f220000300800 */
[----:B------:R-:W4:Y:S02]  /*45930*/  LDL.LU R9, [R1+0x3f4] ;  /* 0x0003f40001097983 */ /* 0x000f240000300800 */
[----:B------:R-:W5:Y:S02]  /*45940*/  LDL.LU R10, [R1+0x3f8] ;  /* 0x0003f800010a7983 */ /* 0x000f640000300800 */
[----:B------:R-:W5:Y:S02]  /*45950*/  LDL.LU R11, [R1+0x3fc] ;  /* 0x0003fc00010b7983 */ /* 0x000f640000300800 */
[----:B-----5:R-:W-:Y:S01]  /*45960*/  STL.64 [R1+0x1b30], R10 ;  /* 0x001b300a01007387 */ /* 0x020fe20000100a00 */
[----:B----4-:R4:W-:Y:S02]  /*45970*/  STL.64 [R1+0x1b28], R8 ;  /* 0x001b280801007387 */ /* 0x0109e40000100a00 */
[----:B------:R5:W-:Y:S01]  /*45980*/  STL.64 [R1+0x1b38], R20 ;  /* 0x001b381401007387 */ /* 0x000be20000100a00 */
[----:B----4-:R-:W4:Y:S01]  /*45990*/  LDL.LU R8, [R1+0x400] ;  /* 0x0004000001087983 */ /* 0x010f220000300800 */
[----:B------:R-:W4:Y:S02]  /*459a0*/  LDL.LU R9, [R1+0x404] ;  /* 0x0004040001097983 */ /* 0x000f240000300800 */
[----:B------:R-:W2:Y:S02]  /*459b0*/  LDL.LU R10, [R1+0x408] ;  /* 0x00040800010a7983 */ /* 0x000ea40000300800 */
[----:B------:R-:W2:Y:S02]  /*459c0*/  LDL.LU R11, [R1+0x40c] ;  /* 0x00040c00010b7983 */ /* 0x000ea40000300800 */
[----:B-----5:R-:W-:-:S02]  /*459d0*/  IMAD.MOV.U32 R21, RZ, RZ, R24 ;  /* 0x000000ffff157224 */ /* 0x020fc400078e0018 */
[----:B------:R-:W-:Y:S01]  /*459e0*/  IMAD.MOV.U32 R20, RZ, RZ, R25 ;  /* 0x000000ffff147224 */ /* 0x000fe200078e0019 */
[----:B--2---:R-:W-:Y:S01]  /*459f0*/  STL.64 [R1+0x1b48], R10 ;  /* 0x001b480a01007387 */ /* 0x004fe20000100a00 */
[----:B----4-:R-:W-:Y:S02]  /*45a00*/  STL.64 [R1+0x1b40], R8 ;  /* 0x001b400801007387 */ /* 0x010fe40000100a00 */
[----:B------:R-:W2:Y:S02]  /*45a10*/  LDL.LU R24, [R1+0x4b0] ;  /* 0x0004b00001187983 */ /* 0x000ea40000300800 */
[----:B------:R-:W2:Y:S01]  /*45a20*/  LDL.LU R25, [R1+0x4b4] ;  /* 0x0004b40001197983 */ /* 0x000ea20000300800 */
[----:B------:R-:W4:Y:S01]  /*45a30*/  LDL.LU R26, [R1+0x4b8] ;  /* 0x0004b800011a7983 */ /* 0x000f220000300800 */
[----:B------:R-:W4:Y:S03]  /*45a40*/  LDL.LU R27, [R1+0x4bc] ;  /* 0x0004bc00011b7983 */ /* 0x000f260000300800 */
[----:B----4-:R-:W-:Y:S01]  /*45a50*/  STL.64 [R1+0x1b70], R26 ;  /* 0x001b701a01007387 */ /* 0x010fe20000100a00 */
[----:B--2---:R2:W-:Y:S03]  /*45a60*/  STL.64 [R1+0x1b68], R24 ;  /* 0x001b681801007387 */ /* 0x0045e60000100a00 */
[----:B--2---:R-:W2:Y:S01]  /*45a70*/  LDL.LU R24, [R1+0x4c0] ;  /* 0x0004c00001187983 */ /* 0x004ea20000300800 */
[----:B------:R-:W2:Y:S02]  /*45a80*/  LDL.LU R25, [R1+0x4c4] ;  /* 0x0004c40001197983 */ /* 0x000ea40000300800 */
[----:B------:R-:W4:Y:S02]  /*45a90*/  LDL.LU R26, [R1+0x4c8] ;  /* 0x0004c800011a7983 */ /* 0x000f240000300800 */
[----:B------:R-:W4:Y:S02]  /*45aa0*/  LDL.LU R27, [R1+0x4cc] ;  /* 0x0004cc00011b7983 */ /* 0x000f240000300800 */
[----:B----4-:R-:W-:Y:S01]  /*45ab0*/  STL.64 [R1+0x1b80], R26 ;  /* 0x001b801a01007387 */ /* 0x010fe20000100a00 */
[----:B--2---:R2:W-:Y:S03]  /*45ac0*/  STL.64 [R1+0x1b78], R24 ;  /* 0x001b781801007387 */ /* 0x0045e60000100a00 */
[----:B--2---:R-:W1:Y:S01]  /*45ad0*/  LDL.LU R24, [R1+0xd0] ;  /* 0x0000d00001187983 */ /* 0x004e620000300800 */
[----:B------:R-:W1:Y:S02]  /*45ae0*/  LDL.LU R25, [R1+0xd4] ;  /* 0x0000d40001197983 */ /* 0x000e640000300800 */
[----:B------:R-:W-:Y:S02]  /*45af0*/  STL.64 [R1+0x1b50], R20 ;  /* 0x001b501401007387 */ /* 0x000fe40000100a00 */
[----:B------:R-:W2:Y:S01]  /*45b00*/  LDL.LU R8, [R1+0x410] ;  /* 0x0004100001087983 */ /* 0x000ea20000300800 */
[----:B------:R-:W2:Y:S01]  /*45b10*/  LDL.LU R9, [R1+0x414] ;  /* 0x0004140001097983 */ /* 0x000ea20000300800 */
[----:B------:R-:W4:Y:S02]  /*45b20*/  LDL.LU R10, [R1+0x418] ;  /* 0x00041800010a7983 */ /* 0x000f240000300800 */
[----:B------:R-:W4:Y:S02]  /*45b30*/  LDL.LU R11, [R1+0x41c] ;  /* 0x00041c00010b7983 */ /* 0x000f240000300800 */
[----:B----4-:R-:W-:Y:S01]  /*45b40*/  STL.64 [R1+0x1b90], R10 ;  /* 0x001b900a01007387 */ /* 0x010fe20000100a00 */
[----:B--2---:R2:W-:Y:S03]  /*45b50*/  STL.64 [R1+0x1b88], R8 ;  /* 0x001b880801007387 */ /* 0x0045e60000100a00 */
[----:B--2---:R-:W1:Y:S01]  /*45b60*/  LDL.LU R8, [R1+0x4d0] ;  /* 0x0004d00001087983 */ /* 0x004e620000300800 */
[----:B------:R-:W1:Y:S02]  /*45b70*/  LDL.LU R9, [R1+0x4d4] ;  /* 0x0004d40001097983 */ /* 0x000e640000300800 */
[----:B------:R-:W1:Y:S02]  /*45b80*/  LDL.LU R10, [R1+0x4d8] ;  /* 0x0004d800010a7983 */ /* 0x000e640000300800 */
[----:B------:R-:W1:Y:S01]  /*45b90*/  LDL.LU R11, [R1+0x4dc] ;  /* 0x0004dc00010b7983 */ /* 0x000e620000300800 */
[----:B------:R-:W2:Y:S01]  /*45ba0*/  LDL.LU R20, [R1+0x440] ;  /* 0x0004400001147983 */ /* 0x000ea20000300800 */
[----:B------:R-:W2:Y:S02]  /*45bb0*/  LDL.LU R21, [R1+0x444] ;  /* 0x0004440001157983 */ /* 0x000ea40000300800 */
[----:B------:R-:W2:Y:S02]  /*45bc0*/  LDL.LU R22, [R1+0x448] ;  /* 0x0004480001167983 */ /* 0x000ea40000300800 */
[----:B------:R-:W2:Y:S01]  /*45bd0*/  LDL.LU R23, [R1+0x44c] ;  /* 0x00044c0001177983 */ /* 0x000ea20000300800 */
[----:B---3--:R-:W-:Y:S01]  /*45be0*/  STL.64 [R1+0x1ad0], R14 ;  /* 0x001ad00e01007387 */ /* 0x008fe20000100a00 */
[----:B------:R3:W-:Y:S03]  /*45bf0*/  STL.64 [R1+0x1ac8], R12 ;  /* 0x001ac80c01007387 */ /* 0x0007e60000100a00 */
[----:B---3--:R-:W3:Y:S01]  /*45c00*/  LDL.LU.64 R12, [R1+0xc0] ;  /* 0x0000c000010c7983 */ /* 0x008ee20000300a00 */
[----:B------:R-:W4:Y:S02]  /*45c10*/  LDL.64 R14, [R1+0xc8] ;  /* 0x0000c800010e7983 */ /* 0x000f240000100a00 */
[----:B------:R-:W-:Y:S02]  /*45c20*/  STL [R1+0x1ab0], R0 ;  /* 0x001ab00001007387 */ /* 0x000fe40000100800 */
[----:B------:R-:W-:Y:S01]  /*45c30*/  STL.64 [R1+0x1a08], R18 ;  /* 0x001a081201007387 */ /* 0x000fe20000100a00 */
[----:B------:R5:W-:Y:S04]  /*45c40*/  STL.64 [R1+0x1a00], R16 ;  /* 0x001a001001007387 */ /* 0x000be80000100a00 */
[----:B-----5:R-:W5:Y:S01]  /*45c50*/  LDL.LU.64 R16, [R1+0xb0] ;  /* 0x0000b00001107983 */ /* 0x020f620000300a00 */
[----:B------:R-:W2:Y:S01]  /*45c60*/  LDL.64 R18, [R1+0xb8] ;  /* 0x0000b80001127983 */ /* 0x000ea20000100a00 */
[C---:B-1----:R-:W-:Y:S02]  /*45c70*/  HMMA.1688.F32.TF32 R24, R4.reuse, R24, R8 ;  /* 0x000000180418723c */ /* 0x042fe40000081008 */
        /* <DEDUP_REMOVED lines=13> */
[----:B------:R-:W5:Y:S02]  /*45d50*/  LDL.LU.64 R24, [R1+0x1b68] ;  /* 0x001b680001187983 */ /* 0x000f640000300a00 */
[----:B----4-:R1:W-:Y:S02]  /*45d60*/  STL.64 [R1+0x1ae0], R14 ;  /* 0x001ae00e01007387 */ /* 0x0103e40000100a00 */
[----:B-1----:R-:W3:Y:S01]  /*45d70*/  LDL.64 R14, [R1+0xd8] ;  /* 0x0000d800010e7983 */ /* 0x002ee20000100a00 */
[C---:B-----5:R-:W-:Y:S03]  /*45d80*/  HMMA.1688.F32.TF32 R24, R4.reuse, R16, R24 ;  /* 0x000000100418723c */ /* 0x060fe60000081018 */
[----:B---3--:R1:W-:Y:S01]  /*45d90*/  STL.64 [R1+0x1b08], R14 ;  /* 0x001b080e01007387 */ /* 0x0083e20000100a00 */
[----:B------:R-:W3:Y:S02]  /*45da0*/  LDL.LU R12, [R1+0x370] ;  /* 0x00037000010c7983 */ /* 0x000ee40000300800 */
[----:B------:R-:W3:Y:S01]  /*45db0*/  LDL.LU R13, [R1+0x374] ;  /* 0x00037400010d7983 */ /* 0x000ee20000300800 */
[----:B-1----:R-:W3:Y:S01]  /*45dc0*/  LDL.LU R14, [R1+0x378] ;  /* 0x00037800010e7983 */ /* 0x002ee20000300800 */
[----:B------:R-:W3:Y:S11]  /*45dd0*/  LDL.LU R15, [R1+0x37c] ;  /* 0x00037c00010f7983 */ /* 0x000ef60000300800 */
[----:B------:R-:W-:Y:S04]  /*45de0*/  @!UPT UIADD3 URZ, URZ, URZ, URZ ;  /* 0x0000003f3f3ff290 */ /* 0x000fe8000fffe03f */
[----:B------:R-:W-:Y:S02]  /*45df0*/  STL.64 [R1+0x500], R24 ;  /* 0x0005001801007387 */ /* 0x000fe40000100a00 */
[----:B------:R1:W-:Y:S02]  /*45e00*/  STL.64 [R1+0x508], R26 ;  /* 0x0005081a01007387 */ /* 0x0003e40000100a00 */
[----:B-1----:R-:W4:Y:S01]  /*45e10*/  LDL.LU.64 R26, [R1+0x1b60] ;  /* 0x001b6000011a7983 */ /* 0x002f220000300a00 */
[----:B------:R-:W5:Y:S02]  /*45e20*/  LDL.LU.64 R24, [R1+0x1b58] ;  /* 0x001b580001187983 */ /* 0x000f640000300a00 */
[----:B--2---:R1:W-:Y:S02]  /*45e30*/  STL.64 [R1+0x1ad8], R18 ;  /* 0x001ad81201007387 */ /* 0x0043e40000100a00 */
[----:B------:R-:W2:Y:S01]  /*45e40*/  LDL.LU R16, [R1+0x350] ;  /* 0x0003500001107983 */ /* 0x000ea20000300800 */
[----:B------:R-:W2:Y:S04]  /*45e50*/  LDL.LU R17, [R1+0x354] ;  /* 0x0003540001117983 */ /* 0x000ea80000300800 */
[----:B-1----:R-:W2:Y:S01]  /*45e60*/  LDL.LU R18, [R1+0x358] ;  /* 0x0003580001127983 */ /* 0x002ea20000300800 */
[----:B------:R-:W2:Y:S01]  /*45e70*/  LDL.LU R19, [R1+0x35c] ;  /* 0x00035c0001137983 */ /* 0x000ea20000300800 */
[C---:B-----5:R-:W-:Y:S02]  /*45e80*/  HMMA.1688.F32.TF32 R20, R4.reuse, R24, R20 ;  /* 0x000000180414723c */ /* 0x060fe40000081014 */
[----:B--2---:R-:W-:Y:S01]  /*45e90*/  STL.64 [R1+0x1af0], R18 ;  /* 0x001af01201007387 */ /* 0x004fe20000100a00 */
[----:B------:R1:W-:Y:S03]  /*45ea0*/  STL.64 [R1+0x1ae8], R16 ;  /* 0x001ae81001007387 */ /* 0x0003e60000100a00 */
[----:B-1----:R-:W2:Y:S01]  /*45eb0*/  LDL.LU R16, [R1+0x360] ;  /* 0x0003600001107983 */ /* 0x002ea20000300800 */
[----:B------:R-:W2:Y:S02]  /*45ec0*/  LDL.LU R17, [R1+0x364] ;  /* 0x0003640001117983 */ /* 0x000ea40000300800 */
[----:B------:R-:W2:Y:S02]  /*45ed0*/  LDL.LU R18, [R1+0x368] ;  /* 0x0003680001127983 */ /* 0x000ea40000300800 */
[----:B------:R-:W2:Y:S11]  /*45ee0*/  LDL.LU R19, [R1+0x36c] ;  /* 0x00036c0001137983 */ /* 0x000eb60000300800 */
[----:B------:R-:W-:Y:S01]  /*45ef0*/  @!UPT UIADD3 URZ, URZ, URZ, URZ ;  /* 0x0000003f3f3ff290 */ /* 0x000fe2000fffe03f */
        /* <DEDUP_REMOVED lines=11> */
[----:B------:R-:W5:Y:S01]  /*45fb0*/  LDL.LU.64 R10, [R1+0x1b30] ;  /* 0x001b3000010a7983 */ /* 0x000f620000300a00 */
[----:B------:R-:W5:Y:S11]  /*45fc0*/  LDL.LU.64 R8, [R1+0x1b28] ;  /* 0x001b280001087983 */ /* 0x000f760000300a00 */
[----:B------:R-:W-:Y:S09]  /*45fd0*/  @!UPT UIADD3 URZ, URZ, URZ, URZ ;  /* 0x0000003f3f3ff290 */ /* 0x000ff2000fffe03f */
[----:B------:R-:W-:Y:S01]  /*45fe0*/  STL.64 [R1+0x400], R20 ;  /* 0x0004001401007387 */ /* 0x000fe20000100a00 */
[----:B------:R1:W-:Y:S03]  /*45ff0*/  STL.64 [R1+0x408], R22 ;  /* 0x0004081601007387 */ /* 0x0003e60000100a00 */
[----:B-1----:R-:W2:Y:S01]  /*46000*/  LDL.LU.64 R22, [R1+0x1b20] ;  /* 0x001b200001167983 */ /* 0x002ea20000300a00 */
[----:B------:R-:W5:Y:S02]  /*46010*/  LDL.LU.64 R20, [R1+0x1b18] ;  /* 0x001b180001147983 */ /* 0x000f640000300a00 */
[C---:B-----5:R-:W-:Y:S11]  /*46020*/  HMMA.1688.F32.TF32 R8, R4.reuse, R20, R8 ;  /* 0x000000140408723c */ /* 0x060ff60000081008 */
[----:B------:R-:W-:Y:S11]  /*46030*/  @!UPT UIADD3 URZ, URZ, URZ, URZ ;  /* 0x0000003f3f3ff290 */ /* 0x000ff6000fffe03f */
[----:B------:R-:W-:Y:S01]  /*46040*/  @!UPT UIADD3 URZ, URZ, URZ, URZ ;  /* 0x0000003f3f3ff290 */ /* 0x000fe2000fffe03f */
[----:B------:R1:W-:Y:S01]  /*46050*/  STL.64 [R1+0x3f0], R8 ;  /* 0x0003f00801007387 */ /* 0x0003e20000100a00 */
[----:B------:R5:W-:Y:S03]  /*46060*/  STL.64 [R1+0x3f8], R10 ;  /* 0x0003f80a01007387 */ /* 0x000be60000100a00 */
[----:B-1----:R-:W3:Y:S02]  /*46070*/  LDL.LU.64 R8, [R1+0x1b10] ;  /* 0x001b100001087983 */ /* 0x002ee40000300a00 */
[----:B---3--:R-:W-:Y:S02]  /*46080*/  HMMA.1688.F32.TF32 R4, R4, R8, R12 ;  /* 0x000000080404723c */ /* 0x008fe4000008100c */
[----:B------:R-:W2:Y:S01]  /*46090*/  LDL.LU.64 R14, [R1+0x1b08] ;  /* 0x001b0800010e7983 */ /* 0x000ea20000300a00 */
[----:B-----5:R-:W2:Y:S02]  /*460a0*/  LDL.LU.64 R10, [R1+0x1b00] ;  /* 0x001b0000010a7983 */ /* 0x020ea40000300a00 */
[----:B------:R-:W2:Y:S11]  /*460b0*/  LDL.LU.64 R8, [R1+0x1af8] ;  /* 0x001af80001087983 */ /* 0x000eb60000300a00 */
[----:B------:R-:W-:Y:S07]  /*460c0*/  @!UPT UIADD3 URZ, URZ, URZ, URZ ;  /* 0x0000003f3f3ff290 */ /* 0x000fee000fffe03f */
[----:B------:R-:W-:Y:S01]  /*460d0*/  STL.64 [R1+0x370], R4 ;  /* 0x0003700401007387 */ /* 0x000fe20000100a00 */
[----:B------:R1:W-:Y:S03]  /*460e0*/  STL.64 [R1+0x378], R6 ;  /* 0x0003780601007387 */ /* 0x0003e60000100a00 */
[----:B-1----:R-:W3:Y:S01]  /*460f0*/  LDL.64 R6, [R1+0x8] ;  /* 0x0000080001067983 */ /* 0x002ee20000100a00 */
        /* <DEDUP_REMOVED lines=27> */
[----:B---3--:R-:W-:Y:S04]  /*462b0*/  STL.64 [R1+0x1a88], R6 ;  /* 0x001a880601007387 */ /* 0x008fe80000100a00 */
[----:B------:R2:W-:Y:S01]  /*462c0*/  STL.64 [R1+0x1a80], R4 ;  /* 0x001a800401007387 */ /* 0x0005e20000100a00 */
[----:B----4-:R-:W-:Y:S01]  /*462d0*/  IMAD.MOV.U32 R20, RZ, RZ, R26 ;  /* 0x000000ffff147224 */ /* 0x010fe200078e001a */
[----:B--2---:R-:W-:Y:S11]  /*462e0*/  HMMA.1688.F32.TF32 R4, R8, R26, R12 ;  /* 0x0000001a0804723c */ /* 0x004ff6000008100c */
[----:B------:R-:W-:Y:S11]  /*462f0*/  @!UPT UIADD3 URZ, URZ, URZ, URZ ;  /* 0x0000003f3f3ff290 */ /* 0x000ff6000fffe03f */
[----:B------:R-:W-:Y:S01]  /*46300*/  @!UPT UIADD3 URZ, URZ, URZ, URZ ;  /* 0x0000003f3f3ff290 */ /* 0x000fe2000fffe03f */
[----:B------:R1:W-:Y:S01]  /*46310*/  STL.64 [R1+0x330], R4 ;  /* 0x0003300401007387 */ /* 0x0003e20000100a00 */
[----:B------:R2:W-:Y:S02]  /*46320*/  STL.64 [R1+0x338], R6 ;  /* 0x0003380601007387 */ /* 0x0005e40000100a00 */
[----:B------:R3:W-:Y:S02]  /*46330*/  STL.64 [R1+0x1a98], R22 ;  /* 0x001a981601007387 */ /* 0x0007e40000100a00 */
[----:B------:R-:W-:Y:S01]  /*46340*/  STL [R1+0x1a90], R20 ;  /* 0x001a901401007387 */ /* 0x000fe20000100800 */
[----:B------:R-:W4:Y:S01]  /*46350*/  LDL.LU R16, [R1+0x230] ;  /* 0x0002300001107983 */ /* 0x000f220000300800 */
[----:B------:R-:W4:Y:S02]  /*46360*/  LDL.LU R17, [R1+0x234] ;  /* 0x0002340001117983 */ /* 0x000f240000300800 */
[----:B------:R-:W5:Y:S02]  /*46370*/  LDL.LU R18, [R1+0x238] ;  /* 0x0002380001127983 */ /* 0x000f640000300800 */
[----:B------:R-:W5:Y:S01]  /*46380*/  LDL.LU R19, [R1+0x23c] ;  /* 0x00023c0001137983 */ /* 0x000f620000300800 */
[----:B-1----:R-:W3:Y:S01]  /*46390*/  LDL.LU R4, [R1+0x300] ;  /* 0x0003000001047983 */ /* 0x002ee20000300800 */
[----:B------:R-:W3:Y:S02]  /*463a0*/  LDL.LU R5, [R1+0x304] ;  /* 0x0003040001057983 */ /* 0x000ee40000300800 */
[----:B--2---:R-:W2:Y:S02]  /*463b0*/  LDL.LU R6, [R1+0x308] ;  /* 0x0003080001067983 */ /* 0x004ea40000300800 */
[----:B------:R-:W2:Y:S02]  /*463c0*/  LDL.LU R7, [R1+0x30c] ;  /* 0x00030c0001077983 */ /* 0x000ea40000300800 */
[----:B------:R-:W-:Y:S01]  /*463d0*/  IMAD.MOV.U32 R3, RZ, RZ, R27 ;  /* 0x000000ffff037224 */ /* 0x000fe200078e001b */
[----:B--2---:R-:W-:Y:S01]  /*463e0*/  STL.64 [R1+0x1aa8], R6 ;  /* 0x001aa80601007387 */ /* 0x004fe20000100a00 */
[----:B---3--:R1:W-:Y:S02]  /*463f0*/  STL.64 [R1+0x1aa0], R4 ;  /* 0x001aa00401007387 */ /* 0x0083e40000100a00 */
[----:B------:R-:W2:Y:S02]  /*46400*/  LDL R22, [R1+0x88] ;  /* 0x0000880001167983 */ /* 0x000ea40000100800 */
[----:B------:R-:W2:Y:S01]  /*46410*/  LDL R23, [R1+0x8c] ;  /* 0x00008c0001177983 */ /* 0x000ea20000100800 */
        /* <DEDUP_REMOVED lines=8> */
[----:B-----5:R1:W-:Y:S01]  /*464a0*/  STL.64 [R1+0x1a48], R18 ;  /* 0x001a481201007387 */ /* 0x0203e20000100a00 */
[----:B----4-:R4:W-:Y:S02]  /*464b0*/  STL.64 [R1+0x1a40], R16 ;  /* 0x001a401001007387 */ /* 0x0109e40000100a00 */
[----:B------:R-:W5:Y:S02]  /*464c0*/  LDL.LU R24, [R1+0x110] ;  /* 0x0001100001187983 */ /* 0x000f640000300800 */
[----:B------:R-:W5:Y:S01]  /*464d0*/  LDL.LU R25, [R1+0x114] ;  /* 0x0001140001197983 */ /* 0x000f620000300800 */
[----:B------:R-:W2:Y:S01]  /*464e0*/  LDL.LU R26, [R1+0x118] ;  /* 0x00011800011a7983 */ /* 0x000ea20000300800 */
[----:B------:R-:W2:Y:S02]  /*464f0*/  LDL.LU R27, [R1+0x11c] ;  /* 0x00011c00011b7983 */ /* 0x000ea40000300800 */
[----:B-1----:R-:W-:-:S02]  /*46500*/  IMAD.MOV.U32 R18, RZ, RZ, R0 ;  /* 0x000000ffff127224 */ /* 0x002fc400078e0000 */
[----:B------:R-:W-:Y:S01]  /*46510*/  IMAD.MOV.U32 R19, RZ, RZ, R29 ;  /* 0x000000ffff137224 */ /* 0x000fe200078e001d */
[----:B------:R-:W3:Y:S04]  /*46520*/  LDL.LU R0, [R1+0x1ab0] ;  /* 0x001ab00001007983 */ /* 0x000ee80000300800 */
[----:B------:R1:W-:Y:S01]  /*46530*/  STL.64 [R1+0x1a58], R18 ;  /* 0x001a581201007387 */ /* 0x0003e20000100a00 */
[----:B----4-:R-:W4:Y:S02]  /*46540*/  LDL.LU R16, [R1+0x320] ;  /* 0x0003200001107983 */ /* 0x010f240000300800 */
[----:B------:R-:W4:Y:S01]  /*46550*/  LDL.LU R17, [R1+0x324] ;  /* 0x0003240001117983 */ /* 0x000f220000300800 */
[----:B-1----:R-:W4:Y:S01]  /*46560*/  LDL.LU R18, [R1+0x328] ;  /* 0x0003280001127983 */ /* 0x002f220000300800 */
[----:B------:R-:W4:Y:S03]  /*46570*/  LDL.LU R19, [R1+0x32c] ;  /* 0x00032c0001137983 */ /* 0x000f260000300800 */
[----:B--2---:R1:W-:Y:S01]  /*46580*/  STL.64 [R1+0x1988], R26 ;  /* 0x0019881a01007387 */ /* 0x0043e20000100a00 */
[----:B-----5:R2:W-:Y:S03]  /*46590*/  STL.64 [R1+0x1980], R24 ;  /* 0x0019801801007387 */ /* 0x0205e60000100a00 */
[----:B-1----:R-:W4:Y:S04]  /*465a0*/  LDL R26, [R1+0x98] ;  /* 0x00009800011a7983 */ /* 0x002f280000100800 */
[----:B------:R-:W4:Y:S02]  /*465b0*/  LDL R27, [R1+0x9c] ;  /* 0x00009c00011b7983 */ /* 0x000f240000100800 */
[----:B----4-:R-:W-:Y:S11]  /*465c0*/  HMMA.1688.F32.TF32 R16, R8, R26, R16 ;  /* 0x0000001a0810723c */ /* 0x010ff60000081010 */
[----:B------:R-:W-:Y:S11]  /*465d0*/  @!UPT UIADD3 URZ, URZ, URZ, URZ ;  /* 0x0000003f3f3ff290 */ /* 0x000ff6000fffe03f */
[----:B------:R-:W-:Y:S01]  /*465e0*/  @!UPT UIADD3 URZ, URZ, URZ, URZ ;  /* 0x0000003f3f3ff290 */ /* 0x000fe2000fffe03f */
[----:B------:R-:W-:Y:S01]  /*465f0*/  STL.64 [R1+0x320], R16 ;  /* 0x0003201001007387 */ /* 0x000fe20000100a00 */
[----:B------:R-:W-:Y:S02]  /*46600*/  STL.64 [R1+0x328], R18 ;  /* 0x0003281201007387 */ /* 0x000fe40000100a00 */
[----:B------:R1:W-:Y:S02]  /*46610*/  STL.64 [R1+0x1a50], R26 ;  /* 0x001a501a01007387 */ /* 0x0003e40000100a00 */
[----:B--2---:R-:W2:Y:S01]  /*46620*/  LDL.LU R24, [R1+0x250] ;  /* 0x0002500001187983 */ /* 0x004ea20000300800 */
[----:B------:R-:W2:Y:S04]  /*46630*/  LDL.LU R25, [R1+0x254] ;  /* 0x0002540001197983 */ /* 0x000ea80000300800 */
[----:B-1----:R-:W4:Y:S01]  /*46640*/  LDL.LU R26, [R1+0x258] ;  /* 0x00025800011a7983 */ /* 0x002f220000300800 */
[----:B------:R-:W4:Y:S02]  /*46650*/  LDL.LU R27, [R1+0x25c] ;  /* 0x00025c00011b7983 */ /* 0x000f240000300800 */
[----:B------:R-:W-:-:S02]  /*46660*/  IMAD.MOV.U32 R19, RZ, RZ, R21 ;  /* 0x000000ffff137224 */ /* 0x000fc400078e0015 */
[C---:B------:R-:W-:Y:S01]  /*46670*/  HMMA.1688.F32.TF32 R20, R8.reuse, R22, R4 ;  /* 0x000000160814723c */ /* 0x040fe20000081004 */
[----:B----4-:R-:W-:Y:S01]  /*46680*/  STL.64 [R1+0x1a68], R26 ;  /* 0x001a681a01007387 */ /* 0x010fe20000100a00 */
[----:B--2---:R1:W-:Y:S03]  /*46690*/  STL.64 [R1+0x1a60], R24 ;  /* 0x001a601801007387 */ /* 0x0043e60000100a00 */
[----:B-1----:R-:W2:Y:S01]  /*466a0*/  LDL.LU R24, [R1+0x260] ;  /* 0x0002600001187983 */ /* 0x002ea20000300800 */
[----:B------:R-:W2:Y:S02]  /*466b0*/  LDL.LU R25, [R1+0x264] ;  /* 0x0002640001197983 */ /* 0x000ea40000300800 */
[----:B------:R-:W2:Y:S02]  /*466c0*/  LDL.LU R26, [R1+0x268] ;  /* 0x00026800011a7983 */ /* 0x000ea40000300800 */
[----:B------:R-:W2:Y:S01]  /*466d0*/  LDL.LU R27, [R1+0x26c] ;  /* 0x00026c00011b7983 */ /* 0x000ea20000300800 */
[----:B------:R-:W4:Y:S01]  /*466e0*/  LDL.LU.64 R6, [R1+0x1aa8] ;  /* 0x001aa80001067983 */ /* 0x000f220000300a00 */
[----:B------:R-:W4:Y:S11]  /*466f0*/  LDL.LU.64 R4, [R1+0x1aa0] ;  /* 0x001aa00001047983 */ /* 0x000f360000300a00 */
[----:B------:R-:W-:Y:S02]  /*46700*/  STL.64 [R1+0x310], R20 ;  /* 0x0003101401007387 */ /* 0x000fe40000100a00 */
[----:B------:R1:W-:Y:S02]  /*46710*/  STL.64 [R1+0x318], R22 ;  /* 0x0003181601007387 */ /* 0x0003e40000100a00 */
[----:B-1----:R-:W4:Y:S01]  /*46720*/  LDL.LU.64 R22, [R1+0x1a98] ;  /* 0x001a980001167983 */ /* 0x002f220000300a00 */
[----:B------:R-:W5:Y:S01]  /*46730*/  LDL.LU R20, [R1+0x1a90] ;  /* 0x001a900001147983 */ /* 0x000f620000300800 */
[C---:B----4-:R-:W-:Y:S11]  /*46740*/  HMMA.1688.F32.TF32 R4, R8.reuse, R22, R4 ;  /* 0x000000160804723c */ /* 0x050ff60000081004 */
[----:B------:R-:W-:Y:S11]  /*46750*/  @!UPT UIADD3 URZ, URZ, URZ, URZ ;  /* 0x0000003f3f3ff290 */ /* 0x000ff6000fffe03f */
[----:B------:R-:W-:Y:S01]  /*46760*/  @!UPT UIADD3 URZ, URZ, URZ, URZ ;  /* 0x0000003f3f3ff290 */ /* 0x000fe2000fffe03f */
[----:B------:R-:W-:Y:S01]  /*46770*/  STL.64 [R1+0x300], R4 ;  /* 0x0003000401007387 */ /* 0x000fe20000100a00 */
[----:B------:R1:W-:Y:S03]  /*46780*/  STL.64 [R1+0x308], R6 ;  /* 0x0003080601007387 */ /* 0x0003e60000100a00 */
[----:B-1----:R-:W3:Y:S01]  /*46790*/  LDL.LU.64 R6, [R1+0x1a88] ;  /* 0x001a880001067983 */ /* 0x002ee20000300a00 */
[----:B------:R-:W4:Y:S02]  /*467a0*/  LDL.LU.64 R4, [R1+0x1a80] ;  /* 0x001a800001047983 */ /* 0x000f240000300a00 */
[----:B------:R4:W-:Y:S01]  /*467b0*/  STL.64 [R1+0x1a20], R22 ;  /* 0x001a201601007387 */ /* 0x0009e20000100a00 */
[----:B---3--:R-:W-:Y:S01]  /*467c0*/  HMMA.1688.F32.TF32 R8, R8, R6, R12 ;  /* 0x000000060808723c */ /* 0x008fe2000008100c */
[----:B------:R-:W2:Y:S01]  /*467d0*/  LDL.LU.64 R14, [R1+0x1a78] ;  /* 0x001a7800010e7983 */ /* 0x000ea20000300a00 */
[----:B------:R-:W2:Y:S02]  /*467e0*/  LDL.LU.64 R12, [R1+0x1a70] ;  /* 0x001a7000010c7983 */ /* 0x000ea40000300a00 */
[----:B----4-:R-:W-:-:S02]  /*467f0*/  IMAD.MOV.U32 R23, RZ, RZ, R4 ;  /* 0x000000ffff177224 */ /* 0x010fc400078e0004 */
[----:B------:R1:W-:Y:S01]  /*46800*/  STL.64 [R1+0x1a28], R6 ;  /* 0x001a280601007387 */ /* 0x0003e20000100a00 */
[----:B------:R-:W3:Y:S01]  /*46810*/  LDL.LU R4, [R1+0x240] ;  /* 0x0002400001047983 */ /* 0x000ee20000300800 */
[----:B------:R-:W-:Y:S11]  /*46820*/  IMAD.MOV.U32 R22, RZ, RZ, R5 ;  /* 0x000000ffff167224 */ /* 0x000ff600078e0005 */
[----:B------:R-:W-:Y:S04]  /*46830*/  @!UPT UIADD3 URZ, URZ, URZ, URZ ;  /* 0x0000003f3f3ff290 */ /* 0x000fe8000fffe03f */
[----:B------:R4:W-:Y:S01]  /*46840*/  STL.64 [R1+0x270], R8 ;  /* 0x0002700801007387 */ /* 0x0009e20000100a00 */
[----:B------:R5:W-:Y:S02]  /*46850*/  STL.64 [R1+0x278], R10 ;  /* 0x0002780a01007387 */ /* 0x000be40000100a00 */
[----:B------:R-:W3:Y:S02]  /*46860*/  LDL.LU R5, [R1+0x244] ;  /* 0x0002440001057983 */ /* 0x000ee40000300800 */
[----:B-1----:R-:W3:Y:S01]  /*46870*/  LDL.LU R6, [R1+0x248] ;  /* 0x0002480001067983 */ /* 0x002ee20000300800 */
[----:B------:R-:W3:Y:S04]  /*46880*/  LDL.LU R7, [R1+0x24c] ;  /* 0x00024c0001077983 */ /* 0x000ee80000300800 */
[----:B----4-:R-:W4:Y:S01]  /*46890*/  LDL.LU R8, [R1+0x100] ;  /* 0x0001000001087983 */ /* 0x010f220000300800 */
[----:B------:R-:W4:Y:S02]  /*468a0*/  LDL.LU R9, [R1+0x104] ;  /* 0x0001040001097983 */ /* 0x000f240000300800 */
[----:B-----5:R-:W5:Y:S02]  /*468b0*/  LDL.LU R10, [R1+0x108] ;  /* 0x00010800010a7983 */ /* 0x020f640000300800 */
[----:B------:R-:W5:Y:S02]  /*468c0*/  LDL.LU R11, [R1+0x10c] ;  /* 0x00010c00010b7983 */ /* 0x000f640000300800 */
[----:B------:R-:W-:Y:S01]  /*468d0*/  IMAD.MOV.U32 R18, RZ, RZ, R28 ;  /* 0x000000ffff127224 */ /* 0x000fe200078e001c */
[----:B-----5:R-:W-:Y:S01]  /*468e0*/  STL.64 [R1+0x1998], R10 ;  /* 0x0019980a01007387 */ /* 0x020fe20000100a00 */
[----:B----4-:R1:W-:Y:S03]  /*468f0*/  STL.64 [R1+0x1990], R8 ;  /* 0x0019900801007387 */ /* 0x0103e60000100a00 */
[----:B-1----:R-:W4:Y:S01]  /*46900*/  LDL.LU R8, [R1+0x120] ;  /* 0x0001200001087983 */ /* 0x002f220000300800 */
[----:B------:R-:W4:Y:S02]  /*46910*/  LDL.LU R9, [R1+0x124] ;  /* 0x0001240001097983 */ /* 0x000f240000300800 */
        /* <DEDUP_REMOVED lines=17> */
[----:B------:R-:W4:Y:S02]  /*46a30*/  LDL.LU.64 R16, [R1+0x1a40] ;  /* 0x001a400001107983 */ /* 0x000f240000300a00 */
[----:B------:R-:W-:Y:S02]  /*46a40*/  IMAD.MOV.U32 R10, RZ, RZ, R20 ;  /* 0x000000ffff0a7224 */ /* 0x000fe400078e0014 */
[----:B------:R-:W-:Y:S01]  /*46a50*/  IMAD.MOV.U32 R11, RZ, RZ, R3 ;  /* 0x000000ffff0b7224 */ /* 0x000fe200078e0003 */
[C---:B---3--:R-:W-:Y:S08]  /*46a60*/  HMMA.1688.F32.TF32 R20, R12.reuse, R22, R4 ;  /* 0x000000160c14723c */ /* 0x048ff00000081004 */
[C---:B----4-:R-:W-:Y:S01]  /*46a70*/  HMMA.1688.F32.TF32 R4, R12.reuse, R10, R16 ;  /* 0x0000000a0c04723c */ /* 0x050fe20000081010 */
[----:B------:R-:W3:Y:S11]  /*46a80*/  LDL.LU R16, [R1+0x170] ;  /* 0x0001700001107983 */ /* 0x000ef60000300800 */
[----:B------:R-:W-:Y:S03]  /*46a90*/  @!UPT UIADD3 URZ, URZ, URZ, URZ ;  /* 0x0000003f3f3ff290 */ /* 0x000fe6000fffe03f */
[----:B------:R-:W-:Y:S02]  /*46aa0*/  STL.64 [R1+0x240], R20 ;  /* 0x0002401401007387 */ /* 0x000fe40000100a00 */
[----:B------:R-:W-:Y:S06]  /*46ab0*/  STL.64 [R1+0x248], R22 ;  /* 0x0002481601007387 */ /* 0x000fec0000100a00 */
        /* <DEDUP_REMOVED lines=12> */
[----:B---3--:R1:W-:Y:S03]  /*46b80*/  STL.64 [R1+0x1a30], R16 ;  /* 0x001a301001007387 */ /* 0x0083e60000100a00 */
        /* <DEDUP_REMOVED lines=8> */
[----:B------:R-:W3:Y:S01]  /*46c10*/  LDL.64 R22, [R1+0x88] ;  /* 0x0000880001167983 */ /* 0x000ee20000100a00 */
[----:B------:R1:W-:Y:S03]  /*46c20*/  STL.64 [R1+0x19b8], R10 ;  /* 0x0019b80a01007387 */ /* 0x0003e60000100a00 */
[----:B-1----:R-:W4:Y:S04]  /*46c30*/  LDL.64 R10, [R1+0xb8] ;  /* 0x0000b800010a7983 */ /* 0x002f280000100a00 */
[----:B----4-:R1:W-:Y:S04]  /*46c40*/  STL.64 [R1+0x19d0], R10 ;  /* 0x0019d00a01007387 */ /* 0x0103e80000100a00 */
[----:B-1----:R-:W4:Y:S01]  /*46c50*/  LDL.64 R10, [R1+0xc8] ;  /* 0x0000c800010a7983 */ /* 0x002f220000100a00 */
[C---:B--2---:R-:W-:Y:S03]  /*46c60*/  HMMA.1688.F32.TF32 R16, R12.reuse, R26, R16 ;  /* 0x0000001a0c10723c */ /* 0x044fe60000081010 */
[----:B----4-:R1:W-:Y:S04]  /*46c70*/  STL.64 [R1+0x19e8], R10 ;  /* 0x0019e80a01007387 */ /* 0x0103e80000100a00 */
[----:B-1----:R-:W2:Y:S11]  /*46c80*/  LDL.64 R10, [R1+0xd8] ;  /* 0x0000d800010a7983 */ /* 0x002eb60000100a00 */
[----:B------:R-:W-:Y:S05]  /*46c90*/  @!UPT UIADD3 URZ, URZ, URZ, URZ ;  /* 0x0000003f3f3ff290 */ /* 0x000fea000fffe03f */
[----:B------:R-:W-:Y:S02]  /*46ca0*/  STL.64 [R1+0x220], R16 ;  /* 0x0002201001007387 */ /* 0x000fe40000100a00 */
[----:B------:R1:W-:Y:S02]  /*46cb0*/  STL.64 [R1+0x228], R18 ;  /* 0x0002281201007387 */ /* 0x0003e40000100a00 */
[----:B-1----:R-:W4:Y:S01]  /*46cc0*/  LDL.LU.64 R18, [R1+0x1a38] ;  /* 0x001a380001127983 */ /* 0x002f220000300a00 */
[----:B------:R-:W4:Y:S02]  /*46cd0*/  LDL.LU.64 R16, [R1+0x1a30] ;  /* 0x001a300001107983 */ /* 0x000f240000300a00 */
        /* <DEDUP_REMOVED lines=26> */
[----:B------:R3:W-:Y:S02]  /*46e80*/  STL.64 [R1+0x218], R6 ;  /* 0x0002180601007387 */ /* 0x0007e40000100a00 */
[----:B------:R-:W-:-:S02]  /*46e90*/  IMAD.MOV.U32 R28, RZ, RZ, R10 ;  /* 0x000000ffff1c7224 */ /* 0x000fc400078e000a */
[----:B------:R-:W-:Y:S04]  /*46ea0*/  LDS R5, [R2+0x34300] ;  /* 0x0343000002057984 */ /* 0x000fe80000000800 */
[----:B-1----:R-:W-:Y:S01]  /*46eb0*/  IMAD.MOV.U32 R4, RZ, RZ, R22 ;  /* 0x000000ffff047224 */ /* 0x002fe200078e0016 */
[----:B---3--:R-:W3:Y:S01]  /*46ec0*/  LDL.LU.64 R6, [R1+0x1a28] ;  /* 0x001a280001067983 */ /* 0x008ee20000300a00 */
        /* <DEDUP_REMOVED lines=8> */
[----:B---3--:R-:W-:Y:S01]  /*46f50*/  HMMA.1688.F32.TF32 R12, R12, R6, R16 ;  /* 0x000000060c0c723c */ /* 0x008fe20000081010 */
[----:B------:R-:W2:Y:S01]  /*46f60*/  LDL.LU.64 R18, [R1+0x1a08] ;  /* 0x001a080001127983 */ /* 0x000ea20000300a00 */
[----:B------:R-:W2:Y:S11]  /*46f70*/  LDL.LU.64 R16, [R1+0x1a00] ;  /* 0x001a000001107983 */ /* 0x000eb60000300a00 */
[----:B------:R-:W-:Y:S10]  /*46f80*/  @!UPT UIADD3 URZ, URZ, URZ, URZ ;  /* 0x0000003f3f3ff290 */ /* 0x000ff4000fffe03f */
        /* <DEDUP_REMOVED lines=13> */
[----:B------:R-:W-:Y:S01]  /*47060*/  STL [R1+0x1964], R28 ;  /* 0x0019641c01007387 */ /* 0x000fe20000100800 */
[C---:B--2---:R-:W-:Y:S01]  /*47070*/  HMMA.1688.F32.TF32 R24, R16.reuse, R10, R24 ;  /* 0x0000000a1018723c */ /* 0x044fe20000081018 */
[----:B------:R-:W-:Y:S11]  /*47080*/  IMAD.MOV.U32 R29, RZ, RZ, R11 ;  /* 0x000000ffff1d7224 */ /* 0x000ff600078e000b */
[----:B------:R-:W-:Y:S11]  /*47090*/  @!UPT UIADD3 URZ, URZ, URZ, URZ ;  /* 0x0000003f3f3ff290 */ /* 0x000ff6000fffe03f */
        /* <DEDUP_REMOVED lines=29> */
[----:B------:R-:W-:Y:S02]  /*47270*/  IMAD.MOV.U32 R14, RZ, RZ, R4 ;  /* 0x000000ffff0e7224 */ /* 0x000fe400078e0004 */
[----:B------:R-:W-:Y:S02]  /*47280*/  IMAD.MOV.U32 R21, RZ, RZ, R6 ;  /* 0x000000ffff157224 */ /* 0x000fe400078e0006 */
[----:B------:R-:W-:Y:S01]  /*47290*/  IMAD.MOV.U32 R20, RZ, RZ, R7 ;  /* 0x000000ffff147224 */ /* 0x000fe200078e0007 */
[----:B------:R-:W-:Y:S02]  /*472a0*/  LDS R4, [R0+0x34300] ;  /* 0x0343000000047984 */ /* 0x000fe40000000800 */
[C---:B---3--:R-:W-:Y:S02]  /*472b0*/  HMMA.1688.F32.TF32 R12, R16.reuse, R14, R24 ;  /* 0x0000000e100c723c */ /* 0x048fe40000081018 */
[----:B------:R-:W3:Y:S01]  /*472c0*/  LDL.LU.64 R26, [R1+0x1978] ;  /* 0x00197800011a7983 */ /* 0x000ee20000300a00 */
[----:B------:R-:W3:Y:S11]  /*472d0*/  LDL.LU.64 R24, [R1+0x1970] ;  /* 0x0019700001187983 */ /* 0x000ef60000300a00 */
[----:B------:R-:W-:Y:S09]  /*472e0*/  @!UPT UIADD3 URZ, URZ, URZ, URZ ;  /* 0x0000003f3f3ff290 */ /* 0x000ff2000fffe03f */
[----:B------:R-:W-:Y:S01]  /*472f0*/  STL.64 [R1+0x490], R12 ;  /* 0x0004900c01007387 */ /* 0x000fe20000100a00 */
[----:B------:R2:W-:Y:S02]  /*47300*/  STL.64 [R1+0x498], R14 ;  /* 0x0004980e01007387 */ /* 0x0005e40000100a00 */
[C---:B--2---:R-:W-:Y:S01]  /*47310*/  HMMA.1688.F32.TF32 R12, R16.reuse, R22, R8 ;  /* 0x00000016100c723c */ /* 0x044fe20000081008 */
[----:B------:R1:W-:Y:S11]  /*47320*/  STL.64 [R1+0x18f8], R22 ;  /* 0x0018f81601007387 */ /* 0x0003f60000100a00 */
[----:B------:R-:W-:Y:S11]  /*47330*/  @!UPT UIADD3 URZ, URZ, URZ, URZ ;  /* 0x0000003f3f3ff290 */ /* 0x000ff6000fffe03f */
        /* <DEDUP_REMOVED lines=15> */
[----:B-1----:R-:W2:Y:S02]  /*47430*/  LDL.64 R22, [R1+0xa8] ;  /* 0x0000a80001167983 */ /* 0x002ea40000100a00 */
[----:B------:R-:W-:Y:S01]  /*47440*/  LDS R10, [R0+0x36400] ;  /* 0x03640000000a7984 */ /* 0x000fe20000000800 */
[----:B------:R-:W1:Y:S04]  /*47450*/  LDS R11, [R2+0x36400] ;  /* 0x03640000020b7984 */ /* 0x000e680000000800 */
[----:B------:R-:W-:Y:S04]  /*47460*/  LDS R8, [R0+0x34400] ;  /* 0x0344000000087984 */ /* 0x000fe80000000800 */
[----:B------:R-:W3:Y:S04]  /*47470*/  LDS R9, [R2+0x34400] ;  /* 0x0344000002097984 */ /* 0x000ee80000000800 */
[----:B--2---:R2:W-:Y:S01]  /*47480*/  STL.64 [R1+0x1910], R22 ;  /* 0x0019101601007387 */ /* 0x0045e20000100a00 */
[----:B-1----:R-:W-:Y:S02]  /*47490*/  STL.64 [R1+0x18e0], R10 ;  /* 0x0018e00a01007387 */ /* 0x002fe40000100a00 */
[----:B---3--:R-:W-:Y:S02]  /*474a0*/  STL.64 [R1+0x18d8], R8 ;  /* 0x0018d80801007387 */ /* 0x008fe40000100a00 */
[----:B------:R-:W-:Y:S01]  /*474b0*/  STL.64 [R1+0x1848], R14 ;  /* 0x0018480e01007387 */ /* 0x000fe20000100a00 */
[----:B------:R1:W-:Y:S01]  /*474c0*/  STL.64 [R1+0x1840], R12 ;  /* 0x0018400c01007387 */ /* 0x0003e20000100a00 */
[----:B--2---:R-:W-:-:S02]  /*474d0*/  IMAD.MOV.U32 R22, RZ, RZ, R3 ;  /* 0x000000ffff167224 */ /* 0x004fc400078e0003 */
[----:B------:R-:W-:Y:S01]  /*474e0*/  IMAD.MOV.U32 R23, RZ, RZ, R28 ;  /* 0x000000ffff177224 */ /* 0x000fe200078e001c */
[----:B-1----:R-:W2:Y:S01]  /*474f0*/  LDL.LU R12, [R1+0x1f0] ;  /* 0x0001f000010c7983 */ /* 0x002ea20000300800 */
[----:B------:R-:W2:Y:S02]  /*47500*/  LDL.LU R13, [R1+0x1f4] ;  /* 0x0001f400010d7983 */ /* 0x000ea40000300800 */
[----:B------:R-:W3:Y:S02]  /*47510*/  LDL.LU R14, [R1+0x1f8] ;  /* 0x0001f800010e7983 */ /* 0x000ee40000300800 */
[----:B------:R-:W3:Y:S01]  /*47520*/  LDL.LU R15, [R1+0x1fc] ;  /* 0x0001fc00010f7983 */ /* 0x000ee20000300800 */
[----:B------:R-:W4:Y:S01]  /*47530*/  LDL.LU R3, [R1+0x1968] ;  /* 0x0019680001037983 */ /* 0x000f220000300800 */
[----:B------:R-:W5:Y:S02]  /*47540*/  LDL.LU R28, [R1+0x1964] ;  /* 0x00196400011c7983 */ /* 0x000f640000300800 */
[----:B------:R1:W-:Y:S02]  /*47550*/  STL.64 [R1+0x1928], R22 ;  /* 0x0019281601007387 */ /* 0x0003e40000100a00 */
[----:B------:R-:W2:Y:S01]  /*47560*/  LDL.LU R8, [R1+0x3a0] ;  /* 0x0003a00001087983 */ /* 0x000ea20000300800 */
[----:B------:R-:W2:Y:S01]  /*47570*/  LDL.LU R9, [R1+0x3a4] ;  /* 0x0003a40001097983 */ /* 0x000ea20000300800 */
[----:B------:R-:W2:Y:S02]  /*47580*/  LDL.LU R10, [R1+0x3a8] ;  /* 0x0003a800010a7983 */ /* 0x000ea40000300800 */
[----:B------:R-:W2:Y:S01]  /*47590*/  LDL.LU R11, [R1+0x3ac] ;  /* 0x0003ac00010b7983 */ /* 0x000ea20000300800 */
[----:B-1----:R-:W2:Y:S01]  /*475a0*/  LDL R22, [R1+0xc8] ;  /* 0x0000c80001167983 */ /* 0x002ea20000100800 */
[----:B------:R-:W-:-:S02]  /*475b0*/  IMAD.MOV.U32 R23, RZ, RZ, R29 ;  /* 0x000000ffff177224 */ /* 0x000fc400078e001d */
[----:B------:R-:W3:Y:S03]  /*475c0*/  LDL.LU R29, [R1+0x1960] ;  /* 0x00196000011d7983 */ /* 0x000ee60000300800 */
[----:B--2---:R-:W-:Y:S01]  /*475d0*/  STL.64 [R1+0x1940], R22 ;  /* 0x0019401601007387 */ /* 0x004fe20000100a00 */
[----:B------:R-:W-:Y:S02]  /*475e0*/  STL.64 [R1+0x1908], R10 ;  /* 0x0019080a01007387 */ /* 0x000fe40000100a00 */
[----:B------:R1:W-:Y:S02]  /*475f0*/  STL.64 [R1+0x1900], R8 ;  /* 0x0019000801007387 */ /* 0x0003e40000100a00 */
[----:B-1----:R-:W2:Y:S01]  /*47600*/  LDL.LU R8, [R1+0x3b0] ;  /* 0x0003b00001087983 */ /* 0x002ea20000300800 */
[----:B------:R-:W2:Y:S02]  /*47610*/  LDL.LU R9, [R1+0x3b4] ;  /* 0x0003b40001097983 */ /* 0x000ea40000300800 */
[----:B------:R-:W2:Y:S02]  /*47620*/  LDL.LU R10, [R1+0x3b8] ;  /* 0x0003b800010a7983 */ /* 0x000ea40000300800 */
[----:B------:R-:W2:Y:S02]  /*47630*/  LDL.LU R11, [R1+0x3bc] ;  /* 0x0003bc00010b7983 */ /* 0x000ea40000300800 */
[----:B-----5:R-:W-:-:S02]  /*47640*/  IMAD.MOV.U32 R22, RZ, RZ, R28 ;  /* 0x000000ffff167224 */ /* 0x020fc400078e001c */
[----:B----4-:R-:W-:Y:S01]  /*47650*/  IMAD.MOV.U32 R23, RZ, RZ, R3 ;  /* 0x000000ffff177224 */ /* 0x010fe200078e0003 */
[----:B------:R-:W4:Y:S01]  /*47660*/  LDL.LU R28, [R1+0x195c] ;  /* 0x00195c00011c7983 */ /* 0x000f220000300800 */
[----:B------:R-:W5:Y:S03]  /*47670*/  LDL.LU R3, [R1+0x1958] ;  /* 0x0019580001037983 */ /* 0x000f660000300800 */
        /* <DEDUP_REMOVED lines=22> */
[----:B---3--:R-:W-:Y:S01]  /*477e0*/  STL.64 [R1+0x1858], R14 ;  /* 0x0018580e01007387 */ /* 0x008fe20000100a00 */
[----:B------:R1:W-:Y:S03]  /*477f0*/  STL.64 [R1+0x1850], R12 ;  /* 0x0018500c01007387 */ /* 0x0003e60000100a00 */
[----:B-1----:R-:W3:Y:S01]  /*47800*/  LDL.LU R12, [R1+0x280] ;  /* 0x00028000010c7983 */ /* 0x002ee20000300800 */
[----:B------:R-:W3:Y:S02]  /*47810*/  LDL.LU R13, [R1+0x284] ;  /* 0x00028400010d7983 */ /* 0x000ee40000300800 */
[----:B------:R-:W2:Y:S02]  /*47820*/  LDL.LU R14, [R1+0x288] ;  /* 0x00028800010e7983 */ /* 0x000ea40000300800 */
[----:B------:R-:W2:Y:S02]  /*47830*/  LDL.LU R15, [R1+0x28c] ;  /* 0x00028c00010f7983 */ /* 0x000ea40000300800 */
[----:B--2---:R1:W-:Y:S01]  /*47840*/  STL.64 [R1+0x1868], R14 ;  /* 0x0018680e01007387 */ /* 0x0043e20000100a00 */
[----:B---3--:R-:W-:Y:S03]  /*47850*/  STL.64 [R1+0x1860], R12 ;  /* 0x0018600c01007387 */ /* 0x008fe60000100a00 */
[----:B-1----:R-:W2:Y:S01]  /*47860*/  LDL.64 R14, [R1+0x88] ;  /* 0x00008800010e7983 */ /* 0x002ea20000100a00 */
[----:B------:R1:W-:Y:S02]  /*47870*/  STL.64 [R1+0x17a0], R18 ;  /* 0x0017a01201007387 */ /* 0x0003e40000100a00 */
[----:B-1----:R-:W-:-:S02]  /*47880*/  IMAD.MOV.U32 R18, RZ, RZ, R21 ;  /* 0x000000ffff127224 */ /* 0x002fc400078e0015 */
[----:B------:R-:W-:Y:S02]  /*47890*/  IMAD.MOV.U32 R19, RZ, RZ, R20 ;  /* 0x000000ffff137224 */ /* 0x000fe400078e0014 */
[C---:B------:R-:W-:Y:S01]  /*478a0*/  HMMA.1688.F32.TF32 R20, R4.reuse, R22, R8 ;  /* 0x000000160414723c */ /* 0x040fe20000081008 */
[----:B------:R-:W-:Y:S01]  /*478b0*/  STL.64 [R1+0x1798], R16 ;  /* 0x0017981001007387 */ /* 0x000fe20000100a00 */
[----:B------:R-:W3:Y:S02]  /*478c0*/  LDL.LU.64 R10, [R1+0x1950] ;  /* 0x00195000010a7983 */ /* 0x000ee40000300a00 */
[----:B------:R-:W3:Y:S11]  /*478d0*/  LDL.LU.64 R8, [R1+0x1948] ;  /* 0x0019480001087983 */ /* 0x000ef60000300a00 */
[----:B------:R-:W-:Y:S08]  /*478e0*/  @!UPT UIADD3 URZ, URZ, URZ, URZ ;  /* 0x0000003f3f3ff290 */ /* 0x000ff0000fffe03f */
        /* <DEDUP_REMOVED lines=26> */
[----:B------:R1:W-:Y:S01]  /*47a90*/  STL.64 [R1+0x18f0], R18 ;  /* 0x0018f01201007387 */ /* 0x0003e20000100a00 */
[----:B------:R2:W-:Y:S04]  /*47aa0*/  STL.64 [R1+0x18e8], R16 ;  /* 0x0018e81001007387 */ /* 0x0005e80000100a00 */
[----:B-1----:R-:W3:Y:S01]  /*47ab0*/  LDL.64 R18, [R1+0x98] ;  /* 0x0000980001127983 */ /* 0x002ee20000100a00 */
[C---:B--2---:R-:W-:Y:S08]  /*47ac0*/  HMMA.1688.F32.TF32 R24, R4.reuse, R14, R24 ;  /* 0x0000000e0418723c */ /* 0x044ff00000081018 */
[----:B---3--:R-:W-:Y:S11]  /*47ad0*/  HMMA.1688.F32.TF32 R8, R4, R18, R8 ;  /* 0x000000120408723c */ /* 0x008ff60000081008 */
[----:B------:R-:W-:Y:S11]  /*47ae0*/  @!UPT UIADD3 URZ, URZ, URZ, URZ ;  /* 0x0000003f3f3ff290 */ /* 0x000ff6000fffe03f */
[----:B------:R-:W-:Y:S01]  /*47af0*/  @!UPT UIADD3 URZ, URZ, URZ, URZ ;  /* 0x0000003f3f3ff290 */ /* 0x000fe2000fffe03f */
[----:B------:R1:W-:Y:S01]  /*47b00*/  STL.64 [R1+0x3a0], R8 ;  /* 0x0003a00801007387 */ /* 0x0003e20000100a00 */
[----:B------:R-:W-:Y:S02]  /*47b10*/  STL.64 [R1+0x3a8], R10 ;  /* 0x0003a80a01007387 */ /* 0x000fe40000100a00 */
[----:B------:R-:W2:Y:S02]  /*47b20*/  LDL.LU R16, [R1+0x380] ;  /* 0x0003800001107983 */ /* 0x000ea40000300800 */
[----:B------:R-:W2:Y:S02]  /*47b30*/  LDL.LU R17, [R1+0x384] ;  /* 0x0003840001117983 */ /* 0x000ea40000300800 */
[----:B-1----:R-:W-:Y:S02]  /*47b40*/  IMAD.MOV.U32 R9, RZ, RZ, R18 ;  /* 0x000000ffff097224 */ /* 0x002fe400078e0012 */
[----:B------:R-:W-:Y:S01]  /*47b50*/  IMAD.MOV.U32 R8, RZ, RZ, R19 ;  /* 0x000000ffff087224 */ /* 0x000fe200078e0013 */
[----:B------:R-:W2:Y:S01]  /*47b60*/  LDL.LU R18, [R1+0x388] ;  /* 0x0003880001127983 */ /* 0x000ea20000300800 */
[----:B------:R-:W2:Y:S02]  /*47b70*/  LDL.LU R19, [R1+0x38c] ;  /* 0x00038c0001137983 */ /* 0x000ea40000300800 */
[----:B------:R-:W-:Y:S02]  /*47b80*/  STL.64 [R1+0x1878], R14 ;  /* 0x0018780e01007387 */ /* 0x000fe40000100a00 */
[----:B------:R1:W-:Y:S01]  /*47b90*/  STL.64 [R1+0x390], R24 ;  /* 0x0003901801007387 */ /* 0x0003e20000100a00 */
[----:B------:R3:W-:Y:S04]  /*47ba0*/  STL.64 [R1+0x398], R26 ;  /* 0x0003981a01007387 */ /* 0x0007e80000100a00 */
[----:B-1----:R-:W2:Y:S01]  /*47bb0*/  LDL.LU R24, [R1+0x2d0] ;  /* 0x0002d00001187983 */ /* 0x002ea20000300800 */
[----:B------:R-:W2:Y:S02]  /*47bc0*/  LDL.LU R25, [R1+0x2d4] ;  /* 0x0002d40001197983 */ /* 0x000ea40000300800 */
[----:B---3--:R-:W3:Y:S02]  /*47bd0*/  LDL.LU R26, [R1+0x2d8] ;  /* 0x0002d800011a7983 */ /* 0x008ee40000300800 */
[----:B------:R-:W3:Y:S02]  /*47be0*/  LDL.LU R27, [R1+0x2dc] ;  /* 0x0002dc00011b7983 */ /* 0x000ee40000300800 */
[----:B------:R-:W-:-:S02]  /*47bf0*/  IMAD.MOV.U32 R15, RZ, RZ, R8 ;  /* 0x000000ffff0f7224 */ /* 0x000fc400078e0008 */
[----:B------:R-:W-:Y:S01]  /*47c00*/  IMAD.MOV.U32 R14, RZ, RZ, R9 ;  /* 0x000000ffff0e7224 */ /* 0x000fe200078e0009 */
[----:B------:R-:W4:Y:S01]  /*47c10*/  LDL.LU R8, [R1+0x2f0] ;  /* 0x0002f00001087983 */ /* 0x000f220000300800 */
[----:B------:R-:W4:Y:S02]  /*47c20*/  LDL.LU R9, [R1+0x2f4] ;  /* 0x0002f40001097983 */ /* 0x000f240000300800 */
[----:B------:R-:W4:Y:S02]  /*47c30*/  LDL.LU R10, [R1+0x2f8] ;  /* 0x0002f800010a7983 */ /* 0x000f240000300800 */
[----:B------:R-:W4:Y:S01]  /*47c40*/  LDL.LU R11, [R1+0x2fc] ;  /* 0x0002fc00010b7983 */ /* 0x000f220000300800 */
[----:B---3--:R1:W-:Y:S01]  /*47c50*/  STL.64 [R1+0x18c8], R26 ;  /* 0x0018c81a01007387 */ /* 0x0083e20000100a00 */
[----:B--2---:R-:W-:Y:S03]  /*47c60*/  STL.64 [R1+0x18c0], R24 ;  /* 0x0018c01801007387 */ /* 0x004fe60000100a00 */
[----:B-1----:R-:W2:Y:S01]  /*47c70*/  LDL.64 R26, [R1+0xd8] ;  /* 0x0000d800011a7983 */ /* 0x002ea20000100a00 */
[----:B------:R1:W-:Y:S02]  /*47c80*/  STL.64 [R1+0x1890], R14 ;  /* 0x0018900e01007387 */ /* 0x0003e40000100a00 */
[----:B------:R-:W3:Y:S02]  /*47c90*/  LDL.LU R12, [R1+0x2b0] ;  /* 0x0002b000010c7983 */ /* 0x000ee40000300800 */
[----:B------:R-:W3:Y:S01]  /*47ca0*/  LDL.LU R13, [R1+0x2b4] ;  /* 0x0002b400010d7983 */ /* 0x000ee20000300800 */
[----:B-1----:R-:W2:Y:S01]  /*47cb0*/  LDL.LU R14, [R1+0x2b8] ;  /* 0x0002b800010e7983 */ /* 0x002ea20000300800 */
[----:B------:R-:W2:Y:S03]  /*47cc0*/  LDL.LU R15, [R1+0x2bc] ;  /* 0x0002bc00010f7983 */ /* 0x000ea60000300800 */
[----:B--2---:R1:W-:Y:S01]  /*47cd0*/  STL.64 [R1+0x18a0], R14 ;  /* 0x0018a00e01007387 */ /* 0x0043e20000100a00 */
[----:B---3--:R-:W-:Y:S03]  /*47ce0*/  STL.64 [R1+0x1898], R12 ;  /* 0x0018980c01007387 */ /* 0x008fe60000100a00 */
[----:B-1----:R-:W2:Y:S01]  /*47cf0*/  LDL.64 R14, [R1+0xb8] ;  /* 0x0000b800010e7983 */ /* 0x002ea20000100a00 */
[C---:B------:R-:W-:Y:S03]  /*47d00*/  HMMA.1688.F32.TF32 R16, R4.reuse, R22, R16 ;  /* 0x000000160410723c */ /* 0x040fe60000081010 */
[----:B--2---:R1:W-:Y:S04]  /*47d10*/  STL.64 [R1+0x18b8], R14 ;  /* 0x0018b80e01007387 */ /* 0x0043e80000100a00 */
[----:B-1----:R-:W2:Y:S04]  /*47d20*/  LDL.64 R14, [R1+0xc8] ;  /* 0x0000c800010e7983 */ /* 0x002ea80000100a00 */
[----:B--2---:R1:W-:Y:S01]  /*47d30*/  STL.64 [R1+0x18d0], R14 ;  /* 0x0018d00e01007387 */ /* 0x0043e20000100a00 */
[----:B------:R-:W2:Y:S02]  /*47d40*/  LDL.LU R12, [R1+0x2e0] ;  /* 0x0002e000010c7983 */ /* 0x000ea40000300800 */
[----:B------:R-:W2:Y:S01]  /*47d50*/  LDL.LU R13, [R1+0x2e4] ;  /* 0x0002e400010d7983 */ /* 0x000ea20000300800 */
[----:B-1----:R-:W2:Y:S01]  /*47d60*/  LDL.LU R14, [R1+0x2e8] ;  /* 0x0002e800010e7983 */ /* 0x002ea20000300800 */
[----:B------:R-:W2:Y:S07]  /*47d70*/  LDL.LU R15, [R1+0x2ec] ;  /* 0x0002ec00010f7983 */ /* 0x000eae0000300800 */
[----:B------:R-:W-:Y:S02]  /*47d80*/  STL.64 [R1+0x380], R16 ;  /* 0x0003801001007387 */ /* 0x000fe40000100a00 */
[----:B------:R1:W-:Y:S02]  /*47d90*/  STL.64 [R1+0x388], R18 ;  /* 0x0003881201007387 */ /* 0x0003e40000100a00 */
[----:B-1----:R-:W4:Y:S01]  /*47da0*/  LDL.LU.64 R18, [R1+0x18f0] ;  /* 0x0018f00001127983 */ /* 0x002f220000300a00 */
        /* <DEDUP_REMOVED lines=12> */
[----:B----4-:R-:W-:Y:S01]  /*47e70*/  HMMA.1688.F32.TF32 R4, R4, R18, R8 ;  /* 0x000000120404723c */ /* 0x010fe20000081008 */
[----:B--2---:R-:W-:Y:S01]  /*47e80*/  STL.64 [R1+0x18b0], R22 ;  /* 0x0018b01601007387 */ /* 0x004fe20000100a00 */
[----:B------:R1:W-:Y:S03]  /*47e90*/  STL.64 [R1+0x18a8], R20 ;  /* 0x0018a81401007387 */ /* 0x0003e60000100a00 */
[----:B-1----:R-:W2:Y:S01]  /*47ea0*/  LDL.LU R20, [R1+0x2c0] ;  /* 0x0002c00001147983 */ /* 0x002ea20000300800 */
[----:B------:R-:W2:Y:S02]  /*47eb0*/  LDL.LU R21, [R1+0x2c4] ;  /* 0x0002c40001157983 */ /* 0x000ea40000300800 */
[----:B------:R-:W2:Y:S02]  /*47ec0*/  LDL.LU R22, [R1+0x2c8] ;  /* 0x0002c80001167983 */ /* 0x000ea40000300800 */
[----:B------:R-:W2:Y:S01]  /*47ed0*/  LDL.LU R23, [R1+0x2cc] ;  /* 0x0002cc0001177983 */ /* 0x000ea20000300800 */
[----:B------:R-:W4:Y:S01]  /*47ee0*/  LDL.LU.64 R10, [R1+0x18e0] ;  /* 0x0018e000010a7983 */ /* 0x000f220000300a00 */
[----:B------:R-:W4:Y:S11]  /*47ef0*/  LDL.LU.64 R8, [R1+0x18d8] ;  /* 0x0018d80001087983 */ /* 0x000f360000300a00 */
[----:B------:R1:W-:Y:S02]  /*47f00*/  STL.64 [R1+0x2f0], R4 ;  /* 0x0002f00401007387 */ /* 0x0003e40000100a00 */
[----:B------:R-:W-:Y:S02]  /*47f10*/  STL.64 [R1+0x2f8], R6 ;  /* 0x0002f80601007387 */ /* 0x000fe40000100a00 */
[----:B-1----:R-:W-:-:S02]  /*47f20*/  IMAD.MOV.U32 R5, RZ, RZ, R26 ;  /* 0x000000ffff057224 */ /* 0x002fc400078e001a */
[----:B------:R-:W-:Y:S01]  /*47f30*/  IMAD.MOV.U32 R4, RZ, RZ, R27 ;  /* 0x000000ffff047224 */ /* 0x000fe200078e001b */
[C---:B----4-:R-:W-:Y:S11]  /*47f40*/  HMMA.1688.F32.TF32 R12, R8.reuse, R26, R12 ;  /* 0x0000001a080c723c */ /* 0x050ff6000008100c */
[----:B------:R-:W-:Y:S11]  /*47f50*/  @!UPT UIADD3 URZ, URZ, URZ, URZ ;  /* 0x0000003f3f3ff290 */ /* 0x000ff6000fffe03f */
[----:B------:R-:W-:Y:S01]  /*47f60*/  @!UPT UIADD3 URZ, URZ, URZ, URZ ;  /* 0x0000003f3f3ff290 */ /* 0x000fe2000fffe03f */
        /* <DEDUP_REMOVED lines=14> */
[----:B----4-:R-:W-:-:S02]  /*48050*/  IMAD.MOV.U32 R27, RZ, RZ, R14 ;  /* 0x000000ffff1b7224 */ /* 0x010fc400078e000e */
        /* <DEDUP_REMOVED lines=8> */
[----:B---3--:R-:W-:-:S02]  /*480e0*/  IMAD.MOV.U32 R6, RZ, RZ, R17 ;  /* 0x000000ffff067224 */ /* 0x008fc400078e0011 */
[----:B------:R-:W-:-:S07]  /*480f0*/  IMAD.MOV.U32 R7, RZ, RZ, R16 ;  /* 0x000000ffff077224 */ /* 0x000fce00078e0010 */
[C---:B----4-:R-:W-:Y:S11]  /*48100*/  HMMA.1688.F32.TF32 R12, R8.reuse, R6, R12 ;  /* 0x00000006080c723c */ /* 0x050ff6000008100c */
[----:B------:R-:W-:Y:S11]  /*48110*/  @!UPT UIADD3 URZ, URZ, URZ, URZ ;  /* 0x0000003f3f3ff290 */ /* 0x000ff6000fffe03f */
[----:B------:R-:W-:Y:S01]  /*48120*/  @!UPT UIADD3 URZ, URZ, URZ, URZ ;  /* 0x0000003f3f3ff290 */ /* 0x000fe2000fffe03f */
[----:B------:R-:W-:Y:S01]  /*48130*/  STL.64 [R1+0x2b0], R12 ;  /* 0x0002b00c01007387 */ /* 0x000fe20000100a00 */
[----:B------:R1:W-:Y:S03]  /*48140*/  STL.64 [R1+0x2b8], R14 ;  /* 0x0002b80e01007387 */ /* 0x0003e60000100a00 */
[----:B-1----:R-:W2:Y:S01]  /*48150*/  LDL.LU.64 R14, [R1+0x1890] ;  /* 0x00189000010e7983 */ /* 0x002ea20000300a00 */
        /* <DEDUP_REMOVED lines=11> */
[----:B------:R1:W-:Y:S01]  /*48210*/  STL.64 [R1+0x290], R20 ;  /* 0x0002901401007387 */ /* 0x0003e20000100a00 */
[----:B------:R2:W-:Y:S02]  /*48220*/  STL.64 [R1+0x298], R22 ;  /* 0x0002981601007387 */ /* 0x0005e40000100a00 */
[----:B-1----:R-:W-:Y:S01]  /*48230*/  IMAD.MOV.U32 R21, RZ, RZ, R14 ;  /* 0x000000ffff157224 */ /* 0x002fe200078e000e */
[----:B--2---:R-:W2:Y:S01]  /*48240*/  LDL.LU.64 R22, [R1+0x1870] ;  /* 0x0018700001167983 */ /* 0x004ea20000300a00 */
[----:B------:R-:W-:Y:S02]  /*48250*/  IMAD.MOV.U32 R20, RZ, RZ, R15 ;  /* 0x000000ffff147224 */ /* 0x000fe400078e000f */
        /* <DEDUP_REMOVED lines=9> */
[----:B------:R1:W-:Y:S01]  /*482f0*/  STL.64 [R1+0x17b8], R22 ;  /* 0x0017b81601007387 */ /* 0x0003e20000100a00 */
[----:B--2---:R-:W-:Y:S01]  /*48300*/  HMMA.1688.F32.TF32 R8, R8, R18, R12 ;  /* 0x000000120808723c */ /* 0x004fe2000008100c */
[----:B------:R-:W2:Y:S01]  /*48310*/  LDL.LU.64 R14, [R1+0x1848] ;  /* 0x00184800010e7983 */ /* 0x000ea20000300a00 */
[----:B------:R-:W2:Y:S02]  /*48320*/  LDL.LU.64 R12, [R1+0x1840] ;  /* 0x00184000010c7983 */ /* 0x000ea40000300a00 */
[----:B------:R-:W3:Y:S11]  /*48330*/  LDL.LU R16, [R1+0xf0] ;  /* 0x0000f00001107983 */ /* 0x000ef60000300800 */
[----:B------:R-:W-:Y:S08]  /*48340*/  @!UPT UIADD3 URZ, URZ, URZ, URZ ;  /* 0x0000003f3f3ff290 */ /* 0x000ff0000fffe03f */
[----:B------:R-:W-:Y:S01]  /*48350*/  STL.64 [R1+0x1f0], R8 ;  /* 0x0001f00801007387 */ /* 0x000fe20000100a00 */
[----:B------:R-:W-:Y:S02]  /*48360*/  STL.64 [R1+0x1f8], R10 ;  /* 0x0001f80a01007387 */ /* 0x000fe40000100a00 */
[----:B------:R-:W3:Y:S02]  /*48370*/  LDL.LU R17, [R1+0xf4] ;  /* 0x0000f40001117983 */ /* 0x000ee40000300800 */
[----:B------:R-:W4:Y:S01]  /*48380*/  LDL.LU R18, [R1+0xf8] ;  /* 0x0000f80001127983 */ /* 0x000f220000300800 */
[----:B------:R-:W4:Y:S01]  /*48390*/  LDL.LU R19, [R1+0xfc] ;  /* 0x0000fc0001137983 */ /* 0x000f220000300800 */
[----:B------:R-:W-:Y:S02]  /*483a0*/  IMAD.MOV.U32 R6, RZ, RZ, R27 ;  /* 0x000000ffff067224 */ /* 0x000fe400078e001b */
[----:B------:R-:W-:Y:S02]  /*483b0*/  IMAD.MOV.U32 R7, RZ, RZ, R26 ;  /* 0x000000ffff077224 */ /* 0x000fe400078e001a */
[----:B-1----:R-:W-:-:S02]  /*483c0*/  IMAD.MOV.U32 R22, RZ, RZ, R21 ;  /* 0x000000ffff167224 */ /* 0x002fc400078e0015 */
[----:B------:R-:W-:Y:S01]  /*483d0*/  IMAD.MOV.U32 R23, RZ, RZ, R20 ;  /* 0x000000ffff177224 */ /* 0x000fe200078e0014 */
[----:B------:R-:W-:Y:S04]  /*483e0*/  LDS R8, [R0+0x38000] ;  /* 0x0380000000087984 */ /* 0x000fe80000000800 */
[----:B------:R-:W-:Y:S04]  /*483f0*/  STL.64 [R1+0x1810], R6 ;  /* 0x0018100601007387 */ /* 0x000fe80000100a00 */
[----:B------:R-:W-:Y:S04]  /*48400*/  LDS R9, [R2+0x38000] ;  /* 0x0380000002097984 */ /* 0x000fe80000000800 */
[----:B----4-:R-:W-:Y:S01]  /*48410*/  STL.64 [R1+0x17b0], R18 ;  /* 0x0017b01201007387 */ /* 0x010fe20000100a00 */
[----:B---3--:R1:W-:Y:S03]  /*48420*/  STL.64 [R1+0x17a8], R16 ;  /* 0x0017a81001007387 */ /* 0x0083e60000100a00 */
[----:B-1----:R-:W3:Y:S01]  /*48430*/  LDL.LU R16, [R1+0x180] ;  /* 0x0001800001107983 */ /* 0x002ee20000300800 */
[----:B------:R-:W3:Y:S02]  /*48440*/  LDL.LU R17, [R1+0x184] ;  /* 0x0001840001117983 */ /* 0x000ee40000300800 */
[----:B------:R-:W4:Y:S02]  /*48450*/  LDL.LU R18, [R1+0x188] ;  /* 0x0001880001127983 */ /* 0x000f240000300800 */
[----:B------:R-:W4:Y:S02]  /*48460*/  LDL.LU R19, [R1+0x18c] ;  /* 0x00018c0001137983 */ /* 0x000f240000300800 */
[----:B------:R-:W-:-:S02]  /*48470*/  IMAD.MOV.U32 R6, RZ, RZ, R25 ;  /* 0x000000ffff067224 */ /* 0x000fc400078e0019 */
[----:B------:R-:W-:-:S05]  /*48480*/  IMAD.MOV.U32 R7, RZ, RZ, R24 ;  /* 0x000000ffff077224 */ /* 0x000fca00078e0018 */
[----:B------:R-:W-:Y:S04]  /*48490*/  STL.64 [R1+0x1828], R6 ;  /* 0x0018280601007387 */ /* 0x000fe80000100a00 */
[----:B----4-:R-:W-:Y:S01]  /*484a0*/  STL.64 [R1+0x17c8], R18 ;  /* 0x0017c81201007387 */ /* 0x010fe20000100a00 */
[----:B---3--:R-:W-:Y:S02]  /*484b0*/  STL.64 [R1+0x17c0], R16 ;  /* 0x0017c01001007387 */ /* 0x008fe40000100a00 */
[----:B------:R1:W-:Y:S02]  /*484c0*/  STL.64 [R1+0x17d0], R22 ;  /* 0x0017d01601007387 */ /* 0x0003e40000100a00 */
[----:B------:R-:W3:Y:S01]  /*484d0*/  LDL.LU R20, [R1+0x1a0] ;  /* 0x0001a00001147983 */ /* 0x000ee20000300800 */
[----:B------:R-:W3:Y:S04]  /*484e0*/  LDL.LU R21, [R1+0x1a4] ;  /* 0x0001a40001157983 */ /* 0x000ee80000300800 */
[----:B-1----:R-:W4:Y:S01]  /*484f0*/  LDL.LU R22, [R1+0x1a8] ;  /* 0x0001a80001167983 */ /* 0x002f220000300800 */
[----:B------:R-:W4:Y:S03]  /*48500*/  LDL.LU R23, [R1+0x1ac] ;  /* 0x0001ac0001177983 */ /* 0x000f260000300800 */
        /* <DEDUP_REMOVED lines=18> */
[----:B------:R-:W-:-:S02]  /*48630*/  IMAD.MOV.U32 R6, RZ, RZ, R5 ;  /* 0x000000ffff067224 */ /* 0x000fc400078e0005 */
[----:B------:R-:W-:Y:S01]  /*48640*/  IMAD.MOV.U32 R7, RZ, RZ, R4 ;  /* 0x000000ffff077224 */ /* 0x000fe200078e0004 */
        /* <DEDUP_REMOVED lines=14> */
[----:B------:R-:W3:Y:S01]  /*48730*/  LDL.LU.64 R10, [R1+0x8] ;  /* 0x00000800010a7983 */ /* 0x000ee20000300a00 */
        /* <DEDUP_REMOVED lines=27> */
[----:B-1----:R-:W2:Y:S01]  /*488f0*/  LDL.LU R4, [R1+0x20] ;  /* 0x0000200001047983 */ /* 0x002ea20000300800 */
[----:B---3--:R-:W-:Y:S02]  /*48900*/  IMAD.MOV.U32 R6, RZ, RZ, R28 ;  /* 0x000000ffff067224 */ /* 0x008fe400078e001c */
[----:B------:R-:W-:Y:S02]  /*48910*/  IMAD.MOV.U32 R7, RZ, RZ, R29 ;  /* 0x000000ffff077224 */ /* 0x000fe400078e001d */
[----:B-----5:R-:W-:Y:S02]  /*48920*/  IMAD.MOV.U32 R5, RZ, RZ, R3 ;  /* 0x000000ffff057224 */ /* 0x020fe400078e0003 */
[----:B------:R-:W3:Y:S01]  /*48930*/  LDL.LU R3, [R1+0x17e0] ;  /* 0x0017e00001037983 */ /* 0x000ee20000300800 */
[----:B------:R-:W5:Y:S02]  /*48940*/  LDL.LU R28, [R1+0x17dc] ;  /* 0x0017dc00011c7983 */ /* 0x000f640000300800 */
[----:B------:R-:W3:Y:S02]  /*48950*/  LDL.LU R29, [R1+0x17d8] ;  /* 0x0017d800011d7983 */ /* 0x000ee40000300800 */
[----:B------:R-:W-:Y:S01]  /*48960*/  STL.64 [R1+0x1758], R6 ;  /* 0x0017580601007387 */ /* 0x000fe20000100a00 */
[----:B--2---:R1:W-:Y:S04]  /*48970*/  STL.64 [R1+0x1750], R4 ;  /* 0x0017500401007387 */ /* 0x0043e80000100a00 */
[----:B-1----:R-:W2:Y:S01]  /*48980*/  LDL.LU R4, [R1+0x30] ;  /* 0x0000300001047983 */ /* 0x002ea20000300800 */
[----:B------:R-:W2:Y:S02]  /*48990*/  LDL.LU R5, [R1+0x34] ;  /* 0x0000340001057983 */ /* 0x000ea40000300800 */
[----:B------:R-:W2:Y:S02]  /*489a0*/  LDL.LU R6, [R1+0x38] ;  /* 0x0000380001067983 */ /* 0x000ea40000300800 */
[----:B------:R-:W2:Y:S02]  /*489b0*/  LDL.LU R7, [R1+0x3c] ;  /* 0x00003c0001077983 */ /* 0x000ea40000300800 */
[----:B--2---:R1:W-:Y:S01]  /*489c0*/  STL.64 [R1+0x1768], R6 ;  /* 0x0017680601007387 */ /* 0x0043e20000100a00 */
[----:B------:R-:W-:Y:S03]  /*489d0*/  STL.64 [R1+0x1760], R4 ;  /* 0x0017600401007387 */ /* 0x000fe60000100a00 */
[----:B-1----:R-:W2:Y:S02]  /*489e0*/  LDL.LU.64 R6, [R1+0x98] ;  /* 0x0000980001067983 */ /* 0x002ea40000300a00 */
[C---:B--2---:R-:W-:Y:S11]  /*489f0*/  HMMA.1688.F32.TF32 R20, R12.reuse, R6, R20 ;  /* 0x000000060c14723c */ /* 0x044ff60000081014 */
[----:B------:R-:W-:Y:S11]  /*48a00*/  @!UPT UIADD3 URZ, URZ, URZ, URZ ;  /* 0x0000003f3f3ff290 */ /* 0x000ff6000fffe03f */
[----:B------:R-:W-:Y:S01]  /*48a10*/  @!UPT UIADD3 URZ, URZ, URZ, URZ ;  /* 0x0000003f3f3ff290 */ /* 0x000fe2000fffe03f */
[----:B------:R-:W-:Y:S01]  /*48a20*/  STL.64 [R1+0x1a0], R20 ;  /* 0x0001a01401007387 */ /* 0x000fe20000100a00 */
[----:B------:R1:W-:Y:S03]  /*48a30*/  STL.64 [R1+0x1a8], R22 ;  /* 0x0001a81601007387 */ /* 0x0003e60000100a00 */
[----:B-1----:R-:W2:Y:S01]  /*48a40*/  LDL.LU.64 R22, [R1+0x17d0] ;  /* 0x0017d00001167983 */ /* 0x002ea20000300a00 */
[----:B------:R1:W-:Y:S03]  /*48a50*/  STL.64 [R1+0x1778], R6 ;  /* 0x0017780601007387 */ /* 0x0003e60000100a00 */
[----:B-1----:R-:W2:Y:S04]  /*48a60*/  LDL.LU.64 R6, [R1+0xa8] ;  /* 0x0000a80001067983 */ /* 0x002ea80000300a00 */
[----:B--2---:R1:W-:Y:S04]  /*48a70*/  STL.64 [R1+0x1780], R6 ;  /* 0x0017800601007387 */ /* 0x0043e80000100a00 */
[----:B-1----:R-:W2:Y:S01]  /*48a80*/  LDL.LU.64 R6, [R1+0xb8] ;  /* 0x0000b80001067983 */ /* 0x002ea20000300a00 */
[C---:B------:R-:W-:Y:S03]  /*48a90*/  HMMA.1688.F32.TF32 R20, R12.reuse, R22, R16 ;  /* 0x000000160c14723c */ /* 0x040fe60000081010 */
[----:B--2---:R1:W-:Y:S04]  /*48aa0*/  STL.64 [R1+0x1788], R6 ;  /* 0x0017880601007387 */ /* 0x0043e80000100a00 */
[----:B-1----:R-:W2:Y:S04]  /*48ab0*/  LDL.LU.64 R6, [R1+0xc8] ;  /* 0x0000c80001067983 */ /* 0x002ea80000300a00 */
[----:B--2---:R1:W-:Y:S04]  /*48ac0*/  STL.64 [R1+0x1790], R6 ;  /* 0x0017900601007387 */ /* 0x0043e80000100a00 */
[----:B-1----:R-:W4:Y:S01]  /*48ad0*/  LDL.LU.64 R6, [R1+0xd8] ;  /* 0x0000d80001067983 */ /* 0x002f220000300a00 */
[----:B------:R-:W2:Y:S02]  /*48ae0*/  LDL.LU.64 R18, [R1+0x17c8] ;  /* 0x0017c80001127983 */ /* 0x000ea40000300a00 */
[----:B------:R-:W2:Y:S05]  /*48af0*/  LDL.LU.64 R16, [R1+0x17c0] ;  /* 0x0017c00001107983 */ /* 0x000eaa0000300a00 */
        /* <DEDUP_REMOVED lines=8> */
[----:B-1----:R-:W2:Y:S01]  /*48b80*/  LDL.LU.64 R18, [R1+0x17b0] ;  /* 0x0017b00001127983 */ /* 0x002ea20000300a00 */
[----:B------:R-:W2:Y:S02]  /*48b90*/  LDL.LU.64 R16, [R1+0x17a8] ;  /* 0x0017a80001107983 */ /* 0x000ea40000300a00 */
[----:B--2---:R-:W-:Y:S01]  /*48ba0*/  HMMA.1688.F32.TF32 R12, R12, R10, R16 ;  /* 0x0000000a0c0c723c */ /* 0x004fe20000081010 */
[----:B------:R-:W4:Y:S01]  /*48bb0*/  LDL.LU.64 R18, [R1+0x17a0] ;  /* 0x0017a00001127983 */ /* 0x000f220000300a00 */
[----:B------:R-:W4:Y:S11]  /*48bc0*/  LDL.LU.64 R16, [R1+0x1798] ;  /* 0x0017980001107983 */ /* 0x000f360000300a00 */
[----:B------:R-:W-:Y:S10]  /*48bd0*/  @!UPT UIADD3 URZ, URZ, URZ, URZ ;  /* 0x0000003f3f3ff290 */ /* 0x000ff4000fffe03f */
[----:B------:R-:W-:Y:S01]  /*48be0*/  STL.64 [R1+0x470], R12 ;  /* 0x0004700c01007387 */ /* 0x000fe20000100a00 */
[----:B------:R1:W-:Y:S03]  /*48bf0*/  STL.64 [R1+0x478], R14 ;  /* 0x0004780e01007387 */ /* 0x0003e60000100a00 */
[----:B-1----:R-:W2:Y:S01]  /*48c00*/  LDL.LU.64 R14, [R1+0x88] ;  /* 0x00008800010e7983 */ /* 0x002ea20000300a00 */
        /* <DEDUP_REMOVED lines=22> */
[----:B------:R1:W-:Y:S02]  /*48d70*/  STL [R1+0x172c], R26 ;  /* 0x00172c1a01007387 */ /* 0x0003e40000100800 */
[----:B------:R4:W-:Y:S02]  /*48d80*/  STL [R1+0x1728], R27 ;  /* 0x0017281b01007387 */ /* 0x0009e40000100800 */
[----:B------:R-:W2:Y:S01]  /*48d90*/  LDL.LU R24, [R1+0x60] ;  /* 0x0000600001187983 */ /* 0x000ea20000300800 */
[----:B------:R-:W2:Y:S04]  /*48da0*/  LDL.LU R25, [R1+0x64] ;  /* 0x0000640001197983 */ /* 0x000ea80000300800 */
[----:B-1----:R-:W2:Y:S01]  /*48db0*/  LDL.LU R26, [R1+0x68] ;  /* 0x00006800011a7983 */ /* 0x002ea20000300800 */
[----:B----4-:R-:W2:Y:S02]  /*48dc0*/  LDL.LU R27, [R1+0x6c] ;  /* 0x00006c00011b7983 */ /* 0x010ea40000300800 */
[C---:B--2---:R-:W-:Y:S11]  /*48dd0*/  HMMA.1688.F32.TF32 R24, R16.reuse, R6, R24 ;  /* 0x000000061018723c */ /* 0x044ff60000081018 */
[----:B------:R-:W-:Y:S11]  /*48de0*/  @!UPT UIADD3 URZ, URZ, URZ, URZ ;  /* 0x0000003f3f3ff290 */ /* 0x000ff6000fffe03f */
[----:B------:R-:W-:Y:S01]  /*48df0*/  @!UPT UIADD3 URZ, URZ, URZ, URZ ;  /* 0x0000003f3f3ff290 */ /* 0x000fe2000fffe03f */
[----:B------:R1:W-:Y:S01]  /*48e00*/  STL.64 [R1+0x170], R24 ;  /* 0x0001701801007387 */ /* 0x0003e20000100a00 */
[----:B------:R-:W-:Y:S02]  /*48e10*/  STL.64 [R1+0x178], R26 ;  /* 0x0001781a01007387 */ /* 0x000fe40000100a00 */
[----:B-1----:R-:W-:Y:S02]  /*48e20*/  IMAD.MOV.U32 R25, RZ, RZ, R7 ;  /* 0x000000ffff197224 */ /* 0x002fe400078e0007 */
[----:B------:R-:W-:Y:S02]  /*48e30*/  IMAD.MOV.U32 R24, RZ, RZ, R6 ;  /* 0x000000ffff187224 */ /* 0x000fe400078e0006 */
[----:B------:R-:W2:Y:S01]  /*48e40*/  LDL.LU.64 R6, [R1+0x1780] ;  /* 0x0017800001067983 */ /* 0x000ea20000300a00 */
[----:B------:R-:W-:Y:S02]  /*48e50*/  STL [R1+0x1734], R25 ;  /* 0x0017341901007387 */ /* 0x000fe40000100800 */
[----:B------:R1:W-:Y:S02]  /*48e60*/  STL [R1+0x1730], R24 ;  /* 0x0017301801007387 */ /* 0x0003e40000100800 */
[----:B-1----:R-:W2:Y:S01]  /*48e70*/  LDL.LU R24, [R1+0x50] ;  /* 0x0000500001187983 */ /* 0x002ea20000300800 */
[----:B------:R-:W2:Y:S02]  /*48e80*/  LDL.LU R25, [R1+0x54] ;  /* 0x0000540001197983 */ /* 0x000ea40000300800 */
[----:B------:R-:W2:Y:S02]  /*48e90*/  LDL.LU R26, [R1+0x58] ;  /* 0x00005800011a7983 */ /* 0x000ea40000300800 */
[----:B------:R-:W2:Y:S02]  /*48ea0*/  LDL.LU R27, [R1+0x5c] ;  /* 0x00005c00011b7983 */ /* 0x000ea40000300800 */
        /* <DEDUP_REMOVED lines=10> */
[----:B------:R-:W2:Y:S02]  /*48f50*/  LDL.LU R24, [R1+0x40] ;  /* 0x0000400001187983 */ /* 0x000ea40000300800 */
[----:B---3--:R-:W-:-:S02]  /*48f60*/  IMAD.MOV.U32 R25, RZ, RZ, R29 ;  /* 0x000000ffff197224 */ /* 0x008fc400078e001d */
[----:B------:R-:W3:Y:S01]  /*48f70*/  LDL.LU R29, [R1+0x1770] ;  /* 0x00177000011d7983 */ /* 0x000ee20000300800 */
[----:B-1----:R-:W-:Y:S02]  /*48f80*/  IMAD.MOV.U32 R27, RZ, RZ, R3 ;  /* 0x000000ffff1b7224 */ /* 0x002fe400078e0003 */
[----:B-----5:R-:W-:-:S07]  /*48f90*/  IMAD.MOV.U32 R26, RZ, RZ, R28 ;  /* 0x000000ffff1a7224 */ /* 0x020fce00078e001c */
        /* <DEDUP_REMOVED lines=18> */
[----:B--2---:R-:W-:Y:S01]  /*490c0*/  HMMA.1688.F32.TF32 R12, R16, R22, R4 ;  /* 0x00000016100c723c */ /* 0x004fe20000081004 */
[----:B------:R-:W-:Y:S04]  /*490d0*/  LDS R6, [R0+0x36700] ;  /* 0x0367000000067984 */ /* 0x000fe80000000800 */
[----:B------:R-:W-:Y:S02]  /*490e0*/  LDS R7, [R2+0x36700] ;  /* 0x0367000002077984 */ /* 0x000fe40000000800 */
[----:B------:R-:W-:-:S02]  /*490f0*/  IMAD.MOV.U32 R5, RZ, RZ, R22 ;  /* 0x000000ffff057224 */ /* 0x000fc400078e0016 */
[----:B------:R-:W-:Y:S02]  /*49100*/  IMAD.MOV.U32 R4, RZ, RZ, R23 ;  /* 0x000000ffff047224 */ /* 0x000fe400078e0017 */
[----:B------:R-:W2:Y:S01]  /*49110*/  LDL.LU.64 R22, [R1+0x1748] ;  /* 0x0017480001167983 */ /* 0x000ea20000300a00 */
[----:B------:R-:W2:Y:S11]  /*49120*/  LDL.LU.64 R20, [R1+0x1740] ;  /* 0x0017400001147983 */ /* 0x000eb60000300a00 */
[----:B------:R2:W-:Y:S01]  /*49130*/  STL.64 [R1+0x440], R12 ;  /* 0x0004400c01007387 */ /* 0x0005e20000100a00 */
[----:B------:R-:W-:-:S02]  /*49140*/  IMAD.MOV.U32 R28, RZ, RZ, R14 ;  /* 0x000000ffff1c7224 */ /* 0x000fc400078e000e */
[----:B------:R-:W-:-:S05]  /*49150*/  IMAD.MOV.U32 R3, RZ, RZ, R15 ;  /* 0x000000ffff037224 */ /* 0x000fca00078e000f */
[----:B------:R-:W-:Y:S01]  /*49160*/  STL [R1+0x15c0], R3 ;  /* 0x0015c00301007387 */ /* 0x000fe20000100800 */
[----:B------:R-:W-:Y:S01]  /*49170*/  STL [R1+0x1350], R28 ;  /* 0x0013501c01007387 */ /* 0x000fe20000100800 */
[----:B--2---:R-:W-:Y:S02]  /*49180*/  HMMA.1688.F32.TF32 R12, R16, R10, R20 ;  /* 0x0000000a100c723c */ /* 0x004fe40000081014 */
[----:B---3--:R-:W-:Y:S05]  /*49190*/  LDSM.16.M88.4 R16, [R29+0x80180] ;  /* 0x080180001d10783b */ /* 0x008fea0000000200 */
[----:B------:R-:W-:Y:S02]  /*491a0*/  IMAD.MOV.U32 R21, RZ, RZ, R11 ;  /* 0x000000ffff157224 */ /* 0x000fe400078e000b */
[----:B------:R-:W-:Y:S01]  /*491b0*/  IMAD.MOV.U32 R20, RZ, RZ, R10 ;  /* 0x000000ffff147224 */ /* 0x000fe200078e000a */
[----:B------:R-:W-:Y:S04]  /*491c0*/  LDS R11, [R2+0x3a000] ;  /* 0x03a00000020b7984 */ /* 0x000fe80000000800 */
[----:B------:R-:W1:Y:S09]  /*491d0*/  LDS R10, [R0+0x3a000] ;  /* 0x03a00000000a7984 */ /* 0x000e720000000800 */
[----:B------:R-:W-:Y:S01]  /*491e0*/  STL.64 [R1+0x420], R12 ;  /* 0x0004200c01007387 */ /* 0x000fe20000100a00 */
[----:B------:R-:W-:Y:S02]  /*491f0*/  STL.64 [R1+0x428], R14 ;  /* 0x0004280e01007387 */ /* 0x000fe40000100a00 */
[----:B------:R-:W2:Y:S04]  /*49200*/  LDS R12, [R0+0x38100] ;  /* 0x03810000000c7984 */ /* 0x000ea80000000800 */
[----:B------:R-:W-:Y:S01]  /*49210*/  LDS R14, [R0+0x3a100] ;  /* 0x03a10000000e7984 */ /* 0x000fe20000000800 */
[----:B------:R-:W3:Y:S04]  /*49220*/  LDS R15, [R2+0x3a100] ;  /* 0x03a10000020f7984 */ /* 0x000ee80000000800 */
[----:B------:R-:W4:Y:S04]  /*49230*/  LDS R13, [R2+0x38100] ;  /* 0x03810000020d7984 */ /* 0x000f280000000800 */
[----:B-1----:R-:W-:Y:S01]  /*49240*/  STL.64 [R1+0x1668], R10 ;  /* 0x0016680a01007387 */ /* 0x002fe20000100a00 */
[----:B------:R1:W-:Y:S03]  /*49250*/  STL.64 [R1+0x1660], R8 ;  /* 0x0016600801007387 */ /* 0x0003e60000100a00 */
[----:B--2---:R-:W-:Y:S01]  /*49260*/  STL [R1+0x15c4], R12 ;  /* 0x0015c40c01007387 */ /* 0x004fe20000100800 */
[----:B---3--:R-:W-:Y:S02]  /*49270*/  STL.64 [R1+0x1628], R14 ;  /* 0x0016280e01007387 */ /* 0x008fe40000100a00 */
[----:B----4-:R-:W-:Y:S01]  /*49280*/  STL [R1+0x1620], R13 ;  /* 0x0016200d01007387 */ /* 0x010fe20000100800 */
[----:B------:R-:W-:Y:S01]  /*49290*/  STL.64 [R1+0x70], R16 ;  /* 0x0000701001007387 */ /* 0x000fe20000100a00 */
[----:B-1----:R-:W-:-:S03]  /*492a0*/  IMAD.MOV.U32 R9, RZ, RZ, R16 ;  /* 0x000000ffff097224 */ /* 0x002fc600078e0010 */
[----:B------:R-:W-:Y:S01]  /*492b0*/  STL.64 [R1+0x78], R18 ;  /* 0x0000781201007387 */ /* 0x000fe20000100a00 */
[----:B------:R-:W-:Y:S02]  /*492c0*/  IMAD.MOV.U32 R8, RZ, RZ, R17 ;  /* 0x000000ffff087224 */ /* 0x000fe400078e0011 */
[----:B------:R-:W1:Y:S01]  /*492d0*/  LDSM.16.M88.4 R16, [R29+0x84180] ;  /* 0x084180001d10783b */ /* 0x000e620000000200 */
[----:B------:R-:W2:Y:S04]  /*492e0*/  LDSM.16.M88.4 R12, [R29+0x88180] ;  /* 0x088180001d0c783b */ /* 0x000ea80000000200 */
[----:B-1----:R-:W-:Y:S01]  /*492f0*/  STL.64 [R1+0x60], R16 ;  /* 0x0000601001007387 */ /* 0x002fe20000100a00 */
[----:B------:R-:W-:Y:S02]  /*49300*/  STL.64 [R1+0x68], R18 ;  /* 0x0000681201007387 */ /* 0x000fe40000100a00 */
[----:B------:R-:W1:Y:S04]  /*49310*/  LDSM.16.M88.4 R16, [R29+0x8c180] ;  /* 0x08c180001d10783b */ /* 0x000e680000000200 */
[----:B--2---:R2:W-:Y:S01]  /*49320*/  STL.64 [R1+0x50], R12 ;  /* 0x0000500c01007387 */ /* 0x0045e20000100a00 */
[----:B------:R-:W-:Y:S04]  /*49330*/  STL.64 [R1+0x58], R14 ;  /* 0x0000580e01007387 */ /* 0x000fe80000100a00 */
[----:B-1----:R-:W-:Y:S01]  /*49340*/  STL.64 [R1+0x40], R16 ;  /* 0x0000401001007387 */ /* 0x002fe20000100a00 */
[----:B--2---:R-:W-:-:S02]  /*49350*/  IMAD.MOV.U32 R13, RZ, RZ, R16 ;  /* 0x000000ffff0d7224 */ /* 0x004fc400078e0010 */
[----:B------:R-:W-:Y:S02]  /*49360*/  STL.64 [R1+0x48], R18 ;  /* 0x0000481201007387 */ /* 0x000fe40000100a00 */
[----:B------:R-:W-:Y:S02]  /*49370*/  IMAD.MOV.U32 R12, RZ, RZ, R17 ;  /* 0x000000ffff0c7224 */ /* 0x000fe400078e0011 */
[----:B------:R-:W1:Y:S04]  /*49380*/  LDSM.16.M88.4 R16, [R29+0x90180] ;  /* 0x090180001d10783b */ /* 0x000e680000000200 */
[----:B-1----:R-:W-:Y:S01]  /*49390*/  STL.64 [R1+0x30], R16 ;  /* 0x0000301001007387 */ /* 0x002fe20000100a00 */
[----:B------:R-:W-:Y:S02]  /*493a0*/  STL.64 [R1+0x38], R18 ;  /* 0x0000381201007387 */ /* 0x000fe40000100a00 */
[----:B------:R-:W1:Y:S04]  /*493b0*/  LDSM.16.M88.4 R16, [R29+0x94180] ;  /* 0x094180001d10783b */ /* 0x000e680000000200 */
[----:B------:R-:W-:-:S02]  /*493c0*/  IMAD.MOV.U32 R11, RZ, RZ, R21 ;  /* 0x000000ffff0b7224 */ /* 0x000fc400078e0015 */
[----:B------:R-:W-:Y:S02]  /*493d0*/  IMAD.MOV.U32 R10, RZ, RZ, R20 ;  /* 0x000000ffff0a7224 */ /* 0x000fe400078e0014 */
[----:B------:R-:W-:Y:S04]  /*493e0*/  LDSM.16.M88.4 R20, [R29+0x9c180] ;  /* 0x09c180001d14783b */ /* 0x000fe80000000200 */
[----:B-1----:R-:W-:Y:S01]  /*493f0*/  STL.64 [R1+0x20], R16 ;  /* 0x0000201001007387 */ /* 0x002fe20000100a00 */
[----:B------:R-:W-:Y:S02]  /*49400*/  STL.64 [R1+0x28], R18 ;  /* 0x0000281201007387 */ /* 0x000fe40000100a00 */
[----:B------:R-:W1:Y:S02]  /*49410*/  LDSM.16.M88.4 R16, [R29+0x98180] ;  /* 0x098180001d10783b */ /* 0x000e640000000200 */
[----:B-1----:R-:W-:Y:S02]  /*49420*/  STL [R1+0x11f4], R18 ;  /* 0x0011f41201007387 */ /* 0x002fe40000100800 */
[----:B------:R-:W-:Y:S02]  /*49430*/  STL [R1+0x11f0], R19 ;  /* 0x0011f01301007387 */ /* 0x000fe40000100800 */
[----:B------:R-:W-:Y:S02]  /*49440*/  STL.64 [R1+0x1640], R16 ;  /* 0x0016401001007387 */ /* 0x000fe40000100a00 */
[----:B------:R-:W-:Y:S01]  /*49450*/  STL.64 [R1+0x15d0], R22 ;  /* 0x0015d01601007387 */ /* 0x000fe20000100a00 */
[----:B------:R1:W-:Y:S04]  /*49460*/  STL.64 [R1+0x15c8], R20 ;  /* 0x0015c81401007387 */ /* 0x0003e80000100a00 */
[----:B-1----:R-:W2:Y:S01]  /*49470*/  LDL.LU R20, [R1+0x300] ;  /* 0x0003000001147983 */ /* 0x002ea20000300800 */
[----:B------:R-:W2:Y:S02]  /*49480*/  LDL.LU R21, [R1+0x304] ;  /* 0x0003040001157983 */ /* 0x000ea40000300800 */
[----:B------:R-:W3:Y:S02]  /*49490*/  LDL.LU R22, [R1+0x308] ;  /* 0x0003080001167983 */ /* 0x000ee40000300800 */
[----:B------:R-:W3:Y:S02]  /*494a0*/  LDL.LU R23, [R1+0x30c] ;  /* 0x00030c0001177983 */ /* 0x000ee40000300800 */
[----:B---3--:R-:W-:Y:S01]  /*494b0*/  STL.64 [R1+0x15e0], R22 ;  /* 0x0015e01601007387 */ /* 0x008fe20000100a00 */
[----:B--2---:R1:W-:Y:S03]  /*494c0*/  STL.64 [R1+0x15d8], R20 ;  /* 0x0015d81401007387 */ /* 0x0043e60000100a00 */
[----:B-1----:R-:W2:Y:S04]  /*494d0*/  LDL.64 R20, [R1+0x20] ;  /* 0x0000200001147983 */ /* 0x002ea80000100a00 */
[----:B--2---:R1:W-:Y:S04]  /*494e0*/  STL.64 [R1+0x15f8], R20 ;  /* 0x0015f81401007387 */ /* 0x0043e80000100a00 */
[----:B-1----:R-:W2:Y:S04]  /*494f0*/  LDL.64 R20, [R1+0x30] ;  /* 0x0000300001147983 */ /* 0x002ea80000100a00 */
[----:B--2---:R1:W-:Y:S02]  /*49500*/  STL.64 [R1+0x1600], R20 ;  /* 0x0016001401007387 */ /* 0x0043e40000100a00 */
[----:B-1----:R-:W-:-:S02]  /*49510*/  IMAD.MOV.U32 R21, RZ, RZ, R12 ;  /* 0x000000ffff157224 */ /* 0x002fc400078e000c */
[----:B------:R-:W-:Y:S01]  /*49520*/  IMAD.MOV.U32 R20, RZ, RZ, R13 ;  /* 0x000000ffff147224 */ /* 0x000fe200078e000d */
[----:B------:R-:W2:Y:S01]  /*49530*/  LDL.LU R12, [R1+0x340] ;  /* 0x00034000010c7983 */ /* 0x000ea20000300800 */
        /* <DEDUP_REMOVED lines=9> */
[----:B-1----:R-:W-:-:S02]  /*495d0*/  IMAD.MOV.U32 R16, RZ, RZ, R9 ;  /* 0x000000ffff107224 */ /* 0x002fc400078e0009 */
[----:B------:R-:W-:-:S05]  /*495e0*/  IMAD.MOV.U32 R17, RZ, RZ, R8 ;  /* 0x000000ffff117224 */ /* 0x000fca00078e0008 */
[----:B------:R1:W-:Y:S01]  /*495f0*/  STL.64 [R1+0x1670], R16 ;  /* 0x0016701001007387 */ /* 0x0003e20000100a00 */
[----:B------:R4:W-:Y:S03]  /*49600*/  STL.64 [R1+0x1678], R10 ;  /* 0x0016780a01007387 */ /* 0x0009e60000100a00 */
[----:B-1----:R-:W5:Y:S01]  /*49610*/  LDL.LU R16, [R1+0x370] ;  /* 0x0003700001107983 */ /* 0x002f620000300800 */
[----:B------:R-:W5:Y:S02]  /*49620*/  LDL.LU R17, [R1+0x374] ;  /* 0x0003740001117983 */ /* 0x000f640000300800 */
[----:B------:R-:W2:Y:S02]  /*49630*/  LDL.LU R18, [R1+0x378] ;  /* 0x0003780001127983 */ /* 0x000ea40000300800 */
[----:B------:R-:W2:Y:S02]  /*49640*/  LDL.LU R19, [R1+0x37c] ;  /* 0x00037c0001137983 */ /* 0x000ea40000300800 */
[----:B------:R-:W-:-:S02]  /*49650*/  IMAD.MOV.U32 R28, RZ, RZ, R5 ;  /* 0x000000ffff1c7224 */ /* 0x000fc400078e0005 */
[----:B------:R-:W-:Y:S01]  /*49660*/  IMAD.MOV.U32 R3, RZ, RZ, R4 ;  /* 0x000000ffff037224 */ /* 0x000fe200078e0004 */
[----:B------:R-:W-:Y:S04]  /*49670*/  LDS R5, [R2+0x34700] ;  /* 0x0347000002057984 */ /* 0x000fe80000000800 */
[----:B------:R-:W-:Y:S01]  /*49680*/  LDS R4, [R0+0x34700] ;  /* 0x0347000000047984 */ /* 0x000fe20000000800 */
[----:B----4-:R-:W-:Y:S02]  /*49690*/  IMAD.MOV.U32 R10, RZ, RZ, R28 ;  /* 0x000000ffff0a7224 */ /* 0x010fe400078e001c */
[----:B------:R-:W-:Y:S01]  /*496a0*/  IMAD.MOV.U32 R11, RZ, RZ, R3 ;  /* 0x000000ffff0b7224 */ /* 0x000fe200078e0003 */
[----:B--2---:R-:W-:Y:S01]  /*496b0*/  STL.64 [R1+0x1688], R18 ;  /* 0x0016881201007387 */ /* 0x004fe20000100a00 */
[----:B-----5:R1:W-:Y:S03]  /*496c0*/  STL.64 [R1+0x1680], R16 ;  /* 0x0016801001007387 */ /* 0x0203e60000100a00 */
[----:B------:R2:W-:Y:S01]  /*496d0*/  STL.64 [R1+0x1690], R10 ;  /* 0x0016900a01007387 */ /* 0x0005e20000100a00 */
[----:B-1----:R-:W4:Y:S01]  /*496e0*/  LDL.LU R16, [R1+0x3f0] ;  /* 0x0003f00001107983 */ /* 0x002f220000300800 */
[----:B------:R-:W4:Y:S02]  /*496f0*/  LDL.LU R17, [R1+0x3f4] ;  /* 0x0003f40001117983 */ /* 0x000f240000300800 */
[----:B------:R-:W5:Y:S02]  /*49700*/  LDL.LU R18, [R1+0x3f8] ;  /* 0x0003f80001127983 */ /* 0x000f640000300800 */
[----:B------:R-:W5:Y:S02]  /*49710*/  LDL.LU R19, [R1+0x3fc] ;  /* 0x0003fc0001137983 */ /* 0x000f640000300800 */
[----:B--2---:R-:W-:-:S02]  /*49720*/  IMAD.MOV.U32 R10, RZ, RZ, R27 ;  /* 0x000000ffff0a7224 */ /* 0x004fc400078e001b */
[----:B------:R-:W-:Y:S01]  /*49730*/  IMAD.MOV.U32 R11, RZ, RZ, R26 ;  /* 0x000000ffff0b7224 */ /* 0x000fe200078e001a */
[----:B-----5:R-:W-:Y:S01]  /*49740*/  STL.64 [R1+0x16a0], R18 ;  /* 0x0016a01201007387 */ /* 0x020fe20000100a00 */
[----:B----4-:R1:W-:Y:S02]  /*49750*/  STL.64 [R1+0x1698], R16 ;  /* 0x0016981001007387 */ /* 0x0103e40000100a00 */
[----:B------:R-:W2:Y:S02]  /*49760*/  LDL.LU R27, [R1+0x173c] ;  /* 0x00173c00011b7983 */ /* 0x000ea40000300800 */
        /* <DEDUP_REMOVED lines=9> */
[----:B------:R-:W-:Y:S02]  /*49800*/  STL.64 [R1+0x16b0], R16 ;  /* 0x0016b01001007387 */ /* 0x000fe40000100a00 */
[----:B------:R-:W2:Y:S02]  /*49810*/  LDL.LU R25, [R1+0x1734] ;  /* 0x0017340001197983 */ /* 0x000ea40000300800 */
[----:B------:R-:W5:Y:S01]  /*49820*/  LDL.LU R24, [R1+0x1730] ;  /* 0x0017300001187983 */ /* 0x000f620000300800 */
[----:B------:R4:W-:Y:S02]  /*49830*/  STL.64 [R1+0x16c0], R10 ;  /* 0x0016c00a01007387 */ /* 0x0009e40000100a00 */
[----:B----4-:R-:W-:Y:S02]  /*49840*/  IMAD.MOV.U32 R10, RZ, RZ, R26 ;  /* 0x000000ffff0a7224 */ /* 0x010fe400078e001a */
[----:B------:R-:W-:Y:S01]  /*49850*/  IMAD.MOV.U32 R11, RZ, RZ, R27 ;  /* 0x000000ffff0b7224 */ /* 0x000fe200078e001b */
[----:B------:R-:W4:Y:S01]  /*49860*/  LDL.LU R26, [R1+0x172c] ;  /* 0x00172c00011a7983 */ /* 0x000f220000300800 */
[----:B------:R-:W3:Y:S03]  /*49870*/  LDL.LU R27, [R1+0x1728] ;  /* 0x00172800011b7983 */ /* 0x000ee60000300800 */
[----:B------:R2:W-:Y:S01]  /*49880*/  STL.64 [R1+0x16d8], R10 ;  /* 0x0016d80a01007387 */ /* 0x0005e20000100a00 */
[----:B------:R-:W3:Y:S02]  /*49890*/  LDL.LU R16, [R1+0x410] ;  /* 0x0004100001107983 */ /* 0x000ee40000300800 */
[----:B------:R-:W3:Y:S02]  /*498a0*/  LDL.LU R17, [R1+0x414] ;  /* 0x0004140001117983 */ /* 0x000ee40000300800 */
[----:B------:R-:W3:Y:S01]  /*498b0*/  LDL.LU R18, [R1+0x418] ;  /* 0x0004180001127983 */ /* 0x000ee20000300800 */
[----:B------:R-:W3:Y:S01]  /*498c0*/  LDL.LU R19, [R1+0x41c] ;  /* 0x00041c0001137983 */ /* 0x000ee20000300800 */
[----:B--2---:R-:W-:-:S02]  /*498d0*/  IMAD.MOV.U32 R11, RZ, RZ, R25 ;  /* 0x000000ffff0b7224 */ /* 0x004fc400078e0019 */
[----:B-----5:R-:W-:Y:S02]  /*498e0*/  IMAD.MOV.U32 R10, RZ, RZ, R24 ;  /* 0x000000ffff0a7224 */ /* 0x020fe400078e0018 */
[----:B------:R-:W2:Y:S01]  /*498f0*/  LDL.LU R24, [R1+0x1724] ;  /* 0x0017240001187983 */ /* 0x000ea20000300800 */
[----:B------:R-:W5:Y:S02]  /*49900*/  LDL.LU R25, [R1+0x1720] ;  /* 0x0017200001197983 */ /* 0x000f640000300800 */
[----:B------:R-:W-:Y:S01]  /*49910*/  STL.64 [R1+0x16f0], R10 ;  /* 0x0016f00a01007387 */ /* 0x000fe20000100a00 */
[----:B---3--:R-:W-:Y:S01]  /*49920*/  STL.64 [R1+0x16d0], R18 ;  /* 0x0016d01201007387 */ /* 0x008fe20000100a00 */
[----:B------:R1:W-:Y:S03]  /*49930*/  STL.64 [R1+0x16c8], R16 ;  /* 0x0016c81001007387 */ /* 0x0003e60000100a00 */
[----:B-1----:R-:W3:Y:S01]  /*49940*/  LDL.LU R16, [R1+0x430] ;  /* 0x0004300001107983 */ /* 0x002ee20000300800 */
[----:B------:R-:W3:Y:S02]  /*49950*/  LDL.LU R17, [R1+0x434] ;  /* 0x0004340001117983 */ /* 0x000ee40000300800 */
[----:B------:R-:W2:Y:S02]  /*49960*/  LDL.LU R18, [R1+0x438] ;  /* 0x0004380001127983 */ /* 0x000ea40000300800 */
[----:B------:R-:W2:Y:S02]  /*49970*/  LDL.LU R19, [R1+0x43c] ;  /* 0x00043c0001137983 */ /* 0x000ea40000300800 */
[----:B------:R-:W-:-:S02]  /*49980*/  IMAD.MOV.U32 R10, RZ, RZ, R27 ;  /* 0x000000ffff0a7224 */ /* 0x000fc400078e001b */
[----:B----4-:R-:W-:Y:S01]  /*49990*/  IMAD.MOV.U32 R11, RZ, RZ, R26 ;  /* 0x000000ffff0b7224 */ /* 0x010fe200078e001a */
[----:B------:R-:W-:Y:S04]  /*499a0*/  LDS R27, [R2+0x3a200] ;  /* 0x03a20000021b7984 */ /* 0x000fe80000000800 */
[----:B------:R-:W1:Y:S04]  /*499b0*/  LDS R26, [R0+0x3a200] ;  /* 0x03a20000001a7984 */ /* 0x000e680000000800 */
[----:B------:R-:W-:Y:S04]  /*499c0*/  STL.64 [R1+0x1708], R10 ;  /* 0x0017080a01007387 */ /* 0x000fe80000100a00 */
[----:B--2---:R-:W-:Y:S01]  /*499d0*/  STL.64 [R1+0x16e8], R18 ;  /* 0x0016e81201007387 */ /* 0x004fe20000100a00 */
[----:B---3--:R2:W-:Y:S03]  /*499e0*/  STL.64 [R1+0x16e0], R16 ;  /* 0x0016e01001007387 */ /* 0x0085e60000100a00 */
        /* <DEDUP_REMOVED lines=22> */
[----:B---3--:R-:W3:Y:S04]  /*49b50*/  LDL.64 R12, [R1+0x60] ;  /* 0x00006000010c7983 */ /* 0x008ee80000100a00 */
[----:B---3--:R3:W-:Y:S04]  /*49b60*/  STL.64 [R1+0x1658], R12 ;  /* 0x0016580c01007387 */ /* 0x0087e80000100a00 */
[----:B---3--:R-:W3:Y:S01]  /*49b70*/  LDL.LU R12, [R1+0x360] ;  /* 0x00036000010c7983 */ /* 0x008ee20000300800 */
[----:B------:R-:W3:Y:S02]  /*49b80*/  LDL.LU R13, [R1+0x364] ;  /* 0x00036400010d7983 */ /* 0x000ee40000300800 */
[----:B------:R-:W3:Y:S02]  /*49b90*/  LDL.LU R14, [R1+0x368] ;  /* 0x00036800010e7983 */ /* 0x000ee40000300800 */
[----:B------:R-:W3:Y:S01]  /*49ba0*/  LDL.LU R15, [R1+0x36c] ;  /* 0x00036c00010f7983 */ /* 0x000ee20000300800 */
[----:B------:R5:W-:Y:S04]  /*49bb0*/  STL.64 [R1+0x1618], R20 ;  /* 0x0016181401007387 */ /* 0x000be80000100a00 */
[----:B-----5:R-:W5:Y:S01]  /*49bc0*/  LDL.64 R20, [R1+0x50] ;  /* 0x0000500001147983 */ /* 0x020f620000100a00 */
[----:B-1----:R-:W-:Y:S02]  /*49bd0*/  STL.64 [R1+0x1558], R26 ;  /* 0x0015581a01007387 */ /* 0x002fe40000100a00 */
[----:B----4-:R1:W-:Y:S02]  /*49be0*/  STL.64 [R1+0x1550], R24 ;  /* 0x0015501801007387 */ /* 0x0103e40000100a00 */
[----:B-1----:R-:W4:Y:S01]  /*49bf0*/  LDL.LU R24, [R1+0x320] ;  /* 0x0003200001187983 */ /* 0x002f220000300800 */
[----:B------:R-:W4:Y:S02]  /*49c00*/  LDL.LU R25, [R1+0x324] ;  /* 0x0003240001197983 */ /* 0x000f240000300800 */
[----:B------:R-:W3:Y:S02]  /*49c10*/  LDL.LU R26, [R1+0x328] ;  /* 0x00032800011a7983 */ /* 0x000ee40000300800 */
[----:B------:R-:W3:Y:S01]  /*49c20*/  LDL.LU R27, [R1+0x32c] ;  /* 0x00032c00011b7983 */ /* 0x000ee20000300800 */
[C---:B--2---:R-:W-:Y:S01]  /*49c30*/  HMMA.1688.F32.TF32 R8, R4.reuse, R10, R16 ;  /* 0x0000000a0408723c */ /* 0x044fe20000081010 */
[----:B---3--:R-:W-:Y:S01]  /*49c40*/  STL.64 [R1+0x1610], R26 ;  /* 0x0016101a01007387 */ /* 0x008fe20000100a00 */
[----:B----4-:R1:W-:Y:S03]  /*49c50*/  STL.64 [R1+0x1608], R24 ;  /* 0x0016081801007387 */ /* 0x0103e60000100a00 */
        /* <DEDUP_REMOVED lines=52> */
[----:B------:R-:W3:Y:S01]  /*49fa0*/  LDL.LU.64 R16, [R1+0x1670] ;  /* 0x0016700001107983 */ /* 0x000ee20000300a00 */
[----:B------:R-:W3:Y:S02]  /*49fb0*/  LDL.LU.64 R10, [R1+0x1668] ;  /* 0x00166800010a7983 */ /* 0x000ee40000300a00 */
[----:B------:R-:W3:Y:S11]  /*49fc0*/  LDL.LU.64 R8, [R1+0x1660] ;  /* 0x0016600001087983 */ /* 0x000ef60000300a00 */
[----:B------:R-:W-:Y:S07]  /*49fd0*/  @!UPT UIADD3 URZ, URZ, URZ, URZ ;  /* 0x0000003f3f3ff290 */ /* 0x000fee000fffe03f */
[----:B------:R1:W-:Y:S01]  /*49fe0*/  STL.64 [R1+0x370], R4 ;  /* 0x0003700401007387 */ /* 0x0003e20000100a00 */
[----:B------:R4:W-:Y:S03]  /*49ff0*/  STL.64 [R1+0x378], R6 ;  /* 0x0003780601007387 */ /* 0x0009e60000100a00 */
[----:B-1----:R-:W2:Y:S01]  /*4a000*/  LDL.LU R4, [R1+0x270] ;  /* 0x0002700001047983 */ /* 0x002ea20000300800 */
[----:B------:R-:W2:Y:S02]  /*4a010*/  LDL.LU R5, [R1+0x274] ;  /* 0x0002740001057983 */ /* 0x000ea40000300800 */
[----:B----4-:R-:W4:Y:S02]  /*4a020*/  LDL.LU R6, [R1+0x278] ;  /* 0x0002780001067983 */ /* 0x010f240000300800 */
[----:B------:R-:W4:Y:S01]  /*4a030*/  LDL.LU R7, [R1+0x27c] ;  /* 0x00027c0001077983 */ /* 0x000f220000300800 */
[C---:B---3--:R-:W-:Y:S01]  /*4a040*/  HMMA.1688.F32.TF32 R16, R8.reuse, R16, R12 ;  /* 0x000000100810723c */ /* 0x048fe2000008100c */
[----:B----4-:R-:W-:Y:S01]  /*4a050*/  STL.64 [R1+0x15f0], R6 ;  /* 0x0015f00601007387 */ /* 0x010fe20000100a00 */
[----:B--2---:R1:W-:Y:S03]  /*4a060*/  STL.64 [R1+0x15e8], R4 ;  /* 0x0015e80401007387 */ /* 0x0043e60000100a00 */
[----:B-1----:R-:W2:Y:S01]  /*4a070*/  LDL.LU R4, [R1+0x310] ;  /* 0x0003100001047983 */ /* 0x002ea20000300800 */
[----:B------:R-:W2:Y:S02]  /*4a080*/  LDL.LU R5, [R1+0x314] ;  /* 0x0003140001057983 */ /* 0x000ea40000300800 */
[----:B------:R-:W2:Y:S02]  /*4a090*/  LDL.LU R6, [R1+0x318] ;  /* 0x0003180001067983 */ /* 0x000ea40000300800 */
[----:B------:R-:W2:Y:S01]  /*4a0a0*/  LDL.LU R7, [R1+0x31c] ;  /* 0x00031c0001077983 */ /* 0x000ea20000300800 */
[----:B------:R-:W3:Y:S11]  /*4a0b0*/  LDL.LU.64 R12, [R1+0x1658] ;  /* 0x00165800010c7983 */ /* 0x000ef60000300a00 */
[----:B------:R-:W-:Y:S01]  /*4a0c0*/  @!UPT UIADD3 URZ, URZ, URZ, URZ ;  /* 0x0000003f3f3ff290 */ /* 0x000fe2000fffe03f */
[----:B------:R-:W-:Y:S02]  /*4a0d0*/  STL.64 [R1+0x360], R16 ;  /* 0x0003601001007387 */ /* 0x000fe40000100a00 */
[----:B------:R1:W-:Y:S02]  /*4a0e0*/  STL.64 [R1+0x368], R18 ;  /* 0x0003681201007387 */ /* 0x0003e40000100a00 */
[----:B-1----:R-:W3:Y:S01]  /*4a0f0*/  LDL.LU.64 R18, [R1+0x1650] ;  /* 0x0016500001127983 */ /* 0x002ee20000300a00 */
        /* <DEDUP_REMOVED lines=9> */
[----:B------:R-:W3:Y:S01]  /*4a190*/  LDL.LU.64 R14, [R1+0x1638] ;  /* 0x00163800010e7983 */ /* 0x000ee20000300a00 */
[----:B------:R-:W3:Y:S01]  /*4a1a0*/  LDL.LU.64 R12, [R1+0x1630] ;  /* 0x00163000010c7983 */ /* 0x000ee20000300a00 */
[----:B-----5:R-:W-:Y:S01]  /*4a1b0*/  IMAD.MOV.U32 R3, RZ, RZ, R21 ;  /* 0x000000ffff037224 */ /* 0x020fe200078e0015 */
[C---:B---3--:R-:W-:Y:S11]  /*4a1c0*/  HMMA.1688.F32.TF32 R12, R8.reuse, R20, R12 ;  /* 0x00000014080c723c */ /* 0x048ff6000008100c */
[----:B------:R-:W-:Y:S11]  /*4a1d0*/  @!UPT UIADD3 URZ, URZ, URZ, URZ ;  /* 0x0000003f3f3ff290 */ /* 0x000ff6000fffe03f */
[----:B------:R-:W-:Y:S01]  /*4a1e0*/  @!UPT UIADD3 URZ, URZ, URZ, URZ ;  /* 0x0000003f3f3ff290 */ /* 0x000fe2000fffe03f */
[----:B------:R1:W-:Y:S01]  /*4a1f0*/  STL.64 [R1+0x340], R12 ;  /* 0x0003400c01007387 */ /* 0x0003e20000100a00 */
[----:B------:R3:W-:Y:S02]  /*4a200*/  STL.64 [R1+0x348], R14 ;  /* 0x0003480e01007387 */ /* 0x0007e40000100a00 */
[----:B-1----:R-:W-:Y:S01]  /*4a210*/  IMAD.MOV.U32 R12, RZ, RZ, R20 ;  /* 0x000000ffff0c7224 */ /* 0x002fe200078e0014 */
[----:B---3--:R-:W3:Y:S01]  /*4a220*/  LDL.LU.64 R14, [R1+0x1628] ;  /* 0x00162800010e7983 */ /* 0x008ee20000300a00 */
[----:B------:R-:W3:Y:S02]  /*4a230*/  LDL.LU R13, [R1+0x1620] ;  /* 0x00162000010d7983 */ /* 0x000ee40000300800 */
[----:B------:R-:W5:Y:S02]  /*4a240*/  LDL.LU.64 R20, [R1+0x1618] ;  /* 0x0016180001147983 */ /* 0x000f640000300a00 */
[C---:B-----5:R-:W-:Y:S01]  /*4a250*/  HMMA.1688.F32.TF32 R20, R8.reuse, R20, R24 ;  /* 0x000000140814723c */ /* 0x060fe20000081018 */
[----:B------:R-:W5:Y:S01]  /*4a260*/  LDL.LU.64 R26, [R1+0x1610] ;  /* 0x00161000011a7983 */ /* 0x000f620000300a00 */
[----:B------:R-:W5:Y:S11]  /*4a270*/  LDL.LU.64 R24, [R1+0x1608] ;  /* 0x0016080001187983 */ /* 0x000f760000300a00 */
[----:B------:R-:W-:Y:S10]  /*4a280*/  @!UPT UIADD3 URZ, URZ, URZ, URZ ;  /* 0x0000003f3f3ff290 */ /* 0x000ff4000fffe03f */
[----:B------:R1:W-:Y:S01]  /*4a290*/  STL.64 [R1+0x330], R20 ;  /* 0x0003301401007387 */ /* 0x0003e20000100a00 */
[----:B------:R-:W-:Y:S03]  /*4a2a0*/  STL.64 [R1+0x338], R22 ;  /* 0x0003381601007387 */ /* 0x000fe60000100a00 */
[----:B-1----:R-:W5:Y:S02]  /*4a2b0*/  LDL.LU.64 R20, [R1+0x1600] ;  /* 0x0016000001147983 */ /* 0x002f640000300a00 */
[C---:B-----5:R-:W-:Y:S11]  /*4a2c0*/  HMMA.1688.F32.TF32 R24, R8.reuse, R20, R24 ;  /* 0x000000140818723c */ /* 0x060ff60000081018 */
[----:B------:R-:W-:Y:S11]  /*4a2d0*/  @!UPT UIADD3 URZ, URZ, URZ, URZ ;  /* 0x0000003f3f3ff290 */ /* 0x000ff6000fffe03f */
[----:B------:R-:W-:Y:S01]  /*4a2e0*/  @!UPT UIADD3 URZ, URZ, URZ, URZ ;  /* 0x0000003f3f3ff290 */ /* 0x000fe2000fffe03f */
[----:B------:R1:W-:Y:S01]  /*4a2f0*/  STL.64 [R1+0x320], R24 ;  /* 0x0003201801007387 */ /* 0x0003e20000100a00 */
[----:B------:R-:W-:Y:S02]  /*4a300*/  STL.64 [R1+0x328], R26 ;  /* 0x0003281a01007387 */ /* 0x000fe40000100a00 */
        /* <DEDUP_REMOVED lines=20> */
[----:B------:R-:W-:Y:S01]  /*4a450*/  STL.64 [R1+0x15b0], R16 ;  /* 0x0015b01001007387 */ /* 0x000fe20000100a00 */
[----:B--2---:R-:W-:Y:S01]  /*4a460*/  HMMA.1688.F32.TF32 R8, R8, R20, R4 ;  /* 0x000000140808723c */ /* 0x004fe20000081004 */
[----:B------:R-:W2:Y:S11]  /*4a470*/  LDL.LU R4, [R1+0x210] ;  /* 0x0002100001047983 */ /* 0x000eb60000300800 */
[----:B------:R-:W-:Y:S11]  /*4a480*/  @!UPT UIADD3 URZ, URZ, URZ, URZ ;  /* 0x0000003f3f3ff290 */ /* 0x000ff6000fffe03f */
[----:B------:R-:W-:Y:S01]  /*4a490*/  STL.64 [R1+0x270], R8 ;  /* 0x0002700801007387 */ /* 0x000fe20000100a00 */
[----:B------:R-:W-:Y:S02]  /*4a4a0*/  STL.64 [R1+0x278], R10 ;  /* 0x0002780a01007387 */ /* 0x000fe40000100a00 */
[----:B------:R-:W2:Y:S02]  /*4a4b0*/  LDL.LU R5, [R1+0x214] ;  /* 0x0002140001057983 */ /* 0x000ea40000300800 */
[----:B------:R-:W5:Y:S01]  /*4a4c0*/  LDL.LU R6, [R1+0x218] ;  /* 0x0002180001067983 */ /* 0x000f620000300800 */
[----:B------:R-:W5:Y:S04]  /*4a4d0*/  LDL.LU R7, [R1+0x21c] ;  /* 0x00021c0001077983 */ /* 0x000f680000300800 */
[----:B-----5:R-:W-:Y:S01]  /*4a4e0*/  STL.64 [R1+0x1578], R6 ;  /* 0x0015780601007387 */ /* 0x020fe20000100a00 */
[----:B--2---:R1:W-:Y:S02]  /*4a4f0*/  STL.64 [R1+0x1570], R4 ;  /* 0x0015700401007387 */ /* 0x0043e40000100a00 */
[----:B-1----:R-:W-:-:S02]  /*4a500*/  IMAD.MOV.U32 R4, RZ, RZ, R25 ;  /* 0x000000ffff047224 */ /* 0x002fc400078e0019 */
[----:B------:R-:W-:-:S05]  /*4a510*/  IMAD.MOV.U32 R5, RZ, RZ, R24 ;  /* 0x000000ffff057224 */ /* 0x000fca00078e0018 */
[----:B------:R1:W-:Y:S04]  /*4a520*/  STL.64 [R1+0x1588], R4 ;  /* 0x0015880401007387 */ /* 0x0003e80000100a00 */
[----:B-1----:R-:W2:Y:S04]  /*4a530*/  LDL.64 R4, [R1+0x40] ;  /* 0x0000400001047983 */ /* 0x002ea80000100a00 */
[----:B--2---:R-:W-:Y:S01]  /*4a540*/  STL.64 [R1+0x1598], R4 ;  /* 0x0015980401007387 */ /* 0x004fe20000100a00 */
[----:B----4-:R-:W-:Y:S02]  /*4a550*/  STL.64 [R1+0x1568], R22 ;  /* 0x0015681601007387 */ /* 0x010fe40000100a00 */
[----:B------:R1:W-:Y:S02]  /*4a560*/  STL.64 [R1+0x1560], R20 ;  /* 0x0015601401007387 */ /* 0x0003e40000100a00 */
[----:B------:R-:W2:Y:S01]  /*4a570*/  LDL.LU R8, [R1+0x130] ;  /* 0x0001300001087983 */ /* 0x000ea20000300800 */
[----:B------:R-:W2:Y:S01]  /*4a580*/  LDL.LU R9, [R1+0x134] ;  /* 0x0001340001097983 */ /* 0x000ea20000300800 */
[----:B------:R-:W4:Y:S02]  /*4a590*/  LDL.LU R10, [R1+0x138] ;  /* 0x00013800010a7983 */ /* 0x000f240000300800 */
[----:B------:R-:W4:Y:S02]  /*4a5a0*/  LDL.LU R11, [R1+0x13c] ;  /* 0x00013c00010b7983 */ /* 0x000f240000300800 */
[----:B------:R-:W3:Y:S01]  /*4a5b0*/  LDL.LU R24, [R1+0x260] ;  /* 0x0002600001187983 */ /* 0x000ee20000300800 */
[----:B------:R-:W3:Y:S01]  /*4a5c0*/  LDL.LU R25, [R1+0x264] ;  /* 0x0002640001197983 */ /* 0x000ee20000300800 */
[----:B------:R-:W3:Y:S02]  /*4a5d0*/  LDL.LU R26, [R1+0x268] ;  /* 0x00026800011a7983 */ /* 0x000ee40000300800 */
[----:B------:R-:W3:Y:S02]  /*4a5e0*/  LDL.LU R27, [R1+0x26c] ;  /* 0x00026c00011b7983 */ /* 0x000ee40000300800 */
[----:B-1----:R-:W-:-:S02]  /*4a5f0*/  IMAD.MOV.U32 R20, RZ, RZ, R19 ;  /* 0x000000ffff147224 */ /* 0x002fc400078e0013 */
[----:B------:R-:W-:-:S05]  /*4a600*/  IMAD.MOV.U32 R21, RZ, RZ, R18 ;  /* 0x000000ffff157224 */ /* 0x000fca00078e0012 */
[----:B------:R1:W-:Y:S01]  /*4a610*/  STL.64 [R1+0x15b8], R20 ;  /* 0x0015b81401007387 */ /* 0x0003e20000100a00 */
[----:B------:R-:W-:Y:S02]  /*4a620*/  IMAD.MOV.U32 R4, RZ, RZ, R12 ;  /* 0x000000ffff047224 */ /* 0x000fe400078e000c */
[----:B------:R-:W-:Y:S01]  /*4a630*/  IMAD.MOV.U32 R5, RZ, RZ, R3 ;  /* 0x000000ffff057224 */ /* 0x000fe200078e0003 */
[----:B-1----:R-:W3:Y:S01]  /*4a640*/  LDL.64 R20, [R1+0x70] ;  /* 0x0000700001147983 */ /* 0x002ee20000100a00 */
[----:B------:R-:W5:Y:S02]  /*4a650*/  LDL.LU R16, [R1+0x250] ;  /* 0x0002500001107983 */ /* 0x000f640000300800 */
[----:B------:R-:W5:Y:S02]  /*4a660*/  LDL.LU R17, [R1+0x254] ;  /* 0x0002540001117983 */ /* 0x000f640000300800 */
[----:B------:R-:W5:Y:S01]  /*4a670*/  LDL.LU R18, [R1+0x258] ;  /* 0x0002580001127983 */ /* 0x000f620000300800 */
[----:B------:R-:W5:Y:S01]  /*4a680*/  LDL.LU R19, [R1+0x25c] ;  /* 0x00025c0001137983 */ /* 0x000f620000300800 */
[----:B------:R-:W3:Y:S02]  /*4a690*/  LDL.LU R12, [R1+0x15c4] ;  /* 0x0015c400010c7983 */ /* 0x000ee40000300800 */
[----:B------:R-:W3:Y:S01]  /*4a6a0*/  LDL.LU R3, [R1+0x15c0] ;  /* 0x0015c00001037983 */ /* 0x000ee20000300800 */
[----:B----4-:R-:W-:Y:S01]  /*4a6b0*/  STL.64 [R1+0x14d0], R10 ;  /* 0x0014d00a01007387 */ /* 0x010fe20000100a00 */
[----:B--2---:R1:W-:Y:S03]  /*4a6c0*/  STL.64 [R1+0x14c8], R8 ;  /* 0x0014c80801007387 */ /* 0x0043e60000100a00 */
[----:B-1----:R-:W2:Y:S01]  /*4a6d0*/  LDL.LU R8, [R1+0x480] ;  /* 0x0004800001087983 */ /* 0x002ea20000300800 */
[----:B------:R-:W2:Y:S02]  /*4a6e0*/  LDL.LU R9, [R1+0x484] ;  /* 0x0004840001097983 */ /* 0x000ea40000300800 */
[----:B------:R-:W4:Y:S02]  /*4a6f0*/  LDL.LU R10, [R1+0x488] ;  /* 0x00048800010a7983 */ /* 0x000f240000300800 */
[----:B------:R-:W4:Y:S02]  /*4a700*/  LDL.LU R11, [R1+0x48c] ;  /* 0x00048c00010b7983 */ /* 0x000f240000300800 */
[----:B----4-:R-:W-:Y:S01]  /*4a710*/  STL.64 [R1+0x14e0], R10 ;  /* 0x0014e00a01007387 */ /* 0x010fe20000100a00 */
[----:B--2---:R1:W-:Y:S02]  /*4a720*/  STL.64 [R1+0x14d8], R8 ;  /* 0x0014d80801007387 */ /* 0x0043e40000100a00 */
[----:B-1----:R-:W-:-:S02]  /*4a730*/  IMAD.MOV.U32 R8, RZ, RZ, R29 ;  /* 0x000000ffff087224 */ /* 0x002fc400078e001d */
[----:B------:R-:W-:-:S05]  /*4a740*/  IMAD.MOV.U32 R9, RZ, RZ, R28 ;  /* 0x000000ffff097224 */ /* 0x000fca00078e001c */
[----:B------:R1:W-:Y:S04]  /*4a750*/  STL.64 [R1+0x1590], R8 ;  /* 0x0015900801007387 */ /* 0x0003e80000100a00 */
        /* <DEDUP_REMOVED lines=9> */
[----:B------:R-:W2:Y:S02]  /*4a7f0*/  LDL.LU R10, [R1+0x248] ;  /* 0x00024800010a7983 */ /* 0x000ea40000300800 */
[----:B------:R-:W2:Y:S11]  /*4a800*/  LDL.LU R11, [R1+0x24c] ;  /* 0x00024c00010b7983 */ /* 0x000eb60000300800 */
[----:B------:R-:W-:Y:S02]  /*4a810*/  @!UPT UIADD3 URZ, URZ, URZ, URZ ;  /* 0x0000003f3f3ff290 */ /* 0x000fe4000fffe03f */
[----:B------:R1:W-:Y:S01]  /*4a820*/  STL.64 [R1+0x260], R24 ;  /* 0x0002601801007387 */ /* 0x0003e20000100a00 */
[----:B------:R-:W-:Y:S02]  /*4a830*/  STL.64 [R1+0x268], R26 ;  /* 0x0002681a01007387 */ /* 0x000fe40000100a00 */
[----:B-1----:R-:W-:Y:S02]  /*4a840*/  IMAD.MOV.U32 R25, RZ, RZ, R20 ;  /* 0x000000ffff197224 */ /* 0x002fe400078e0014 */
[----:B------:R-:W-:Y:S02]  /*4a850*/  IMAD.MOV.U32 R24, RZ, RZ, R21 ;  /* 0x000000ffff187224 */ /* 0x000fe400078e0015 */
[----:B------:R-:W5:Y:S03]  /*4a860*/  LDL.LU.64 R20, [R1+0x15b8] ;  /* 0x0015b80001147983 */ /* 0x000f660000300a00 */
[----:B------:R1:W-:Y:S02]  /*4a870*/  STL.64 [R1+0x1580], R24 ;  /* 0x0015801801007387 */ /* 0x0003e40000100a00 */
[----:B-1----:R-:W3:Y:S01]  /*4a880*/  LDL.LU R24, [R1+0x220] ;  /* 0x0002200001187983 */ /* 0x002ee20000300800 */
[----:B------:R-:W3:Y:S02]  /*4a890*/  LDL.LU R25, [R1+0x224] ;  /* 0x0002240001197983 */ /* 0x000ee40000300800 */
[----:B------:R-:W3:Y:S02]  /*4a8a0*/  LDL.LU R26, [R1+0x228] ;  /* 0x00022800011a7983 */ /* 0x000ee40000300800 */
[----:B------:R-:W3:Y:S01]  /*4a8b0*/  LDL.LU R27, [R1+0x22c] ;  /* 0x00022c00011b7983 */ /* 0x000ee20000300800 */
[C---:B--2---:R-:W-:Y:S08]  /*4a8c0*/  HMMA.1688.F32.TF32 R4, R12.reuse, R4, R8 ;  /* 0x000000040c04723c */ /* 0x044ff00000081008 */
[C---:B-----5:R-:W-:Y:S01]  /*4a8d0*/  HMMA.1688.F32.TF32 R20, R12.reuse, R20, R16 ;  /* 0x000000140c14723c */ /* 0x060fe20000081010 */
[----:B------:R-:W2:Y:S11]  /*4a8e0*/  LDL.LU.64 R16, [R1+0x15b0] ;  /* 0x0015b00001107983 */ /* 0x000eb60000300a00 */
[----:B------:R-:W-:Y:S11]  /*4a8f0*/  @!UPT UIADD3 URZ, URZ, URZ, URZ ;  /* 0x0000003f3f3ff290 */ /* 0x000ff6000fffe03f */
[----:B------:R1:W-:Y:S01]  /*4a900*/  STL.64 [R1+0x250], R20 ;  /* 0x0002501401007387 */ /* 0x0003e20000100a00 */
[----:B------:R-:W-:Y:S02]  /*4a910*/  IMAD.MOV.U32 R18, RZ, RZ, R22 ;  /* 0x000000ffff127224 */ /* 0x000fe400078e0016 */
[----:B------:R-:W-:Y:S01]  /*4a920*/  IMAD.MOV.U32 R19, RZ, RZ, R23 ;  /* 0x000000ffff137224 */ /* 0x000fe200078e0017 */
[----:B-1----:R-:W2:Y:S01]  /*4a930*/  LDL.LU R20, [R1+0x200] ;  /* 0x0002000001147983 */ /* 0x002ea20000300800 */
[----:B------:R-:W2:Y:S02]  /*4a940*/  LDL.LU R21, [R1+0x204] ;  /* 0x0002040001157983 */ /* 0x000ea40000300800 */
[----:B------:R-:W2:Y:S02]  /*4a950*/  LDL.LU R22, [R1+0x208] ;  /* 0x0002080001167983 */ /* 0x000ea40000300800 */
[----:B------:R-:W2:Y:S01]  /*4a960*/  LDL.LU R23, [R1+0x20c] ;  /* 0x00020c0001177983 */ /* 0x000ea20000300800 */
[----:B------:R-:W4:Y:S01]  /*4a970*/  LDL.LU.64 R10, [R1+0x15a8] ;  /* 0x0015a800010a7983 */ /* 0x000f220000300a00 */
[----:B------:R-:W4:Y:S02]  /*4a980*/  LDL.LU.64 R8, [R1+0x15a0] ;  /* 0x0015a00001087983 */ /* 0x000f240000300a00 */
[----:B------:R1:W-:Y:S02]  /*4a990*/  STL.64 [R1+0x240], R4 ;  /* 0x0002400401007387 */ /* 0x0003e40000100a00 */
[----:B------:R-:W-:Y:S01]  /*4a9a0*/  STL.64 [R1+0x248], R6 ;  /* 0x0002480601007387 */ /* 0x000fe20000100a00 */
[----:B-1----:R-:W4:Y:S02]  /*4a9b0*/  LDL.LU.64 R4, [R1+0x1598] ;  /* 0x0015980001047983 */ /* 0x002f240000300a00 */
[C---:B----4-:R-:W-:Y:S11]  /*4a9c0*/  HMMA.1688.F32.TF32 R8, R12.reuse, R4, R8 ;  /* 0x000000040c08723c */ /* 0x050ff60000081008 */
[----:B------:R-:W-:Y:S11]  /*4a9d0*/  @!UPT UIADD3 URZ, URZ, URZ, URZ ;  /* 0x0000003f3f3ff290 */ /* 0x000ff6000fffe03f */
[----:B------:R-:W-:Y:S01]  /*4a9e0*/  @!UPT UIADD3 URZ, URZ, URZ, URZ ;  /* 0x0000003f3f3ff290 */ /* 0x000fe2000fffe03f */
[----:B------:R1:W-:Y:S01]  /*4a9f0*/  STL.64 [R1+0x230], R8 ;  /* 0x0002300801007387 */ /* 0x0003e20000100a00 */
[----:B------:R4:W-:Y:S03]  /*4aa00*/  STL.64 [R1+0x238], R10 ;  /* 0x0002380a01007387 */ /* 0x0009e60000100a00 */
[----:B-1----:R-:W5:Y:S01]  /*4aa10*/  LDL.LU.64 R8, [R1+0x1590] ;  /* 0x0015900001087983 */ /* 0x002f620000300a00 */
[----:B----4-:R-:W-:Y:S02]  /*4aa20*/  IMAD.MOV.U32 R11, RZ, RZ, R4 ;  /* 0x000000ffff0b7224 */ /* 0x010fe400078e0004 */
[----:B------:R-:W-:Y:S02]  /*4aa30*/  IMAD.MOV.U32 R10, RZ, RZ, R5 ;  /* 0x000000ffff0a7224 */ /* 0x000fe400078e0005 */
[----:B------:R-:W3:Y:S02]  /*4aa40*/  LDL.LU.64 R4, [R1+0x1588] ;  /* 0x0015880001047983 */ /* 0x000ee40000300a00 */
[C---:B---3--:R-:W-:Y:S02]  /*4aa50*/  HMMA.1688.F32.TF32 R4, R12.reuse, R4, R24 ;  /* 0x000000040c04723c */ /* 0x048fe40000081018 */
[----:B------:R-:W3:Y:S11]  /*4aa60*/  LDL.LU.64 R24, [R1+0x1580] ;  /* 0x0015800001187983 */ /* 0x000ef60000300a00 */
[----:B------:R-:W-:Y:S10]  /*4aa70*/  @!UPT UIADD3 URZ, URZ, URZ, URZ ;  /* 0x0000003f3f3ff290 */ /* 0x000ff4000fffe03f */
[----:B------:R-:W-:Y:S01]  /*4aa80*/  STL.64 [R1+0x220], R4 ;  /* 0x0002200401007387 */ /* 0x000fe20000100a00 */
[----:B------:R1:W-:Y:S03]  /*4aa90*/  STL.64 [R1+0x228], R6 ;  /* 0x0002280601007387 */ /* 0x0003e60000100a00 */
[----:B-1----:R-:W5:Y:S01]  /*4aaa0*/  LDL.LU.64 R6, [R1+0x1578] ;  /* 0x0015780001067983 */ /* 0x002f620000300a00 */
[----:B------:R-:W5:Y:S02]  /*4aab0*/  LDL.LU.64 R4, [R1+0x1570] ;  /* 0x0015700001047983 */ /* 0x000f640000300a00 */
[----:B-----5:R-:W-:Y:S11]  /*4aac0*/  HMMA.1688.F32.TF32 R4, R12, R8, R4 ;  /* 0x000000080c04723c */ /* 0x020ff60000081004 */
[----:B------:R-:W-:Y:S11]  /*4aad0*/  @!UPT UIADD3 URZ, URZ, URZ, URZ ;  /* 0x0000003f3f3ff290 */ /* 0x000ff6000fffe03f */
[----:B------:R-:W-:Y:S01]  /*4aae0*/  @!UPT UIADD3 URZ, URZ, URZ, URZ ;  /* 0x0000003f3f3ff290 */ /* 0x000fe2000fffe03f */
[----:B------:R1:W-:Y:S01]  /*4aaf0*/  STL.64 [R1+0x210], R4 ;  /* 0x0002100401007387 */ /* 0x0003e20000100a00 */
[----:B------:R4:W-:Y:S03]  /*4ab00*/  STL.64 [R1+0x218], R6 ;  /* 0x0002180601007387 */ /* 0x0009e60000100a00 */
[----:B-1----:R-:W5:Y:S01]  /*4ab10*/  LDL.LU R4, [R1+0x4c0] ;  /* 0x0004c00001047983 */ /* 0x002f620000300800 */
[----:B------:R-:W5:Y:S02]  /*4ab20*/  LDL.LU R5, [R1+0x4c4] ;  /* 0x0004c40001057983 */ /* 0x000f640000300800 */
[----:B----4-:R-:W4:Y:S02]  /*4ab30*/  LDL.LU R6, [R1+0x4c8] ;  /* 0x0004c80001067983 */ /* 0x010f240000300800 */
[----:B------:R-:W4:Y:S02]  /*4ab40*/  LDL.LU R7, [R1+0x4cc] ;  /* 0x0004cc0001077983 */ /* 0x000f240000300800 */
[----:B----4-:R-:W-:Y:S01]  /*4ab50*/  STL.64 [R1+0x1538], R6 ;  /* 0x0015380601007387 */ /* 0x010fe20000100a00 */
[----:B-----5:R1:W-:Y:S03]  /*4ab60*/  STL.64 [R1+0x1530], R4 ;  /* 0x0015300401007387 */ /* 0x0203e60000100a00 */
[----:B-1----:R-:W4:Y:S04]  /*4ab70*/  LDL.64 R4, [R1+0x60] ;  /* 0x0000600001047983 */ /* 0x002f280000100a00 */
[----:B----4-:R3:W-:Y:S02]  /*4ab80*/  STL.64 [R1+0x1540], R4 ;  /* 0x0015400401007387 */ /* 0x0107e40000100a00 */
[----:B---3--:R-:W-:-:S02]  /*4ab90*/  IMAD.MOV.U32 R5, RZ, RZ, R24 ;  /* 0x000000ffff057224 */ /* 0x008fc400078e0018 */
[----:B------:R-:W-:Y:S01]  /*4aba0*/  IMAD.MOV.U32 R4, RZ, RZ, R25 ;  /* 0x000000ffff047224 */ /* 0x000fe200078e0019 */
[----:B------:R-:W3:Y:S01]  /*4abb0*/  LDL.LU R24, [R1+0x4f0] ;  /* 0x0004f00001187983 */ /* 0x000ee20000300800 */
[----:B------:R-:W3:Y:S02]  /*4abc0*/  LDL.LU R25, [R1+0x4f4] ;  /* 0x0004f40001197983 */ /* 0x000ee40000300800 */
[----:B------:R-:W3:Y:S02]  /*4abd0*/  LDL.LU R26, [R1+0x4f8] ;  /* 0x0004f800011a7983 */ /* 0x000ee40000300800 */
[----:B------:R-:W3:Y:S01]  /*4abe0*/  LDL.LU R27, [R1+0x4fc] ;  /* 0x0004fc00011b7983 */ /* 0x000ee20000300800 */
[----:B------:R1:W-:Y:S04]  /*4abf0*/  STL.64 [R1+0x14f8], R8 ;  /* 0x0014f80801007387 */ /* 0x0003e80000100a00 */
[----:B-1----:R-:W4:Y:S01]  /*4ac00*/  LDL.64 R8, [R1+0x30] ;  /* 0x0000300001087983 */ /* 0x002f220000100a00 */
[----:B--2---:R-:W-:Y:S03]  /*4ac10*/  HMMA.1688.F32.TF32 R20, R12, R16, R20 ;  /* 0x000000100c14723c */ /* 0x004fe60000081014 */
[----:B----4-:R1:W-:Y:S02]  /*4ac20*/  STL.64 [R1+0x1510], R8 ;  /* 0x0015100801007387 */ /* 0x0103e40000100a00 */
[----:B-1----:R-:W-:-:S02]  /*4ac30*/  IMAD.MOV.U32 R8, RZ, RZ, R11 ;  /* 0x000000ffff087224 */ /* 0x002fc400078e000b */
[----:B------:R-:W-:-:S05]  /*4ac40*/  IMAD.MOV.U32 R9, RZ, RZ, R10 ;  /* 0x000000ffff097224 */ /* 0x000fca00078e000a */
[----:B------:R1:W-:Y:S04]  /*4ac50*/  STL.64 [R1+0x1528], R8 ;  /* 0x0015280801007387 */ /* 0x0003e80000100a00 */
[----:B-1----:R-:W2:Y:S04]  /*4ac60*/  LDL.64 R8, [R1+0x50] ;  /* 0x0000500001087983 */ /* 0x002ea80000100a00 */
[----:B--2---:R1:W-:Y:S04]  /*4ac70*/  STL.64 [R1+0x1548], R8 ;  /* 0x0015480801007387 */ /* 0x0043e80000100a00 */
[----:B-1----:R-:W2:Y:S01]  /*4ac80*/  LDL.LU R8, [R1+0x4e0] ;  /* 0x0004e00001087983 */ /* 0x002ea20000300800 */
[----:B------:R-:W2:Y:S02]  /*4ac90*/  LDL.LU R9, [R1+0x4e4] ;  /* 0x0004e40001097983 */ /* 0x000ea40000300800 */
[----:B------:R-:W2:Y:S02]  /*4aca0*/  LDL.LU R10, [R1+0x4e8] ;  /* 0x0004e800010a7983 */ /* 0x000ea40000300800 */
[----:B------:R-:W2:Y:S01]  /*4acb0*/  LDL.LU R11, [R1+0x4ec] ;  /* 0x0004ec00010b7983 */ /* 0x000ea20000300800 */
[----:B------:R-:W-:Y:S01]  /*4acc0*/  STL.64 [R1+0x200], R20 ;  /* 0x0002001401007387 */ /* 0x000fe20000100a00 */
[----:B------:R1:W-:Y:S03]  /*4acd0*/  STL.64 [R1+0x208], R22 ;  /* 0x0002081601007387 */ /* 0x0003e60000100a00 */
[----:B-1----:R-:W4:Y:S01]  /*4ace0*/  LDL.LU.64 R22, [R1+0x1568] ;  /* 0x0015680001167983 */ /* 0x002f220000300a00 */
[----:B------:R-:W3:Y:S02]  /*4acf0*/  LDL.LU.64 R20, [R1+0x1560] ;  /* 0x0015600001147983 */ /* 0x000ee40000300a00 */
[----:B------:R-:W-:Y:S02]  /*4ad00*/  STL.64 [R1+0x14f0], R18 ;  /* 0x0014f01201007387 */ /* 0x000fe40000100a00 */
[----:B------:R1:W-:Y:S02]  /*4ad10*/  STL.64 [R1+0x14e8], R16 ;  /* 0x0014e81001007387 */ /* 0x0003e40000100a00 */
        /* <DEDUP_REMOVED lines=23> */
[----:B-----5:R-:W2:Y:S02]  /*4ae90*/  LDL.LU R14, [R1+0x4d8] ;  /* 0x0004d800010e7983 */ /* 0x020ea40000300800 */
[----:B------:R-:W2:Y:S01]  /*4aea0*/  LDL.LU R15, [R1+0x4dc] ;  /* 0x0004dc00010f7983 */ /* 0x000ea20000300800 */
[C---:B---3--:R-:W-:Y:S01]  /*4aeb0*/  HMMA.1688.F32.TF32 R4, R24.reuse, R4, R8 ;  /* 0x000000041804723c */ /* 0x048fe20000081008 */
[----:B------:R-:W3:Y:S11]  /*4aec0*/  LDL.LU.64 R8, [R1+0x1548] ;  /* 0x0015480001087983 */ /* 0x000ef60000300a00 */
[----:B------:R-:W-:Y:S11]  /*4aed0*/  @!UPT UIADD3 URZ, URZ, URZ, URZ ;  /* 0x0000003f3f3ff290 */ /* 0x000ff6000fffe03f */
[----:B------:R1:W-:Y:S01]  /*4aee0*/  STL.64 [R1+0x110], R4 ;  /* 0x0001100401007387 */ /* 0x0003e20000100a00 */
[----:B------:R5:W-:Y:S03]  /*4aef0*/  STL.64 [R1+0x118], R6 ;  /* 0x0001180601007387 */ /* 0x000be60000100a00 */
[----:B-1----:R-:W2:Y:S02]  /*4af00*/  LDL.LU.64 R4, [R1+0x1540] ;  /* 0x0015400001047983 */ /* 0x002ea40000300a00 */
[----:B--2---:R-:W-:Y:S11]  /*4af10*/  HMMA.1688.F32.TF32 R12, R24, R4, R12 ;  /* 0x00000004180c723c */ /* 0x004ff6000008100c */
[----:B------:R-:W-:Y:S11]  /*4af20*/  @!UPT UIADD3 URZ, URZ, URZ, URZ ;  /* 0x0000003f3f3ff290 */ /* 0x000ff6000fffe03f */
[----:B------:R-:W-:Y:S01]  /*4af30*/  @!UPT UIADD3 URZ, URZ, URZ, URZ ;  /* 0x0000003f3f3ff290 */ /* 0x000fe2000fffe03f */
[----:B------:R1:W-:Y:S01]  /*4af40*/  STL.64 [R1+0x100], R12 ;  /* 0x0001000c01007387 */ /* 0x0003e20000100a00 */
[----:B------:R-:W-:Y:S02]  /*4af50*/  STL.64 [R1+0x108], R14 ;  /* 0x0001080e01007387 */ /* 0x000fe40000100a00 */
[----:B-----5:R-:W3:Y:S02]  /*4af60*/  LDL.LU.64 R6, [R1+0x1538] ;  /* 0x0015380001067983 */ /* 0x020ee40000300a00 */
[----:B------:R-:W-:Y:S01]  /*4af70*/  LDS R14, [R0+0x3a500] ;  /* 0x03a50000000e7984 */ /* 0x000fe20000000800 */
[----:B------:R-:W-:Y:S03]  /*4af80*/  LDS R15, [R2+0x3a500] ;  /* 0x03a50000020f7984 */ /* 0x000fe60000000800 */
[----:B-1----:R-:W-:Y:S02]  /*4af90*/  IMAD.MOV.U32 R13, RZ, RZ, R4 ;  /* 0x000000ffff0d7224 */ /* 0x002fe400078e0004 */
[----:B------:R-:W-:-:S02]  /*4afa0*/  IMAD.MOV.U32 R12, RZ, RZ, R5 ;  /* 0x000000ffff0c7224 */ /* 0x000fc400078e0005 */
[----:B------:R-:W3:Y:S02]  /*4afb0*/  LDL.LU.64 R4, [R1+0x1530] ;  /* 0x0015300001047983 */ /* 0x000ee40000300a00 */
[----:B---3--:R-:W-:Y:S11]  /*4afc0*/  HMMA.1688.F32.TF32 R4, R24, R8, R4 ;  /* 0x000000081804723c */ /* 0x008ff60000081004 */
        /* <DEDUP_REMOVED lines=27> */
[----:B------:R-:W3:Y:S11]  /*4b180*/  LDL.LU.64 R16, [R1+0x14e8] ;  /* 0x0014e80001107983 */ /* 0x000ef60000300a00 */
[----:B------:R-:W-:Y:S10]  /*4b190*/  @!UPT UIADD3 URZ, URZ, URZ, URZ ;  /* 0x0000003f3f3ff290 */ /* 0x000ff4000fffe03f */
        /* <DEDUP_REMOVED lines=13> */
[----:B-1----:R-:W-:-:S02]  /*4b270*/  IMAD.MOV.U32 R16, RZ, RZ, R5 ;  /* 0x000000ffff107224 */ /* 0x002fc400078e0005 */
[----:B------:R-:W-:Y:S01]  /*4b280*/  IMAD.MOV.U32 R17, RZ, RZ, R4 ;  /* 0x000000ffff117224 */ /* 0x000fe200078e0004 */
[----:B------:R-:W-:Y:S04]  /*4b290*/  LDS R5, [R2+0x38300] ;  /* 0x0383000002057984 */ /* 0x000fe80000000800 */
[----:B------:R-:W-:Y:S01]  /*4b2a0*/  LDS R4, [R0+0x38300] ;  /* 0x0383000000047984 */ /* 0x000fe20000000800 */
[----:B---3--:R-:W-:Y:S03]  /*4b2b0*/  HMMA.1688.F32.TF32 R8, R24, R20, R8 ;  /* 0x000000141808723c */ /* 0x008fe60000081008 */
[----:B------:R-:W-:Y:S04]  /*4b2c0*/  LDS R26, [R0+0x3a600] ;  /* 0x03a60000001a7984 */ /* 0x000fe80000000800 */
[----:B------:R-:W-:Y:S04]  /*4b2d0*/  LDS R27, [R2+0x3a600] ;  /* 0x03a60000021b7984 */ /* 0x000fe80000000800 */
[----:B------:R-:W-:Y:S04]  /*4b2e0*/  LDS R24, [R0+0x38600] ;  /* 0x0386000000187984 */ /* 0x000fe80000000800 */
[----:B------:R-:W-:Y:S08]  /*4b2f0*/  LDS R25, [R2+0x38600] ;  /* 0x0386000002197984 */ /* 0x000ff00000000800 */
[----:B------:R-:W-:Y:S01]  /*4b300*/  STL.64 [R1+0xa0], R8 ;  /* 0x0000a00801007387 */ /* 0x000fe20000100a00 */
[----:B------:R-:W-:Y:S02]  /*4b310*/  STL.64 [R1+0xa8], R10 ;  /* 0x0000a80a01007387 */ /* 0x000fe40000100a00 */
[----:B------:R-:W-:Y:S02]  /*4b320*/  STL.64 [R1+0x14a8], R16 ;  /* 0x0014a81001007387 */ /* 0x000fe40000100a00 */
[----:B----4-:R-:W-:Y:S01]  /*4b330*/  STL.64 [R1+0x1468], R22 ;  /* 0x0014681601007387 */ /* 0x010fe20000100a00 */
[----:B------:R1:W-:Y:S04]  /*4b340*/  STL.64 [R1+0x1460], R20 ;  /* 0x0014601401007387 */ /* 0x0003e80000100a00 */
[----:B------:R-:W-:Y:S04]  /*4b350*/  LDS R10, [R0+0x3a400] ;  /* 0x03a40000000a7984 */ /* 0x000fe80000000800 */
[----:B------:R-:W2:Y:S04]  /*4b360*/  LDS R11, [R2+0x3a400] ;  /* 0x03a40000020b7984 */ /* 0x000ea80000000800 */
[----:B------:R-:W-:Y:S04]  /*4b370*/  LDS R8, [R0+0x38400] ;  /* 0x0384000000087984 */ /* 0x000fe80000000800 */
[----:B------:R-:W3:Y:S04]  /*4b380*/  LDS R9, [R2+0x38400] ;  /* 0x0384000002097984 */ /* 0x000ee80000000800 */
[----:B-1----:R-:W4:Y:S01]  /*4b390*/  LDL.LU R20, [R1+0x3c0] ;  /* 0x0003c00001147983 */ /* 0x002f220000300800 */
[----:B------:R-:W4:Y:S02]  /*4b3a0*/  LDL.LU R21, [R1+0x3c4] ;  /* 0x0003c40001157983 */ /* 0x000f240000300800 */
[----:B------:R-:W5:Y:S02]  /*4b3b0*/  LDL.LU R22, [R1+0x3c8] ;  /* 0x0003c80001167983 */ /* 0x000f640000300800 */
[----:B------:R-:W5:Y:S02]  /*4b3c0*/  LDL.LU R23, [R1+0x3cc] ;  /* 0x0003cc0001177983 */ /* 0x000f640000300800 */
[----:B-----5:R-:W-:Y:S01]  /*4b3d0*/  STL.64 [R1+0x14b8], R22 ;  /* 0x0014b81601007387 */ /* 0x020fe20000100a00 */
[----:B----4-:R-:W-:Y:S02]  /*4b3e0*/  STL.64 [R1+0x14b0], R20 ;  /* 0x0014b01401007387 */ /* 0x010fe40000100a00 */
[----:B--2---:R-:W-:Y:S02]  /*4b3f0*/  STL.64 [R1+0x1458], R10 ;  /* 0x0014580a01007387 */ /* 0x004fe40000100a00 */
[----:B---3--:R1:W-:Y:S02]  /*4b400*/  STL.64 [R1+0x1450], R8 ;  /* 0x0014500801007387 */ /* 0x0083e40000100a00 */
[----:B-1----:R-:W-:-:S02]  /*4b410*/  IMAD.MOV.U32 R8, RZ, RZ, R13 ;  /* 0x000000ffff087224 */ /* 0x002fc400078e000d */
[----:B------:R-:W-:Y:S01]  /*4b420*/  IMAD.MOV.U32 R9, RZ, RZ, R12 ;  /* 0x000000ffff097224 */ /* 0x000fe200078e000c */
[----:B------:R-:W-:Y:S04]  /*4b430*/  LDS R13, [R2+0x38500] ;  /* 0x03850000020d7984 */ /* 0x000fe80000000800 */
[----:B------:R-:W1:Y:S04]  /*4b440*/  LDS R12, [R0+0x38500] ;  /* 0x03850000000c7984 */ /* 0x000e680000000800 */
[----:B------:R2:W-:Y:S01]  /*4b450*/  STL.64 [R1+0x14c0], R8 ;  /* 0x0014c00801007387 */ /* 0x0005e20000100a00 */
[----:B------:R-:W3:Y:S02]  /*4b460*/  LDL.LU R16, [R1+0x3d0] ;  /* 0x0003d00001107983 */ /* 0x000ee40000300800 */
[----:B------:R-:W3:Y:S02]  /*4b470*/  LDL.LU R17, [R1+0x3d4] ;  /* 0x0003d40001117983 */ /* 0x000ee40000300800 */
[----:B------:R-:W3:Y:S01]  /*4b480*/  LDL.LU R18, [R1+0x3d8] ;  /* 0x0003d80001127983 */ /* 0x000ee20000300800 */
[----:B------:R-:W3:Y:S04]  /*4b490*/  LDL.LU R19, [R1+0x3dc] ;  /* 0x0003dc0001137983 */ /* 0x000ee80000300800 */
[----:B--2---:R-:W2:Y:S01]  /*4b4a0*/  LDL.LU R8, [R1+0x3e0] ;  /* 0x0003e00001087983 */ /* 0x004ea20000300800 */
[----:B------:R-:W2:Y:S02]  /*4b4b0*/  LDL.LU R9, [R1+0x3e4] ;  /* 0x0003e40001097983 */ /* 0x000ea40000300800 */
[----:B------:R-:W2:Y:S02]  /*4b4c0*/  LDL.LU R10, [R1+0x3e8] ;  /* 0x0003e800010a7983 */ /* 0x000ea40000300800 */
[----:B------:R-:W2:Y:S01]  /*4b4d0*/  LDL.LU R11, [R1+0x3ec] ;  /* 0x0003ec00010b7983 */ /* 0x000ea20000300800 */
[----:B------:R-:W2:Y:S01]  /*4b4e0*/  LDL.64 R20, [R1+0x70] ;  /* 0x0000700001147983 */ /* 0x000ea20000100a00 */
[----:B------:R-:W-:Y:S03]  /*4b4f0*/  STL.64 [R1+0x13d8], R14 ;  /* 0x0013d80e01007387 */ /* 0x000fe60000100a00 */
[----:B-1----:R-:W-:Y:S01]  /*4b500*/  STL.64 [R1+0x13d0], R12 ;  /* 0x0013d00c01007387 */ /* 0x002fe20000100a00 */
[----:B------:R-:W-:Y:S02]  /*4b510*/  STL.64 [R1+0x1348], R26 ;  /* 0x0013481a01007387 */ /* 0x000fe40000100a00 */
[----:B------:R1:W-:Y:S02]  /*4b520*/  STL.64 [R1+0x1340], R24 ;  /* 0x0013401801007387 */ /* 0x0003e40000100a00 */
        /* <DEDUP_REMOVED lines=17> */
[----:B-1----:R-:W2:Y:S01]  /*4b640*/  LDL.64 R12, [R1+0x40] ;  /* 0x00004000010c7983 */ /* 0x002ea20000100a00 */
[----:B-----5:R-:W-:Y:S02]  /*4b650*/  STL.64 [R1+0x1360], R26 ;  /* 0x0013601a01007387 */ /* 0x020fe40000100a00 */
[----:B----4-:R1:W-:Y:S02]  /*4b660*/  STL.64 [R1+0x1358], R24 ;  /* 0x0013581801007387 */ /* 0x0103e40000100a00 */
[----:B-1----:R-:W-:-:S02]  /*4b670*/  IMAD.MOV.U32 R24, RZ, RZ, R29 ;  /* 0x000000ffff187224 */ /* 0x002fc400078e001d */
[----:B------:R-:W-:-:S05]  /*4b680*/  IMAD.MOV.U32 R25, RZ, RZ, R28 ;  /* 0x000000ffff197224 */ /* 0x000fca00078e001c */
[----:B------:R1:W-:Y:S04]  /*4b690*/  STL.64 [R1+0x14a0], R24 ;  /* 0x0014a01801007387 */ /* 0x0003e80000100a00 */
[----:B-1----:R-:W2:Y:S01]  /*4b6a0*/  LDL.LU R24, [R1+0x3b0] ;  /* 0x0003b00001187983 */ /* 0x002ea20000300800 */
[----:B------:R-:W2:Y:S02]  /*4b6b0*/  LDL.LU R25, [R1+0x3b4] ;  /* 0x0003b40001197983 */ /* 0x000ea40000300800 */
[----:B------:R-:W2:Y:S02]  /*4b6c0*/  LDL.LU R26, [R1+0x3b8] ;  /* 0x0003b800011a7983 */ /* 0x000ea40000300800 */
[----:B------:R-:W2:Y:S01]  /*4b6d0*/  LDL.LU R27, [R1+0x3bc] ;  /* 0x0003bc00011b7983 */ /* 0x000ea20000300800 */
[----:B------:R1:W-:Y:S01]  /*4b6e0*/  STL.64 [R1+0x3e0], R8 ;  /* 0x0003e00801007387 */ /* 0x0003e20000100a00 */
[----:B------:R3:W-:Y:S03]  /*4b6f0*/  STL.64 [R1+0x3e8], R10 ;  /* 0x0003e80a01007387 */ /* 0x0007e60000100a00 */
[----:B-1----:R-:W3:Y:S01]  /*4b700*/  LDL.LU.64 R8, [R1+0x14c0] ;  /* 0x0014c00001087983 */ /* 0x002ee20000300a00 */
[----:B------:R-:W-:-:S02]  /*4b710*/  IMAD.MOV.U32 R15, RZ, RZ, R20 ;  /* 0x000000ffff0f7224 */ /* 0x000fc400078e0014 */
[----:B------:R-:W-:Y:S02]  /*4b720*/  IMAD.MOV.U32 R14, RZ, RZ, R21 ;  /* 0x000000ffff0e7224 */ /* 0x000fe400078e0015 */
[----:B------:R-:W4:Y:S01]  /*4b730*/  LDL.LU.64 R22, [R1+0x14b8] ;  /* 0x0014b80001167983 */ /* 0x000f220000300a00 */
[----:B------:R-:W4:Y:S01]  /*4b740*/  LDL.LU.64 R20, [R1+0x14b0] ;  /* 0x0014b00001147983 */ /* 0x000f220000300a00 */
[C---:B---3--:R-:W-:Y:S03]  /*4b750*/  HMMA.1688.F32.TF32 R8, R4.reuse, R8, R16 ;  /* 0x000000080408723c */ /* 0x048fe60000081010 */
[----:B------:R-:W4:Y:S11]  /*4b760*/  LDL.LU.64 R16, [R1+0x14a8] ;  /* 0x0014a80001107983 */ /* 0x000f360000300a00 */
[----:B------:R-:W-:Y:S09]  /*4b770*/  @!UPT UIADD3 URZ, URZ, URZ, URZ ;  /* 0x0000003f3f3ff290 */ /* 0x000ff2000fffe03f */
[----:B------:R-:W-:Y:S01]  /*4b780*/  STL.64 [R1+0x3d0], R8 ;  /* 0x0003d00801007387 */ /* 0x000fe20000100a00 */
[----:B------:R4:W-:Y:S02]  /*4b790*/  STL.64 [R1+0x3d8], R10 ;  /* 0x0003d80a01007387 */ /* 0x0009e40000100a00 */
[C---:B----4-:R-:W-:Y:S01]  /*4b7a0*/  HMMA.1688.F32.TF32 R8, R4.reuse, R16, R20 ;  /* 0x000000100408723c */ /* 0x050fe20000081014 */
[----:B------:R-:W3:Y:S11]  /*4b7b0*/  LDL.LU R20, [R1+0x380] ;  /* 0x0003800001147983 */ /* 0x000ef60000300800 */
[----:B------:R-:W-:Y:S11]  /*4b7c0*/  @!UPT UIADD3 URZ, URZ, URZ, URZ ;  /* 0x0000003f3f3ff290 */ /* 0x000ff6000fffe03f */
[----:B------:R-:W-:Y:S01]  /*4b7d0*/  STL.64 [R1+0x3c0], R8 ;  /* 0x0003c00801007387 */ /* 0x000fe20000100a00 */
[----:B------:R-:W-:Y:S02]  /*4b7e0*/  STL.64 [R1+0x3c8], R10 ;  /* 0x0003c80a01007387 */ /* 0x000fe40000100a00 */
[----:B------:R-:W3:Y:S02]  /*4b7f0*/  LDL.LU R21, [R1+0x384] ;  /* 0x0003840001157983 */ /* 0x000ee40000300800 */
[----:B------:R-:W4:Y:S01]  /*4b800*/  LDL.LU R22, [R1+0x388] ;  /* 0x0003880001167983 */ /* 0x000f220000300800 */
[----:B------:R-:W4:Y:S01]  /*4b810*/  LDL.LU R23, [R1+0x38c] ;  /* 0x00038c0001177983 */ /* 0x000f220000300800 */
[C---:B--2---:R-:W-:Y:S03]  /*4b820*/  HMMA.1688.F32.TF32 R24, R4.reuse, R12, R24 ;  /* 0x0000000c0418723c */ /* 0x044fe60000081018 */
[----:B----4-:R-:W-:Y:S01]  /*4b830*/  STL.64 [R1+0x1488], R22 ;  /* 0x0014881601007387 */ /* 0x010fe20000100a00 */
        /* <DEDUP_REMOVED lines=16> */
[----:B------:R1:W-:Y:S02]  /*4b940*/  STL.64 [R1+0x3b0], R24 ;  /* 0x0003b01801007387 */ /* 0x0003e40000100a00 */
[----:B------:R-:W-:Y:S01]  /*4b950*/  STL.64 [R1+0x3b8], R26 ;  /* 0x0003b81a01007387 */ /* 0x000fe20000100a00 */
[----:B-1----:R-:W2:Y:S01]  /*4b960*/  LDL.LU.64 R24, [R1+0x14a0] ;  /* 0x0014a00001187983 */ /* 0x002ea20000300a00 */
[----:B------:R1:W-:Y:S03]  /*4b970*/  STL.64 [R1+0x1418], R12 ;  /* 0x0014180c01007387 */ /* 0x0003e60000100a00 */
[----:B-1----:R-:W5:Y:S04]  /*4b980*/  LDL.64 R12, [R1+0x50] ;  /* 0x00005000010c7983 */ /* 0x002f680000100a00 */
[----:B-----5:R1:W-:Y:S04]  /*4b990*/  STL.64 [R1+0x1420], R12 ;  /* 0x0014200c01007387 */ /* 0x0203e80000100a00 */
[----:B-1----:R-:W5:Y:S01]  /*4b9a0*/  LDL.64 R12, [R1+0x60] ;  /* 0x00006000010c7983 */ /* 0x002f620000100a00 */
[C---:B--2---:R-:W-:Y:S03]  /*4b9b0*/  HMMA.1688.F32.TF32 R20, R4.reuse, R24, R20 ;  /* 0x000000180414723c */ /* 0x044fe60000081014 */
[----:B-----5:R-:W-:Y:S11]  /*4b9c0*/  STL.64 [R1+0x1438], R12 ;  /* 0x0014380c01007387 */ /* 0x020ff60000100a00 */
[----:B------:R-:W-:Y:S09]  /*4b9d0*/  @!UPT UIADD3 URZ, URZ, URZ, URZ ;  /* 0x0000003f3f3ff290 */ /* 0x000ff2000fffe03f */
[----:B------:R-:W-:Y:S02]  /*4b9e0*/  STL.64 [R1+0x3a0], R20 ;  /* 0x0003a01401007387 */ /* 0x000fe40000100a00 */
[----:B------:R1:W-:Y:S02]  /*4b9f0*/  STL.64 [R1+0x3a8], R22 ;  /* 0x0003a81601007387 */ /* 0x0003e40000100a00 */
[----:B-1----:R-:W3:Y:S01]  /*4ba00*/  LDL.LU.64 R22, [R1+0x1498] ;  /* 0x0014980001167983 */ /* 0x002ee20000300a00 */
[----:B------:R-:W3:Y:S02]  /*4ba10*/  LDL.LU.64 R20, [R1+0x1490] ;  /* 0x0014900001147983 */ /* 0x000ee40000300a00 */
[----:B------:R1:W-:Y:S02]  /*4ba20*/  STL.64 [R1+0x1410], R24 ;  /* 0x0014101801007387 */ /* 0x0003e40000100a00 */
        /* <DEDUP_REMOVED lines=10> */
[----:B---3--:R-:W-:Y:S01]  /*4bad0*/  HMMA.1688.F32.TF32 R20, R4, R16, R20 ;  /* 0x000000100414723c */ /* 0x008fe20000081014 */
[----:B------:R-:W-:-:S02]  /*4bae0*/  IMAD.MOV.U32 R12, RZ, RZ, R15 ;  /* 0x000000ffff0c7224 */ /* 0x000fc400078e000f */
[----:B------:R-:W-:Y:S02]  /*4baf0*/  IMAD.MOV.U32 R13, RZ, RZ, R14 ;  /* 0x000000ffff0d7224 */ /* 0x000fe400078e000e */
[----:B------:R-:W-:Y:S02]  /*4bb00*/  IMAD.MOV.U32 R15, RZ, RZ, R16 ;  /* 0x000000ffff0f7224 */ /* 0x000fe400078e0010 */
[----:B------:R-:W-:Y:S01]  /*4bb10*/  IMAD.MOV.U32 R14, RZ, RZ, R17 ;  /* 0x000000ffff0e7224 */ /* 0x000fe200078e0011 */
[----:B-----5:R-:W-:Y:S01]  /*4bb20*/  STL.64 [R1+0x1448], R26 ;  /* 0x0014481a01007387 */ /* 0x020fe20000100a00 */
[----:B--2---:R1:W-:Y:S03]  /*4bb30*/  STL.64 [R1+0x1440], R24 ;  /* 0x0014401801007387 */ /* 0x0043e60000100a00 */
[----:B-1----:R-:W2:Y:S01]  /*4bb40*/  LDL.LU R24, [R1+0x2e0] ;  /* 0x0002e00001187983 */ /* 0x002ea20000300800 */
[----:B------:R-:W2:Y:S02]  /*4bb50*/  LDL.LU R25, [R1+0x2e4] ;  /* 0x0002e40001197983 */ /* 0x000ea40000300800 */
[----:B------:R-:W2:Y:S02]  /*4bb60*/  LDL.LU R26, [R1+0x2e8] ;  /* 0x0002e800011a7983 */ /* 0x000ea40000300800 */
[----:B------:R-:W2:Y:S06]  /*4bb70*/  LDL.LU R27, [R1+0x2ec] ;  /* 0x0002ec00011b7983 */ /* 0x000eac0000300800 */
[----:B------:R-:W-:Y:S01]  /*4bb80*/  STL.64 [R1+0x390], R20 ;  /* 0x0003901401007387 */ /* 0x000fe20000100a00 */
[----:B------:R1:W-:Y:S03]  /*4bb90*/  STL.64 [R1+0x398], R22 ;  /* 0x0003981601007387 */ /* 0x0003e60000100a00 */
[----:B-1----:R-:W3:Y:S01]  /*4bba0*/  LDL.LU.64 R22, [R1+0x1488] ;  /* 0x0014880001167983 */ /* 0x002ee20000300a00 */
[----:B------:R-:W3:Y:S02]  /*4bbb0*/  LDL.LU.64 R20, [R1+0x1480] ;  /* 0x0014800001147983 */ /* 0x000ee40000300a00 */
[----:B------:R-:W5:Y:S02]  /*4bbc0*/  LDL.LU.64 R18, [R1+0x1478] ;  /* 0x0014780001127983 */ /* 0x000f640000300a00 */
[----:B------:R-:W3:Y:S02]  /*4bbd0*/  LDL.LU.64 R16, [R1+0x1470] ;  /* 0x0014700001107983 */ /* 0x000ee40000300a00 */
[C---:B---3--:R-:W-:Y:S11]  /*4bbe0*/  HMMA.1688.F32.TF32 R20, R4.reuse, R16, R20 ;  /* 0x000000100414723c */ /* 0x048ff60000081014 */
[----:B------:R-:W-:Y:S11]  /*4bbf0*/  @!UPT UIADD3 URZ, URZ, URZ, URZ ;  /* 0x0000003f3f3ff290 */ /* 0x000ff6000fffe03f */
[----:B------:R-:W-:Y:S01]  /*4bc00*/  @!UPT UIADD3 URZ, URZ, URZ, URZ ;  /* 0x0000003f3f3ff290 */ /* 0x000fe2000fffe03f */
[----:B------:R-:W-:Y:S01]  /*4bc10*/  STL.64 [R1+0x380], R20 ;  /* 0x0003801401007387 */ /* 0x000fe20000100a00 */
[----:B------:R1:W-:Y:S03]  /*4bc20*/  STL.64 [R1+0x388], R22 ;  /* 0x0003881601007387 */ /* 0x0003e60000100a00 */
[----:B-1----:R-:W3:Y:S01]  /*4bc30*/  LDL.LU.64 R22, [R1+0x1468] ;  /* 0x0014680001167983 */ /* 0x002ee20000300a00 */
[----:B------:R-:W4:Y:S02]  /*4bc40*/  LDL.LU.64 R20, [R1+0x1460] ;  /* 0x0014600001147983 */ /* 0x000f240000300a00 */
[----:B----4-:R-:W-:Y:S01]  /*4bc50*/  HMMA.1688.F32.TF32 R4, R4, R20, R8 ;  /* 0x000000140404723c */ /* 0x010fe20000081008 */
[----:B------:R-:W2:Y:S01]  /*4bc60*/  LDL.LU.64 R10, [R1+0x1458] ;  /* 0x00145800010a7983 */ /* 0x000ea20000300a00 */
[----:B------:R-:W2:Y:S02]  /*4bc70*/  LDL.LU.64 R8, [R1+0x1450] ;  /* 0x0014500001087983 */ /* 0x000ea40000300a00 */
[----:B---3--:R-:W-:Y:S02]  /*4bc80*/  STL.64 [R1+0x13e8], R22 ;  /* 0x0013e81601007387 */ /* 0x008fe40000100a00 */
[----:B------:R-:W-:Y:S11]  /*4bc90*/  STL.64 [R1+0x13e0], R20 ;  /* 0x0013e01401007387 */ /* 0x000ff60000100a00 */
[----:B------:R-:W-:Y:S06]  /*4bca0*/  @!UPT UIADD3 URZ, URZ, URZ, URZ ;  /* 0x0000003f3f3ff290 */ /* 0x000fec000fffe03f */
[----:B------:R1:W-:Y:S02]  /*4bcb0*/  STL.64 [R1+0x2f0], R4 ;  /* 0x0002f00401007387 */ /* 0x0003e40000100a00 */
[----:B-1----:R-:W-:Y:S02]  /*4bcc0*/  IMAD.MOV.U32 R4, RZ, RZ, R15 ;  /* 0x000000ffff047224 */ /* 0x002fe400078e000f */
[----:B------:R-:W-:Y:S01]  /*4bcd0*/  IMAD.MOV.U32 R5, RZ, RZ, R14 ;  /* 0x000000ffff057224 */ /* 0x000fe200078e000e */
[----:B------:R-:W-:Y:S01]  /*4bce0*/  STL.64 [R1+0x2f8], R6 ;  /* 0x0002f80601007387 */ /* 0x000fe20000100a00 */
[----:B------:R-:W3:Y:S02]  /*4bcf0*/  LDL.LU R20, [R1+0x2c0] ;  /* 0x0002c00001147983 */ /* 0x000ee40000300800 */
[----:B------:R-:W3:Y:S02]  /*4bd00*/  LDL.LU R21, [R1+0x2c4] ;  /* 0x0002c40001157983 */ /* 0x000ee40000300800 */
[----:B------:R-:W3:Y:S01]  /*4bd10*/  LDL.LU R22, [R1+0x2c8] ;  /* 0x0002c80001167983 */ /* 0x000ee20000300800 */
[----:B------:R-:W3:Y:S01]  /*4bd20*/  LDL.LU R23, [R1+0x2cc] ;  /* 0x0002cc0001177983 */ /* 0x000ee20000300800 */
        /* <DEDUP_REMOVED lines=49> */
[----:B------:R1:W-:Y:S04]  /*4c040*/  STL.64 [R1+0x13b8], R24 ;  /* 0x0013b81801007387 */ /* 0x0003e80000100a00 */
[----:B-1----:R-:W3:Y:S01]  /*4c050*/  LDL.64 R24, [R1+0x70] ;  /* 0x0000700001187983 */ /* 0x002ee20000100a00 */
[----:B------:R-:W4:Y:S01]  /*4c060*/  LDL.LU R20, [R1+0x280] ;  /* 0x0002800001147983 */ /* 0x000f220000300800 */
[C---:B--2---:R-:W-:Y:S11]  /*4c070*/  HMMA.1688.F32.TF32 R12, R8.reuse, R4, R12 ;  /* 0x00000004080c723c */ /* 0x044ff6000008100c */
[----:B------:R-:W-:Y:S11]  /*4c080*/  @!UPT UIADD3 URZ, URZ, URZ, URZ ;  /* 0x0000003f3f3ff290 */ /* 0x000ff6000fffe03f */
[----:B------:R-:W-:Y:S01]  /*4c090*/  @!UPT UIADD3 URZ, URZ, URZ, URZ ;  /* 0x0000003f3f3ff290 */ /* 0x000fe2000fffe03f */
[----:B------:R1:W-:Y:S01]  /*4c0a0*/  STL.64 [R1+0x290], R12 ;  /* 0x0002900c01007387 */ /* 0x0003e20000100a00 */
[----:B------:R2:W-:Y:S02]  /*4c0b0*/  STL.64 [R1+0x298], R14 ;  /* 0x0002980e01007387 */ /* 0x0005e40000100a00 */
[----:B------:R-:W4:Y:S02]  /*4c0c0*/  LDL.LU R21, [R1+0x284] ;  /* 0x0002840001157983 */ /* 0x000f240000300800 */
[----:B------:R-:W4:Y:S01]  /*4c0d0*/  LDL.LU R22, [R1+0x288] ;  /* 0x0002880001167983 */ /* 0x000f220000300800 */
[----:B------:R-:W4:Y:S04]  /*4c0e0*/  LDL.LU R23, [R1+0x28c] ;  /* 0x00028c0001177983 */ /* 0x000f280000300800 */
[----:B-1----:R-:W3:Y:S01]  /*4c0f0*/  LDL.LU R12, [R1+0x1f0] ;  /* 0x0001f000010c7983 */ /* 0x002ee20000300800 */
[----:B------:R-:W3:Y:S02]  /*4c100*/  LDL.LU R13, [R1+0x1f4] ;  /* 0x0001f400010d7983 */ /* 0x000ee40000300800 */
[----:B--2---:R-:W3:Y:S02]  /*4c110*/  LDL.LU R14, [R1+0x1f8] ;  /* 0x0001f800010e7983 */ /* 0x004ee40000300800 */
        /* <DEDUP_REMOVED lines=18> */
[C---:B----4-:R-:W-:Y:S01]  /*4c240*/  HMMA.1688.F32.TF32 R20, R8.reuse, R16, R20 ;  /* 0x000000100814723c */ /* 0x050fe20000081014 */
[----:B--2---:R-:W-:Y:S01]  /*4c250*/  STL.64 [R1+0x13b0], R6 ;  /* 0x0013b00601007387 */ /* 0x004fe20000100a00 */
[----:B------:R1:W-:Y:S03]  /*4c260*/  STL.64 [R1+0x13a8], R4 ;  /* 0x0013a80401007387 */ /* 0x0003e60000100a00 */
        /* <DEDUP_REMOVED lines=12> */
[----:B-1----:R-:W4:Y:S01]  /*4c330*/  LDL.LU.64 R22, [R1+0x13e8] ;  /* 0x0013e80001167983 */ /* 0x002f220000300a00 */
[----:B------:R-:W3:Y:S02]  /*4c340*/  LDL.LU.64 R20, [R1+0x13e0] ;  /* 0x0013e00001147983 */ /* 0x000ee40000300a00 */
[----:B---3--:R-:W-:Y:S01]  /*4c350*/  HMMA.1688.F32.TF32 R8, R8, R20, R12 ;  /* 0x000000140808723c */ /* 0x008fe2000008100c */
[----:B------:R-:W2:Y:S01]  /*4c360*/  LDL.LU.64 R14, [R1+0x13d8] ;  /* 0x0013d800010e7983 */ /* 0x000ea20000300a00 */
[----:B------:R-:W2:Y:S02]  /*4c370*/  LDL.LU.64 R12, [R1+0x13d0] ;  /* 0x0013d000010c7983 */ /* 0x000ea40000300a00 */
[----:B------:R-:W-:-:S02]  /*4c380*/  IMAD.MOV.U32 R28, RZ, RZ, R24 ;  /* 0x000000ffff1c7224 */ /* 0x000fc400078e0018 */
[----:B------:R-:W-:Y:S11]  /*4c390*/  IMAD.MOV.U32 R29, RZ, RZ, R25 ;  /* 0x000000ffff1d7224 */ /* 0x000ff600078e0019 */
[----:B------:R-:W-:Y:S06]  /*4c3a0*/  @!UPT UIADD3 URZ, URZ, URZ, URZ ;  /* 0x0000003f3f3ff290 */ /* 0x000fec000fffe03f */
[----:B------:R1:W-:Y:S01]  /*4c3b0*/  STL.64 [R1+0x1f0], R8 ;  /* 0x0001f00801007387 */ /* 0x0003e20000100a00 */
[----:B------:R3:W-:Y:S03]  /*4c3c0*/  STL.64 [R1+0x1f8], R10 ;  /* 0x0001f80a01007387 */ /* 0x0007e60000100a00 */
[----:B-1----:R-:W4:Y:S01]  /*4c3d0*/  LDL.LU R8, [R1+0x190] ;  /* 0x0001900001087983 */ /* 0x002f220000300800 */
[----:B------:R-:W4:Y:S02]  /*4c3e0*/  LDL.LU R9, [R1+0x194] ;  /* 0x0001940001097983 */ /* 0x000f240000300800 */
[----:B---3--:R-:W4:Y:S02]  /*4c3f0*/  LDL.LU R10, [R1+0x198] ;  /* 0x00019800010a7983 */ /* 0x008f240000300800 */
        /* <DEDUP_REMOVED lines=43> */
[----:B------:R1:W-:Y:S01]  /*4c6b0*/  STL.64 [R1+0x180], R4 ;  /* 0x0001800401007387 */ /* 0x0003e20000100a00 */
[----:B------:R4:W-:Y:S02]  /*4c6c0*/  STL.64 [R1+0x188], R6 ;  /* 0x0001880601007387 */ /* 0x0009e40000100a00 */
[----:B------:R-:W3:Y:S02]  /*4c6d0*/  LDL.LU R9, [R1+0x164] ;  /* 0x0001640001097983 */ /* 0x000ee40000300800 */
[----:B--2---:R-:W2:Y:S01]  /*4c6e0*/  LDL.LU R10, [R1+0x168] ;  /* 0x00016800010a7983 */ /* 0x004ea20000300800 */
[----:B------:R-:W2:Y:S04]  /*4c6f0*/  LDL.LU R11, [R1+0x16c] ;  /* 0x00016c00010b7983 */ /* 0x000ea80000300800 */
[----:B-1----:R-:W2:Y:S01]  /*4c700*/  LDL.LU R4, [R1+0x450] ;  /* 0x0004500001047983 */ /* 0x002ea20000300800 */
[----:B------:R-:W2:Y:S02]  /*4c710*/  LDL.LU R5, [R1+0x454] ;  /* 0x0004540001057983 */ /* 0x000ea40000300800 */
[----:B----4-:R-:W4:Y:S02]  /*4c720*/  LDL.LU R6, [R1+0x458] ;  /* 0x0004580001067983 */ /* 0x010f240000300800 */
[----:B------:R-:W4:Y:S01]  /*4c730*/  LDL.LU R7, [R1+0x45c] ;  /* 0x00045c0001077983 */ /* 0x000f220000300800 */
[----:B------:R-:W2:Y:S01]  /*4c740*/  LDL.LU R24, [R1+0x470] ;  /* 0x0004700001187983 */ /* 0x000ea20000300800 */
[----:B------:R-:W3:Y:S02]  /*4c750*/  LDL.LU R25, [R1+0x474] ;  /* 0x0004740001197983 */ /* 0x000ee40000300800 */
[----:B------:R-:W3:Y:S02]  /*4c760*/  LDL.LU R26, [R1+0x478] ;  /* 0x00047800011a7983 */ /* 0x000ee40000300800 */
[----:B------:R-:W3:Y:S01]  /*4c770*/  LDL.LU R27, [R1+0x47c] ;  /* 0x00047c00011b7983 */ /* 0x000ee20000300800 */
[----:B----4-:R-:W-:Y:S01]  /*4c780*/  STL.64 [R1+0x1330], R6 ;  /* 0x0013300601007387 */ /* 0x010fe20000100a00 */
[----:B--2---:R1:W-:Y:S02]  /*4c790*/  STL.64 [R1+0x1328], R4 ;  /* 0x0013280401007387 */ /* 0x0043e40000100a00 */
[----:B-1----:R-:W-:-:S02]  /*4c7a0*/  IMAD.MOV.U32 R4, RZ, RZ, R28 ;  /* 0x000000ffff047224 */ /* 0x002fc400078e001c */
[----:B------:R-:W2:Y:S01]  /*4c7b0*/  LDL.LU R28, [R1+0x1350] ;  /* 0x00135000011c7983 */ /* 0x000ea20000300800 */
[----:B------:R-:W-:Y:S02]  /*4c7c0*/  STL.64 [R1+0x1310], R10 ;  /* 0x0013100a01007387 */ /* 0x000fe40000100a00 */
[----:B---3--:R1:W-:Y:S02]  /*4c7d0*/  STL.64 [R1+0x1308], R8 ;  /* 0x0013080801007387 */ /* 0x0083e40000100a00 */
[----:B-1----:R-:W3:Y:S04]  /*4c7e0*/  LDL.LU.64 R8, [R1+0x50] ;  /* 0x0000500001087983 */ /* 0x002ee80000300a00 */
[----:B---3--:R1:W-:Y:S04]  /*4c7f0*/  STL.64 [R1+0x1320], R8 ;  /* 0x0013200801007387 */ /* 0x0083e80000100a00 */
[----:B-1----:R-:W3:Y:S04]  /*4c800*/  LDL.LU.64 R8, [R1+0x60] ;  /* 0x0000600001087983 */ /* 0x002ee80000300a00 */
[----:B---3--:R1:W-:Y:S04]  /*4c810*/  STL.64 [R1+0x1338], R8 ;  /* 0x0013380801007387 */ /* 0x0083e80000100a00 */
[----:B-1----:R-:W3:Y:S01]  /*4c820*/  LDL.LU R8, [R1+0x460] ;  /* 0x0004600001087983 */ /* 0x002ee20000300800 */
[----:B------:R-:W3:Y:S02]  /*4c830*/  LDL.LU R9, [R1+0x464] ;  /* 0x0004640001097983 */ /* 0x000ee40000300800 */
[----:B------:R-:W3:Y:S02]  /*4c840*/  LDL.LU R10, [R1+0x468] ;  /* 0x00046800010a7983 */ /* 0x000ee40000300800 */
[----:B------:R-:W3:Y:S01]  /*4c850*/  LDL.LU R11, [R1+0x46c] ;  /* 0x00046c00010b7983 */ /* 0x000ee20000300800 */
[----:B-----5:R-:W-:Y:S01]  /*4c860*/  STL.64 [R1+0x12d8], R18 ;  /* 0x0012d81201007387 */ /* 0x020fe20000100a00 */
[----:B------:R1:W-:Y:S03]  /*4c870*/  STL.64 [R1+0x12d0], R16 ;  /* 0x0012d01001007387 */ /* 0x0003e60000100a00 */
[----:B-1----:R-:W4:Y:S01]  /*4c880*/  LDL.LU R16, [R1+0x140] ;  /* 0x0001400001107983 */ /* 0x002f220000300800 */
[----:B------:R-:W4:Y:S02]  /*4c890*/  LDL.LU R17, [R1+0x144] ;  /* 0x0001440001117983 */ /* 0x000f240000300800 */
[----:B------:R-:W5:Y:S02]  /*4c8a0*/  LDL.LU R18, [R1+0x148] ;  /* 0x0001480001127983 */ /* 0x000f640000300800 */
[----:B------:R-:W5:Y:S02]  /*4c8b0*/  LDL.LU R19, [R1+0x14c] ;  /* 0x00014c0001137983 */ /* 0x000f640000300800 */
[----:B-----5:R-:W-:Y:S01]  /*4c8c0*/  STL.64 [R1+0x12f8], R18 ;  /* 0x0012f81201007387 */ /* 0x020fe20000100a00 */
[----:B----4-:R1:W-:Y:S03]  /*4c8d0*/  STL.64 [R1+0x12f0], R16 ;  /* 0x0012f01001007387 */ /* 0x0103e60000100a00 */
[----:B-1----:R-:W4:Y:S01]  /*4c8e0*/  LDL.LU.64 R16, [R1+0x30] ;  /* 0x0000300001107983 */ /* 0x002f220000300a00 */
[----:B------:R-:W-:Y:S03]  /*4c8f0*/  HMMA.1688.F32.TF32 R12, R12, R20, R24 ;  /* 0x000000140c0c723c */ /* 0x000fe60000081018 */
[----:B----4-:R1:W-:Y:S04]  /*4c900*/  STL.64 [R1+0x1300], R16 ;  /* 0x0013001001007387 */ /* 0x0103e80000100a00 */
[----:B-1----:R-:W4:Y:S01]  /*4c910*/  LDL.LU.64 R16, [R1+0x40] ;  /* 0x0000400001107983 */ /* 0x002f220000300a00 */
[----:B------:R-:W-:-:S03]  /*4c920*/  IMAD.MOV.U32 R5, RZ, RZ, R29 ;  /* 0x000000ffff057224 */ /* 0x000fc600078e001d */
[----:B----4-:R1:W-:Y:S04]  /*4c930*/  STL.64 [R1+0x1318], R16 ;  /* 0x0013181001007387 */ /* 0x0103e80000100a00 */
[----:B-1----:R-:W4:Y:S01]  /*4c940*/  LDL.LU R16, [R1+0x170] ;  /* 0x0001700001107983 */ /* 0x002f220000300800 */
[----:B------:R-:W4:Y:S02]  /*4c950*/  LDL.LU R17, [R1+0x174] ;  /* 0x0001740001117983 */ /* 0x000f240000300800 */
[----:B------:R-:W4:Y:S02]  /*4c960*/  LDL.LU R18, [R1+0x178] ;  /* 0x0001780001127983 */ /* 0x000f240000300800 */
[----:B------:R-:W4:Y:S01]  /*4c970*/  LDL.LU R19, [R1+0x17c] ;  /* 0x00017c0001137983 */ /* 0x000f220000300800 */
[----:B------:R-:W3:Y:S01]  /*4c980*/  LDL.LU.64 R26, [R1+0x1348] ;  /* 0x00134800011a7983 */ /* 0x000ee20000300a00 */
[----:B------:R-:W3:Y:S02]  /*4c990*/  LDL.LU.64 R24, [R1+0x1340] ;  /* 0x0013400001187983 */ /* 0x000ee40000300a00 */
[----:B------:R1:W-:Y:S02]  /*4c9a0*/  STL.64 [R1+0x90], R12 ;  /* 0x0000900c01007387 */ /* 0x0003e40000100a00 */
[----:B------:R5:W-:Y:S01]  /*4c9b0*/  STL.64 [R1+0x98], R14 ;  /* 0x0000980e01007387 */ /* 0x000be20000100a00 */
[----:B-1----:R-:W4:Y:S01]  /*4c9c0*/  LDL.LU R12, [R1+0x150] ;  /* 0x00015000010c7983 */ /* 0x002f220000300800 */
[----:B------:R-:W4:Y:S02]  /*4c9d0*/  LDL.LU R13, [R1+0x154] ;  /* 0x00015400010d7983 */ /* 0x000f240000300800 */
[----:B-----5:R-:W5:Y:S02]  /*4c9e0*/  LDL.LU R14, [R1+0x158] ;  /* 0x00015800010e7983 */ /* 0x020f640000300800 */
[----:B------:R-:W5:Y:S01]  /*4c9f0*/  LDL.LU R15, [R1+0x15c] ;  /* 0x00015c00010f7983 */ /* 0x000f620000300800 */
[----:B------:R-:W-:Y:S01]  /*4ca00*/  STL.64 [R1+0x12c8], R22 ;  /* 0x0012c81601007387 */ /* 0x000fe20000100a00 */
[----:B------:R1:W-:Y:S03]  /*4ca10*/  STL.64 [R1+0x12c0], R20 ;  /* 0x0012c01401007387 */ /* 0x0003e60000100a00 */
[----:B-1----:R-:W4:Y:S01]  /*4ca20*/  LDL.LU R20, [R1+0x440] ;  /* 0x0004400001147983 */ /* 0x002f220000300800 */
[----:B------:R-:W4:Y:S02]  /*4ca30*/  LDL.LU R21, [R1+0x444] ;  /* 0x0004440001157983 */ /* 0x000f240000300800 */
[----:B--2---:R-:W-:-:S02]  /*4ca40*/  IMAD.MOV.U32 R22, RZ, RZ, R28 ;  /* 0x000000ffff167224 */ /* 0x004fc400078e001c */
[----:B------:R-:W-:-:S05]  /*4ca50*/  IMAD.MOV.U32 R23, RZ, RZ, R3 ;  /* 0x000000ffff177224 */ /* 0x000fca00078e0003 */
[----:B------:R-:W-:Y:S01]  /*4ca60*/  STL.64 [R1+0x12e8], R22 ;  /* 0x0012e81601007387 */ /* 0x000fe20000100a00 */
[C---:B---3--:R-:W-:Y:S03]  /*4ca70*/  HMMA.1688.F32.TF32 R4, R24.reuse, R4, R8 ;  /* 0x000000041804723c */ /* 0x048fe60000081008 */
[----:B----4-:R1:W-:Y:S04]  /*4ca80*/  STL.64 [R1+0x12e0], R20 ;  /* 0x0012e01401007387 */ /* 0x0103e80000100a00 */
[----:B-1----:R-:W2:Y:S01]  /*4ca90*/  LDL.LU.64 R20, [R1+0x20] ;  /* 0x0000200001147983 */ /* 0x002ea20000300a00 */
[----:B------:R-:W3:Y:S11]  /*4caa0*/  LDL.LU.64 R8, [R1+0x1338] ;  /* 0x0013380001087983 */ /* 0x000ef60000300a00 */
[----:B------:R-:W-:Y:S04]  /*4cab0*/  @!UPT UIADD3 URZ, URZ, URZ, URZ ;  /* 0x0000003f3f3ff290 */ /* 0x000fe8000fffe03f */
        /* <DEDUP_REMOVED lines=11> */
[----:B------:R-:W4:Y:S02]  /*4cb70*/  LDL.LU.64 R8, [R1+0x1320] ;  /* 0x0013200001087983 */ /* 0x000f240000300a00 */
[----:B----4-:R-:W-:Y:S01]  /*4cb80*/  HMMA.1688.F32.TF32 R16, R24, R8, R16 ;  /* 0x000000081810723c */ /* 0x010fe20000081010 */
[----:B---3--:R-:W-:-:S02]  /*4cb90*/  IMAD.MOV.U32 R7, RZ, RZ, R8 ;  /* 0x000000ffff077224 */ /* 0x008fc400078e0008 */
[----:B------:R-:W-:Y:S11]  /*4cba0*/  IMAD.MOV.U32 R6, RZ, RZ, R9 ;  /* 0x000000ffff067224 */ /* 0x000ff600078e0009 */
[----:B------:R-:W-:Y:S09]  /*4cbb0*/  @!UPT UIADD3 URZ, URZ, URZ, URZ ;  /* 0x0000003f3f3ff290 */ /* 0x000ff2000fffe03f */
[----:B------:R1:W-:Y:S01]  /*4cbc0*/  STL.64 [R1+0x170], R16 ;  /* 0x0001701001007387 */ /* 0x0003e20000100a00 */
[----:B------:R-:W-:Y:S03]  /*4cbd0*/  STL.64 [R1+0x178], R18 ;  /* 0x0001781201007387 */ /* 0x000fe60000100a00 */
[----:B-1----:R-:W3:Y:S01]  /*4cbe0*/  LDL.LU.64 R16, [R1+0x1318] ;  /* 0x0013180001107983 */ /* 0x002ee20000300a00 */
[----:B------:R-:W3:Y:S02]  /*4cbf0*/  LDL.LU.64 R10, [R1+0x1310] ;  /* 0x00131000010a7983 */ /* 0x000ee40000300a00 */
        /* <DEDUP_REMOVED lines=8> */
[----:B------:R-:W5:Y:S01]  /*4cc80*/  LDL.LU.64 R16, [R1+0x1300] ;  /* 0x0013000001107983 */ /* 0x000f620000300a00 */
[----:B------:R-:W4:Y:S01]  /*4cc90*/  LDL.LU.64 R18, [R1+0x12f8] ;  /* 0x0012f80001127983 */ /* 0x000f220000300a00 */
[----:B-----5:R-:W-:Y:S01]  /*4cca0*/  HMMA.1688.F32.TF32 R12, R24, R16, R12 ;  /* 0x00000010180c723c */ /* 0x020fe2000008100c */
[----:B---3--:R-:W-:-:S02]  /*4ccb0*/  IMAD.MOV.U32 R11, RZ, RZ, R16 ;  /* 0x000000ffff0b7224 */ /* 0x008fc400078e0010 */
[----:B------:R-:W-:Y:S02]  /*4ccc0*/  IMAD.MOV.U32 R10, RZ, RZ, R17 ;  /* 0x000000ffff0a7224 */ /* 0x000fe400078e0011 */
[----:B------:R-:W4:Y:S11]  /*4ccd0*/  LDL.LU.64 R16, [R1+0x12f0] ;  /* 0x0012f00001107983 */ /* 0x000f360000300a00 */
[----:B------:R-:W-:Y:S08]  /*4cce0*/  @!UPT UIADD3 URZ, URZ, URZ, URZ ;  /* 0x0000003f3f3ff290 */ /* 0x000ff0000fffe03f */
[----:B------:R-:W-:Y:S01]  /*4ccf0*/  IMAD.MOV.U32 R3, RZ, RZ, R13 ;  /* 0x000000ffff037224 */ /* 0x000fe200078e000d */
[----:B------:R2:W-:Y:S01]  /*4cd00*/  STL [R1+0x150], R12 ;  /* 0x0001500c01007387 */ /* 0x0005e20000100800 */
[----:B------:R-:W-:Y:S02]  /*4cd10*/  STL.64 [R1+0x158], R14 ;  /* 0x0001580e01007387 */ /* 0x000fe40000100a00 */
[----:B------:R-:W-:Y:S01]  /*4cd20*/  LDS R14, [R0+0x3e000] ;  /* 0x03e00000000e7984 */ /* 0x000fe20000000800 */
[----:B------:R-:W-:Y:S04]  /*4cd30*/  LDS R13, [R2+0x3c000] ;  /* 0x03c00000020d7984 */ /* 0x000fe80000000800 */
[----:B------:R1:W-:Y:S01]  /*4cd40*/  STL [R1+0x1020], R3 ;  /* 0x0010200301007387 */ /* 0x0003e20000100800 */
[----:B------:R-:W3:Y:S02]  /*4cd50*/  LDL.LU.64 R22, [R1+0x12e8] ;  /* 0x0012e80001167983 */ /* 0x000ee40000300a00 */
[----:B------:R-:W-:Y:S04]  /*4cd60*/  LDS R15, [R2+0x3e000] ;  /* 0x03e00000020f7984 */ /* 0x000fe80000000800 */
[----:B--2---:R-:W-:-:S02]  /*4cd70*/  IMAD.MOV.U32 R12, RZ, RZ, R20 ;  /* 0x000000ffff0c7224 */ /* 0x004fc400078e0014 */
[----:B-1----:R-:W-:Y:S01]  /*4cd80*/  IMAD.MOV.U32 R3, RZ, RZ, R21 ;  /* 0x000000ffff037224 */ /* 0x002fe200078e0015 */
[C---:B----4-:R-:W-:Y:S01]  /*4cd90*/  HMMA.1688.F32.TF32 R16, R24.reuse, R20, R16 ;  /* 0x000000141810723c */ /* 0x050fe20000081010 */
[----:B------:R-:W3:Y:S11]  /*4cda0*/  LDL.LU.64 R20, [R1+0x12e0] ;  /* 0x0012e00001147983 */ /* 0x000ef60000300a00 */
[----:B------:R-:W-:Y:S11]  /*4cdb0*/  @!UPT UIADD3 URZ, URZ, URZ, URZ ;  /* 0x0000003f3f3ff290 */ /* 0x000ff6000fffe03f */
[----:B------:R-:W-:Y:S01]  /*4cdc0*/  STL.64 [R1+0x140], R16 ;  /* 0x0001401001007387 */ /* 0x000fe20000100a00 */
[----:B------:R1:W-:Y:S02]  /*4cdd0*/  STL [R1+0x148], R18 ;  /* 0x0001481201007387 */ /* 0x0003e40000100800 */
[----:B------:R-:W-:Y:S02]  /*4cde0*/  IMAD.MOV.U32 R29, RZ, RZ, R19 ;  /* 0x000000ffff1d7224 */ /* 0x000fe400078e0013 */
[----:B-1----:R-:W2:Y:S01]  /*4cdf0*/  LDL.LU.64 R18, [R1+0x12d8] ;  /* 0x0012d80001127983 */ /* 0x002ea20000300a00 */
[----:B------:R-:W3:Y:S02]  /*4ce00*/  LDL.LU.64 R16, [R1+0x12d0] ;  /* 0x0012d00001107983 */ /* 0x000ee40000300a00 */
[----:B------:R-:W-:Y:S01]  /*4ce10*/  STL [R1+0x1024], R29 ;  /* 0x0010241d01007387 */ /* 0x000fe20000100800 */
[C---:B---3--:R-:W-:Y:S11]  /*4ce20*/  HMMA.1688.F32.TF32 R20, R24.reuse, R16, R20 ;  /* 0x000000101814723c */ /* 0x048ff60000081014 */
[----:B------:R-:W-:Y:S11]  /*4ce30*/  @!UPT UIADD3 URZ, URZ, URZ, URZ ;  /* 0x0000003f3f3ff290 */ /* 0x000ff6000fffe03f */
[----:B------:R-:W-:Y:S01]  /*4ce40*/  @!UPT UIADD3 URZ, URZ, URZ, URZ ;  /* 0x0000003f3f3ff290 */ /* 0x000fe2000fffe03f */
[----:B------:R-:W-:Y:S01]  /*4ce50*/  STL.64 [R1+0x130], R20 ;  /* 0x0001301401007387 */ /* 0x000fe20000100a00 */
[----:B------:R1:W-:Y:S02]  /*4ce60*/  STL [R1+0x138], R22 ;  /* 0x0001381601007387 */ /* 0x0003e40000100800 */
[----:B------:R-:W-:Y:S02]  /*4ce70*/  IMAD.MOV.U32 R28, RZ, RZ, R23 ;  /* 0x000000ffff1c7224 */ /* 0x000fe400078e0017 */
[----:B-1----:R-:W3:Y:S01]  /*4ce80*/  LDL.LU.64 R22, [R1+0x12c8] ;  /* 0x0012c80001167983 */ /* 0x002ee20000300a00 */
[----:B------:R-:W4:Y:S02]  /*4ce90*/  LDL.LU.64 R20, [R1+0x12c0] ;  /* 0x0012c00001147983 */ /* 0x000f240000300a00 */
[----:B--2---:R-:W-:Y:S02]  /*4cea0*/  STL.64 [R1+0x1240], R18 ;  /* 0x0012401201007387 */ /* 0x004fe40000100a00 */
[----:B------:R1:W-:Y:S02]  /*4ceb0*/  STL.64 [R1+0x1238], R16 ;  /* 0x0012381001007387 */ /* 0x0003e40000100a00 */
[----:B-1----:R-:W4:Y:S01]  /*4cec0*/  LDL.LU R16, [R1+0x420] ;  /* 0x0004200001107983 */ /* 0x002f220000300800 */
[----:B------:R-:W4:Y:S02]  /*4ced0*/  LDL.LU R17, [R1+0x424] ;  /* 0x0004240001117983 */ /* 0x000f240000300800 */
[----:B------:R-:W4:Y:S02]  /*4cee0*/  LDL.LU R18, [R1+0x428] ;  /* 0x0004280001127983 */ /* 0x000f240000300800 */
[----:B------:R-:W4:Y:S02]  /*4cef0*/  LDL.LU R19, [R1+0x42c] ;  /* 0x00042c0001137983 */ /* 0x000f240000300800 */
[----:B----4-:R-:W-:Y:S01]  /*4cf00*/  HMMA.1688.F32.TF32 R16, R24, R20, R16 ;  /* 0x000000141810723c */ /* 0x010fe20000081010 */
[----:B---3--:R-:W-:Y:S01]  /*4cf10*/  STL.64 [R1+0x1230], R22 ;  /* 0x0012301601007387 */ /* 0x008fe20000100a00 */
[----:B------:R1:W-:Y:S03]  /*4cf20*/  STL.64 [R1+0x1228], R20 ;  /* 0x0012281401007387 */ /* 0x0003e60000100a00 */
[----:B------:R-:W-:Y:S04]  /*4cf30*/  LDS R26, [R0+0x3e100] ;  /* 0x03e10000001a7984 */ /* 0x000fe80000000800 */
[----:B------:R-:W2:Y:S04]  /*4cf40*/  LDS R27, [R2+0x3e100] ;  /* 0x03e10000021b7984 */ /* 0x000ea80000000800 */
[----:B------:R-:W-:Y:S04]  /*4cf50*/  LDS R24, [R0+0x3c100] ;  /* 0x03c1000000187984 */ /* 0x000fe80000000800 */
[----:B------:R-:W3:Y:S06]  /*4cf60*/  LDS R25, [R2+0x3c100] ;  /* 0x03c1000002197984 */ /* 0x000eec0000000800 */
[----:B------:R4:W-:Y:S01]  /*4cf70*/  STL.64 [R1], R16 ;  /* 0x0000001001007387 */ /* 0x0009e20000100a00 */
[----:B------:R-:W-:Y:S02]  /*4cf80*/  STL.64 [R1+0x8], R18 ;  /* 0x0000081201007387 */ /* 0x000fe40000100a00 */
[----:B-1----:R-:W5:Y:S02]  /*4cf90*/  LDL.LU R20, [R1+0x3f0] ;  /* 0x0003f00001147983 */ /* 0x002f640000300800 */
[----:B------:R-:W5:Y:S01]  /*4cfa0*/  LDL.LU R21, [R1+0x3f4] ;  /* 0x0003f40001157983 */ /* 0x000f620000300800 */
[----:B------:R-:W2:Y:S01]  /*4cfb0*/  LDL.LU R22, [R1+0x3f8] ;  /* 0x0003f80001167983 */ /* 0x000ea20000300800 */
[----:B------:R-:W2:Y:S02]  /*4cfc0*/  LDL.LU R23, [R1+0x3fc] ;  /* 0x0003fc0001177983 */ /* 0x000ea40000300800 */
[----:B----4-:R-:W-:-:S02]  /*4cfd0*/  IMAD.MOV.U32 R16, RZ, RZ, R12 ;  /* 0x000000ffff107224 */ /* 0x010fc400078e000c */
[----:B------:R-:W-:Y:S01]  /*4cfe0*/  IMAD.MOV.U32 R17, RZ, RZ, R3 ;  /* 0x000000ffff117224 */ /* 0x000fe200078e0003 */
[----:B------:R-:W-:Y:S04]  /*4cff0*/  LDS R12, [R0+0x3c000] ;  /* 0x03c00000000c7984 */ /* 0x000fe80000000800 */
[----:B--2---:R-:W-:Y:S01]  /*4d000*/  STL.64 [R1+0x1250], R22 ;  /* 0x0012501601007387 */ /* 0x004fe20000100a00 */
[----:B-----5:R1:W-:Y:S02]  /*4d010*/  STL.64 [R1+0x1248], R20 ;  /* 0x0012481401007387 */ /* 0x0203e40000100a00 */
[----:B------:R2:W-:Y:S01]  /*4d020*/  STL.64 [R1+0x1258], R16 ;  /* 0x0012581001007387 */ /* 0x0005e20000100a00 */
[----:B-1----:R-:W4:Y:S01]  /*4d030*/  LDL.LU R20, [R1+0x400] ;  /* 0x0004000001147983 */ /* 0x002f220000300800 */
[----:B------:R-:W4:Y:S02]  /*4d040*/  LDL.LU R21, [R1+0x404] ;  /* 0x0004040001157983 */ /* 0x000f240000300800 */
[----:B------:R-:W5:Y:S02]  /*4d050*/  LDL.LU R22, [R1+0x408] ;  /* 0x0004080001167983 */ /* 0x000f640000300800 */
[----:B------:R-:W5:Y:S02]  /*4d060*/  LDL.LU R23, [R1+0x40c] ;  /* 0x00040c0001177983 */ /* 0x000f640000300800 */
[----:B--2---:R-:W-:-:S02]  /*4d070*/  IMAD.MOV.U32 R16, RZ, RZ, R11 ;  /* 0x000000ffff107224 */ /* 0x004fc400078e000b */
[----:B------:R-:W-:Y:S01]  /*4d080*/  IMAD.MOV.U32 R17, RZ, RZ, R10 ;  /* 0x000000ffff117224 */ /* 0x000fe200078e000a */
[----:B------:R-:W-:Y:S04]  /*4d090*/  LDS R11, [R2+0x3e200] ;  /* 0x03e20000020b7984 */ /* 0x000fe80000000800 */
[----:B------:R-:W1:Y:S04]  /*4d0a0*/  LDS R10, [R0+0x3e200] ;  /* 0x03e20000000a7984 */ /* 0x000e680000000800 */
[----:B-----5:R-:W-:Y:S01]  /*4d0b0*/  STL.64 [R1+0x1268], R22 ;  /* 0x0012681601007387 */ /* 0x020fe20000100a00 */
[----:B----4-:R-:W-:Y:S02]  /*4d0c0*/  STL.64 [R1+0x1260], R20 ;  /* 0x0012601401007387 */ /* 0x010fe40000100a00 */
[----:B------:R2:W-:Y:S02]  /*4d0d0*/  STL.64 [R1+0x1270], R16 ;  /* 0x0012701001007387 */ /* 0x0005e40000100a00 */
[----:B--2---:R-:W-:-:S02]  /*4d0e0*/  IMAD.MOV.U32 R16, RZ, RZ, R9 ;  /* 0x000000ffff107224 */ /* 0x004fc400078e0009 */
[----:B------:R-:W-:Y:S01]  /*4d0f0*/  IMAD.MOV.U32 R17, RZ, RZ, R8 ;  /* 0x000000ffff117224 */ /* 0x000fe200078e0008 */
[----:B------:R-:W-:Y:S04]  /*4d100*/  LDS R9, [R2+0x3c200] ;  /* 0x03c2000002097984 */ /* 0x000fe80000000800 */
[----:B------:R-:W2:Y:S04]  /*4d110*/  LDS R8, [R0+0x3c200] ;  /* 0x03c2000000087984 */ /* 0x000ea80000000800 */
[----:B------:R4:W-:Y:S01]  /*4d120*/  STL.64 [R1+0x1288], R16 ;  /* 0x0012881001007387 */ /* 0x0009e20000100a00 */
[----:B------:R-:W5:Y:S02]  /*4d130*/  LDL.LU R20, [R1+0x410] ;  /* 0x0004100001147983 */ /* 0x000f640000300800 */
[----:B------:R-:W5:Y:S02]  /*4d140*/  LDL.LU R21, [R1+0x414] ;  /* 0x0004140001157983 */ /* 0x000f640000300800 */
[----:B------:R-:W2:Y:S01]  /*4d150*/  LDL.LU R22, [R1+0x418] ;  /* 0x0004180001167983 */ /* 0x000ea20000300800 */
[----:B------:R-:W2:Y:S01]  /*4d160*/  LDL.LU R23, [R1+0x41c] ;  /* 0x00041c0001177983 */ /* 0x000ea20000300800 */
[----:B----4-:R-:W-:-:S02]  /*4d170*/  IMAD.MOV.U32 R16, RZ, RZ, R7 ;  /* 0x000000ffff107224 */ /* 0x010fc400078e0007 */
[----:B------:R-:W-:Y:S01]  /*4d180*/  IMAD.MOV.U32 R17, RZ, RZ, R6 ;  /* 0x000000ffff117224 */ /* 0x000fe200078e0006 */
[----:B------:R-:W-:Y:S04]  /*4d190*/  LDS R7, [R2+0x3a700] ;  /* 0x03a7000002077984 */ /* 0x000fe80000000800 */
[----:B------:R-:W-:Y:S04]  /*4d1a0*/  LDS R6, [R0+0x3a700] ;  /* 0x03a7000000067984 */ /* 0x000fe80000000800 */
[----:B------:R-:W-:Y:S04]  /*4d1b0*/  STL.64 [R1+0x12a0], R16 ;  /* 0x0012a01001007387 */ /* 0x000fe80000100a00 */
[----:B--2---:R-:W-:Y:S01]  /*4d1c0*/  STL.64 [R1+0x1280], R22 ;  /* 0x0012801601007387 */ /* 0x004fe20000100a00 */
[----:B-----5:R2:W-:Y:S03]  /*4d1d0*/  STL.64 [R1+0x1278], R20 ;  /* 0x0012781401007387 */ /* 0x0205e60000100a00 */
        /* <DEDUP_REMOVED lines=25> */
[----:B------:R-:W-:Y:S01]  /*4d370*/  STL.64 [R1+0x11e0], R26 ;  /* 0x0011e01a01007387 */ /* 0x000fe20000100a00 */
[----:B---3--:R3:W-:Y:S03]  /*4d380*/  STL.64 [R1+0x11d8], R24 ;  /* 0x0011d81801007387 */ /* 0x0087e60000100a00 */
[----:B---3--:R-:W5:Y:S01]  /*4d390*/  LDL.LU.64 R24, [R1+0x70] ;  /* 0x0000700001187983 */ /* 0x008f620000300a00 */
[----:B------:R-:W3:Y:S02]  /*4d3a0*/  LDL.64 R26, [R1+0x78] ;  /* 0x00007800011a7983 */ /* 0x000ee40000100a00 */
[----:B-1----:R-:W-:Y:S02]  /*4d3b0*/  STL.64 [R1+0x1160], R10 ;  /* 0x0011600a01007387 */ /* 0x002fe40000100a00 */
        /* <DEDUP_REMOVED lines=59> */
[----:B-----5:R-:W-:Y:S08]  /*4d770*/  HMMA.1688.F32.TF32 R16, R4, R20, R16 ;  /* 0x000000140410723c */ /* 0x020ff00000081010 */
[----:B---3--:R-:W-:Y:S01]  /*4d780*/  HMMA.1688.F32.TF32 R4, R12, R26, R8 ;  /* 0x0000001a0c04723c */ /* 0x008fe20000081008 */
[----:B--2---:R-:W-:Y:S11]  /*4d790*/  STL.64 [R1+0x11e8], R22 ;  /* 0x0011e81601007387 */ /* 0x004ff60000100a00 */
[----:B------:R-:W-:Y:S03]  /*4d7a0*/  @!UPT UIADD3 URZ, URZ, URZ, URZ ;  /* 0x0000003f3f3ff290 */ /* 0x000fe6000fffe03f */
[----:B------:R-:W-:Y:S01]  /*4d7b0*/  STL.64 [R1+0x370], R16 ;  /* 0x0003701001007387 */ /* 0x000fe20000100a00 */
[----:B------:R-:W-:Y:S07]  /*4d7c0*/  STL.64 [R1+0x378], R18 ;  /* 0x0003781201007387 */ /* 0x000fee0000100a00 */
[----:B------:R1:W-:Y:S02]  /*4d7d0*/  STL.64 [R1+0x470], R4 ;  /* 0x0004700401007387 */ /* 0x0003e40000100a00 */
[----:B------:R2:W-:Y:S01]  /*4d7e0*/  STL.64 [R1+0x478], R6 ;  /* 0x0004780601007387 */ /* 0x0005e20000100a00 */
[----:B-1----:R-:W3:Y:S01]  /*4d7f0*/  LDL.LU R4, [R1+0x350] ;  /* 0x0003500001047983 */ /* 0x002ee20000300800 */
[----:B------:R-:W3:Y:S02]  /*4d800*/  LDL.LU R5, [R1+0x354] ;  /* 0x0003540001057983 */ /* 0x000ee40000300800 */
[----:B--2---:R-:W3:Y:S02]  /*4d810*/  LDL.LU R6, [R1+0x358] ;  /* 0x0003580001067983 */ /* 0x004ee40000300800 */
[----:B------:R-:W3:Y:S01]  /*4d820*/  LDL.LU R7, [R1+0x35c] ;  /* 0x00035c0001077983 */ /* 0x000ee20000300800 */
[----:B------:R-:W2:Y:S04]  /*4d830*/  LDL.64 R22, [R1+0x48] ;  /* 0x0000480001167983 */ /* 0x000ea80000100a00 */
[----:B------:R-:W3:Y:S01]  /*4d840*/  LDL.64 R18, [R1+0x68] ;  /* 0x0000680001127983 */ /* 0x000ee20000100a00 */
[----:B------:R-:W-:-:S02]  /*4d850*/  IMAD.MOV.U32 R29, RZ, RZ, R26 ;  /* 0x000000ffff1d7224 */ /* 0x000fc400078e001a */
[----:B------:R-:W-:Y:S01]  /*4d860*/  IMAD.MOV.U32 R3, RZ, RZ, R27 ;  /* 0x000000ffff037224 */ /* 0x000fe200078e001b */
[----:B--2---:R1:W-:Y:S01]  /*4d870*/  STL.64 [R1+0x1210], R22 ;  /* 0x0012101601007387 */ /* 0x0043e20000100a00 */
[----:B------:R-:W2:Y:S02]  /*4d880*/  LDL.LU R24, [R1+0x320] ;  /* 0x0003200001187983 */ /* 0x000ea40000300800 */
[----:B------:R-:W2:Y:S02]  /*4d890*/  LDL.LU R25, [R1+0x324] ;  /* 0x0003240001197983 */ /* 0x000ea40000300800 */
[----:B------:R-:W4:Y:S01]  /*4d8a0*/  LDL.LU R26, [R1+0x328] ;  /* 0x00032800011a7983 */ /* 0x000f220000300800 */
[----:B------:R-:W4:Y:S04]  /*4d8b0*/  LDL.LU R27, [R1+0x32c] ;  /* 0x00032c00011b7983 */ /* 0x000f280000300800 */
[----:B-1----:R-:W5:Y:S04]  /*4d8c0*/  LDL R22, [R1+0x58] ;  /* 0x0000580001167983 */ /* 0x002f680000100800 */
[----:B------:R-:W5:Y:S04]  /*4d8d0*/  LDL R23, [R1+0x5c] ;  /* 0x00005c0001177983 */ /* 0x000f680000100800 */
        /* <DEDUP_REMOVED lines=8> */
[----:B-1----:R-:W5:Y:S01]  /*4d960*/  LDL.LU R24, [R1+0x340] ;  /* 0x0003400001187983 */ /* 0x002f620000300800 */
[----:B------:R-:W5:Y:S02]  /*4d970*/  LDL.LU R25, [R1+0x344] ;  /* 0x0003440001197983 */ /* 0x000f640000300800 */
[----:B------:R-:W5:Y:S02]  /*4d980*/  LDL.LU R26, [R1+0x348] ;  /* 0x00034800011a7983 */ /* 0x000f640000300800 */
[----:B------:R-:W5:Y:S01]  /*4d990*/  LDL.LU R27, [R1+0x34c] ;  /* 0x00034c00011b7983 */ /* 0x000f620000300800 */
[----:B------:R-:W2:Y:S01]  /*4d9a0*/  LDL.LU R8, [R1+0x200] ;  /* 0x0002000001087983 */ /* 0x000ea20000300800 */
        /* <DEDUP_REMOVED lines=9> */
[----:B------:R-:W3:Y:S01]  /*4da40*/  LDL.LU R11, [R1+0x21c] ;  /* 0x00021c00010b7983 */ /* 0x000ee20000300800 */
[----:B-----5:R-:W-:Y:S01]  /*4da50*/  HMMA.1688.F32.TF32 R20, R12, R22, R24 ;  /* 0x000000160c14723c */ /* 0x020fe20000081018 */
[----:B---3--:R1:W-:Y:S01]  /*4da60*/  STL.64 [R1+0x1180], R10 ;  /* 0x0011800a01007387 */ /* 0x0083e20000100a00 */
[----:B--2---:R2:W-:Y:S03]  /*4da70*/  STL.64 [R1+0x1178], R8 ;  /* 0x0011780801007387 */ /* 0x0045e60000100a00 */
[----:B-1----:R-:W3:Y:S07]  /*4da80*/  LDL.64 R10, [R1+0x38] ;  /* 0x00003800010a7983 */ /* 0x002eee0000100a00 */
[----:B------:R1:W-:Y:S02]  /*4da90*/  STL.64 [R1+0x360], R4 ;  /* 0x0003600401007387 */ /* 0x0003e40000100a00 */
[----:B------:R4:W-:Y:S02]  /*4daa0*/  STL.64 [R1+0x368], R6 ;  /* 0x0003680601007387 */ /* 0x0009e40000100a00 */
[----:B------:R-:W5:Y:S02]  /*4dab0*/  LDL.LU R16, [R1+0x310] ;  /* 0x0003100001107983 */ /* 0x000f640000300800 */
[----:B--2---:R-:W-:Y:S01]  /*4dac0*/  IMAD.MOV.U32 R9, RZ, RZ, R18 ;  /* 0x000000ffff097224 */ /* 0x004fe200078e0012 */
[----:B------:R-:W5:Y:S01]  /*4dad0*/  LDL.LU R17, [R1+0x314] ;  /* 0x0003140001117983 */ /* 0x000f620000300800 */
[----:B------:R-:W-:-:S02]  /*4dae0*/  IMAD.MOV.U32 R8, RZ, RZ, R19 ;  /* 0x000000ffff087224 */ /* 0x000fc400078e0013 */
[----:B------:R-:W5:Y:S02]  /*4daf0*/  LDL.LU R18, [R1+0x318] ;  /* 0x0003180001127983 */ /* 0x000f640000300800 */
[----:B------:R-:W5:Y:S01]  /*4db00*/  LDL.LU R19, [R1+0x31c] ;  /* 0x00031c0001137983 */ /* 0x000f620000300800 */
[----:B-1----:R-:W2:Y:S01]  /*4db10*/  LDL.LU R4, [R1+0xb0] ;  /* 0x0000b00001047983 */ /* 0x002ea20000300800 */
[----:B------:R-:W2:Y:S02]  /*4db20*/  LDL.LU R5, [R1+0xb4] ;  /* 0x0000b40001057983 */ /* 0x000ea40000300800 */
[----:B----4-:R-:W4:Y:S02]  /*4db30*/  LDL.LU R6, [R1+0xb8] ;  /* 0x0000b80001067983 */ /* 0x010f240000300800 */
[----:B------:R-:W4:Y:S02]  /*4db40*/  LDL.LU R7, [R1+0xbc] ;  /* 0x0000bc0001077983 */ /* 0x000f240000300800 */
[----:B----4-:R1:W-:Y:S01]  /*4db50*/  STL.64 [R1+0x10e0], R6 ;  /* 0x0010e00601007387 */ /* 0x0103e20000100a00 */
[----:B--2---:R-:W-:Y:S03]  /*4db60*/  STL.64 [R1+0x10d8], R4 ;  /* 0x0010d80401007387 */ /* 0x004fe60000100a00 */
[----:B-1----:R-:W5:Y:S04]  /*4db70*/  LDL R6, [R1+0x28] ;  /* 0x0000280001067983 */ /* 0x002f680000100800 */
[----:B------:R-:W5:Y:S01]  /*4db80*/  LDL R7, [R1+0x2c] ;  /* 0x00002c0001077983 */ /* 0x000f620000100800 */
[----:B------:R-:W2:Y:S02]  /*4db90*/  LDL.LU.64 R26, [R1+0x1220] ;  /* 0x00122000011a7983 */ /* 0x000ea40000300a00 */
[----:B------:R-:W2:Y:S02]  /*4dba0*/  LDL.LU.64 R24, [R1+0x1218] ;  /* 0x0012180001187983 */ /* 0x000ea40000300a00 */
        /* <DEDUP_REMOVED lines=17> */
[----:B------:R1:W-:Y:S01]  /*4dcc0*/  STL.64 [R1+0x330], R20 ;  /* 0x0003301401007387 */ /* 0x0003e20000100a00 */
[----:B------:R2:W-:Y:S03]  /*4dcd0*/  STL.64 [R1+0x338], R22 ;  /* 0x0003381601007387 */ /* 0x0005e60000100a00 */
[----:B-1----:R-:W3:Y:S01]  /*4dce0*/  LDL.LU R20, [R1+0x300] ;  /* 0x0003000001147983 */ /* 0x002ee20000300800 */
[----:B------:R-:W3:Y:S02]  /*4dcf0*/  LDL.LU R21, [R1+0x304] ;  /* 0x0003040001157983 */ /* 0x000ee40000300800 */
[----:B--2---:R-:W3:Y:S02]  /*4dd00*/  LDL.LU R22, [R1+0x308] ;  /* 0x0003080001167983 */ /* 0x004ee40000300800 */
[----:B------:R-:W3:Y:S01]  /*4dd10*/  LDL.LU R23, [R1+0x30c] ;  /* 0x00030c0001177983 */ /* 0x000ee20000300800 */
[----:B------:R-:W2:Y:S01]  /*4dd20*/  LDL.LU R24, [R1+0x270] ;  /* 0x0002700001187983 */ /* 0x000ea20000300800 */
[----:B------:R-:W2:Y:S02]  /*4dd30*/  LDL.LU R25, [R1+0x274] ;  /* 0x0002740001197983 */ /* 0x000ea40000300800 */
[----:B------:R-:W2:Y:S02]  /*4dd40*/  LDL.LU R26, [R1+0x278] ;  /* 0x00027800011a7983 */ /* 0x000ea40000300800 */
[----:B------:R-:W2:Y:S01]  /*4dd50*/  LDL.LU R27, [R1+0x27c] ;  /* 0x00027c00011b7983 */ /* 0x000ea20000300800 */
[----:B------:R1:W-:Y:S04]  /*4dd60*/  STL.64 [R1+0x1198], R10 ;  /* 0x0011980a01007387 */ /* 0x0003e80000100a00 */
[----:B-1----:R-:W4:Y:S01]  /*4dd70*/  LDL.64 R10, [R1+0x58] ;  /* 0x00005800010a7983 */ /* 0x002f220000100a00 */
[----:B-----5:R-:W-:Y:S03]  /*4dd80*/  HMMA.1688.F32.TF32 R16, R12, R6, R16 ;  /* 0x000000060c10723c */ /* 0x020fe60000081010 */
[----:B----4-:R1:W-:Y:S02]  /*4dd90*/  STL.64 [R1+0x11a8], R10 ;  /* 0x0011a80a01007387 */ /* 0x0103e40000100a00 */
[----:B-1----:R-:W-:-:S02]  /*4dda0*/  IMAD.MOV.U32 R10, RZ, RZ, R9 ;  /* 0x000000ffff0a7224 */ /* 0x002fc400078e0009 */
[----:B------:R-:W-:-:S05]  /*4ddb0*/  IMAD.MOV.U32 R11, RZ, RZ, R8 ;  /* 0x000000ffff0b7224 */ /* 0x000fca00078e0008 */
[----:B------:R-:W-:Y:S11]  /*4ddc0*/  STL.64 [R1+0x11c0], R10 ;  /* 0x0011c00a01007387 */ /* 0x000ff60000100a00 */
[----:B------:R-:W-:Y:S02]  /*4ddd0*/  STL.64 [R1+0x320], R16 ;  /* 0x0003201001007387 */ /* 0x000fe40000100a00 */
[----:B------:R1:W-:Y:S02]  /*4dde0*/  STL.64 [R1+0x328], R18 ;  /* 0x0003281201007387 */ /* 0x0003e40000100a00 */
[----:B-1----:R-:W4:Y:S01]  /*4ddf0*/  LDL.LU.64 R18, [R1+0x11f8] ;  /* 0x0011f80001127983 */ /* 0x002f220000300a00 */
[----:B------:R1:W-:Y:S02]  /*4de00*/  STL.64 [R1+0x11a0], R6 ;  /* 0x0011a00601007387 */ /* 0x0003e40000100a00 */
[----:B------:R-:W5:Y:S02]  /*4de10*/  LDL.LU R4, [R1+0x240] ;  /* 0x0002400001047983 */ /* 0x000f640000300800 */
[----:B------:R-:W5:Y:S01]  /*4de20*/  LDL.LU R5, [R1+0x244] ;  /* 0x0002440001057983 */ /* 0x000f620000300800 */
[----:B-1----:R-:W2:Y:S01]  /*4de30*/  LDL.LU R6, [R1+0x248] ;  /* 0x0002480001067983 */ /* 0x002ea20000300800 */
[----:B------:R-:W2:Y:S03]  /*4de40*/  LDL.LU R7, [R1+0x24c] ;  /* 0x00024c0001077983 */ /* 0x000ea60000300800 */
[----:B--2---:R4:W-:Y:S01]  /*4de50*/  STL.64 [R1+0x11b8], R6 ;  /* 0x0011b80601007387 */ /* 0x0049e20000100a00 */
[----:B-----5:R1:W-:Y:S02]  /*4de60*/  STL.64 [R1+0x11b0], R4 ;  /* 0x0011b00401007387 */ /* 0x0203e40000100a00 */
[----:B----4-:R-:W-:Y:S01]  /*4de70*/  IMAD.MOV.U32 R6, RZ, RZ, R18 ;  /* 0x000000ffff067224 */ /* 0x010fe200078e0012 */
[----:B-1----:R-:W2:Y:S01]  /*4de80*/  LDL.LU R4, [R1+0x250] ;  /* 0x0002500001047983 */ /* 0x002ea20000300800 */
[----:B------:R-:W2:Y:S02]  /*4de90*/  LDL.LU R5, [R1+0x254] ;  /* 0x0002540001057983 */ /* 0x000ea40000300800 */
[----:B------:R-:W3:Y:S02]  /*4dea0*/  LDL.LU R18, [R1+0x11f4] ;  /* 0x0011f40001127983 */ /* 0x000ee40000300800 */
[----:B------:R-:W-:-:S02]  /*4deb0*/  IMAD.MOV.U32 R7, RZ, RZ, R19 ;  /* 0x000000ffff077224 */ /* 0x000fc400078e0013 */
[----:B------:R-:W3:Y:S03]  /*4dec0*/  LDL.LU R19, [R1+0x11f0] ;  /* 0x0011f00001137983 */ /* 0x000ee60000300800 */
[----:B------:R-:W-:Y:S01]  /*4ded0*/  STL.64 [R1+0x11d0], R6 ;  /* 0x0011d00601007387 */ /* 0x000fe20000100a00 */
[C---:B---3--:R-:W-:Y:S01]  /*4dee0*/  HMMA.1688.F32.TF32 R20, R12.reuse, R18, R20 ;  /* 0x000000120c14723c */ /* 0x048fe20000081014 */
[----:B--2---:R1:W-:Y:S04]  /*4def0*/  STL.64 [R1+0x11c8], R4 ;  /* 0x0011c80401007387 */ /* 0x0043e80000100a00 */
[----:B-1----:R-:W2:Y:S01]  /*4df00*/  LDL.LU R4, [R1+0x260] ;  /* 0x0002600001047983 */ /* 0x002ea20000300800 */
[----:B------:R-:W2:Y:S02]  /*4df10*/  LDL.LU R5, [R1+0x264] ;  /* 0x0002640001057983 */ /* 0x000ea40000300800 */
[----:B------:R-:W2:Y:S02]  /*4df20*/  LDL.LU R6, [R1+0x268] ;  /* 0x0002680001067983 */ /* 0x000ea40000300800 */
[----:B------:R-:W2:Y:S11]  /*4df30*/  LDL.LU R7, [R1+0x26c] ;  /* 0x00026c0001077983 */ /* 0x000eb60000300800 */
[----:B------:R-:W-:Y:S02]  /*4df40*/  @!UPT UIADD3 URZ, URZ, URZ, URZ ;  /* 0x0000003f3f3ff290 */ /* 0x000fe4000fffe03f */
[----:B------:R-:W-:Y:S01]  /*4df50*/  STL.64 [R1+0x4b0], R20 ;  /* 0x0004b01401007387 */ /* 0x000fe20000100a00 */
[----:B------:R1:W-:Y:S03]  /*4df60*/  STL.64 [R1+0x4b8], R22 ;  /* 0x0004b81601007387 */ /* 0x0003e60000100a00 */
[----:B-1----:R-:W3:Y:S01]  /*4df70*/  LDL.LU.64 R22, [R1+0x11e8] ;  /* 0x0011e80001167983 */ /* 0x002ee20000300a00 */
[----:B------:R1:W-:Y:S02]  /*4df80*/  STL.64 [R1+0x1190], R18 ;  /* 0x0011901201007387 */ /* 0x0003e40000100a00 */
[----:B------:R-:W4:Y:S02]  /*4df90*/  LDL.LU R16, [R1+0x230] ;  /* 0x0002300001107983 */ /* 0x000f240000300800 */
[----:B------:R-:W4:Y:S01]  /*4dfa0*/  LDL.LU R17, [R1+0x234] ;  /* 0x0002340001117983 */ /* 0x000f220000300800 */
[----:B-1----:R-:W4:Y:S01]  /*4dfb0*/  LDL.LU R18, [R1+0x238] ;  /* 0x0002380001127983 */ /* 0x002f220000300800 */
[----:B------:R-:W4:Y:S01]  /*4dfc0*/  LDL.LU R19, [R1+0x23c] ;  /* 0x00023c0001137983 */ /* 0x000f220000300800 */
[----:B---3--:R-:W-:Y:S02]  /*4dfd0*/  HMMA.1688.F32.TF32 R12, R12, R22, R24 ;  /* 0x000000160c0c723c */ /* 0x008fe40000081018 */
[----:B------:R-:W2:Y:S01]  /*4dfe0*/  LDL.LU.64 R26, [R1+0x11e0] ;  /* 0x0011e000011a7983 */ /* 0x000ea20000300a00 */
[----:B------:R-:W2:Y:S02]  /*4dff0*/  LDL.LU.64 R24, [R1+0x11d8] ;  /* 0x0011d80001187983 */ /* 0x000ea40000300a00 */
[----:B------:R-:W-:-:S02]  /*4e000*/  IMAD.MOV.U32 R10, RZ, RZ, R29 ;  /* 0x000000ffff0a7224 */ /* 0x000fc400078e001d */
[----:B------:R-:W-:Y:S11]  /*4e010*/  IMAD.MOV.U32 R11, RZ, RZ, R3 ;  /* 0x000000ffff0b7224 */ /* 0x000ff600078e0003 */
[----:B------:R-:W-:Y:S05]  /*4e020*/  @!UPT UIADD3 URZ, URZ, URZ, URZ ;  /* 0x0000003f3f3ff290 */ /* 0x000fea000fffe03f */
        /* <DEDUP_REMOVED lines=21> */
[----:B------:R-:W-:Y:S11]  /*4e180*/  IMAD.MOV.U32 R3, RZ, RZ, R11 ;  /* 0x000000ffff037224 */ /* 0x000ff600078e000b */
[----:B------:R-:W-:Y:S11]  /*4e190*/  @!UPT UIADD3 URZ, URZ, URZ, URZ ;  /* 0x0000003f3f3ff290 */ /* 0x000ff6000fffe03f */
[----:B------:R1:W-:Y:S01]  /*4e1a0*/  STL.64 [R1+0x240], R4 ;  /* 0x0002400401007387 */ /* 0x0003e20000100a00 */
[----:B------:R2:W-:Y:S02]  /*4e1b0*/  STL.64 [R1+0x248], R6 ;  /* 0x0002480601007387 */ /* 0x0005e40000100a00 */
[----:B-1----:R-:W-:Y:S01]  /*4e1c0*/  IMAD.MOV.U32 R4, RZ, RZ, R10 ;  /* 0x000000ffff047224 */ /* 0x002fe200078e000a */
[----:B--2---:R-:W2:Y:S01]  /*4e1d0*/  LDL.LU.64 R6, [R1+0x11a0] ;  /* 0x0011a00001067983 */ /* 0x004ea20000300a00 */
[----:B------:R-:W4:Y:S02]  /*4e1e0*/  LDL.LU.64 R10, [R1+0x1198] ;  /* 0x00119800010a7983 */ /* 0x000f240000300a00 */
[C---:B----4-:R-:W-:Y:S01]  /*4e1f0*/  HMMA.1688.F32.TF32 R8, R24.reuse, R10, R16 ;  /* 0x0000000a1808723c */ /* 0x050fe20000081010 */
[----:B------:R-:W3:Y:S11]  /*4e200*/  LDL.LU.64 R18, [R1+0x1190] ;  /* 0x0011900001127983 */ /* 0x000ef60000300a00 */
[----:B------:R-:W-:Y:S11]  /*4e210*/  @!UPT UIADD3 URZ, URZ, URZ, URZ ;  /* 0x0000003f3f3ff290 */ /* 0x000ff6000fffe03f */
[----:B------:R-:W-:Y:S01]  /*4e220*/  STL.64 [R1+0x230], R8 ;  /* 0x0002300801007387 */ /* 0x000fe20000100a00 */
[----:B------:R1:W-:Y:S03]  /*4e230*/  STL.64 [R1+0x238], R10 ;  /* 0x0002380a01007387 */ /* 0x0003e60000100a00 */
[----:B-1----:R-:W5:Y:S02]  /*4e240*/  LDL.LU.64 R10, [R1+0x1188] ;  /* 0x00118800010a7983 */ /* 0x002f640000300a00 */
[C---:B-----5:R-:W-:Y:S01]  /*4e250*/  HMMA.1688.F32.TF32 R12, R24.reuse, R10, R12 ;  /* 0x0000000a180c723c */ /* 0x060fe2000008100c */
[----:B------:R-:W-:Y:S11]  /*4e260*/  IMAD.MOV.U32 R5, RZ, RZ, R11 ;  /* 0x000000ffff057224 */ /* 0x000ff600078e000b */
[----:B------:R-:W-:Y:S11]  /*4e270*/  @!UPT UIADD3 URZ, URZ, URZ, URZ ;  /* 0x0000003f3f3ff290 */ /* 0x000ff6000fffe03f */
[----:B------:R1:W-:Y:S01]  /*4e280*/  STL.64 [R1+0x220], R12 ;  /* 0x0002200c01007387 */ /* 0x0003e20000100a00 */
[----:B------:R-:W-:Y:S02]  /*4e290*/  STL.64 [R1+0x228], R14 ;  /* 0x0002280e01007387 */ /* 0x000fe40000100a00 */
[----:B-1----:R-:W-:Y:S02]  /*4e2a0*/  IMAD.MOV.U32 R12, RZ, RZ, R10 ;  /* 0x000000ffff0c7224 */ /* 0x002fe400078e000a */
[----:B------:R-:W2:Y:S01]  /*4e2b0*/  LDL.LU.64 R10, [R1+0x1180] ;  /* 0x00118000010a7983 */ /* 0x000ea20000300a00 */
[----:B------:R-:W2:Y:S02]  /*4e2c0*/  LDL.LU.64 R8, [R1+0x1178] ;  /* 0x0011780001087983 */ /* 0x000ea40000300a00 */
        /* <DEDUP_REMOVED lines=9> */
[----:B------:R-:W-:-:S05]  /*4e360*/  IMAD.MOV.U32 R7, RZ, RZ, R5 ;  /* 0x000000ffff077224 */ /* 0x000fca00078e0005 */
[----:B------:R1:W-:Y:S04]  /*4e370*/  STL.64 [R1+0x1108], R6 ;  /* 0x0011080601007387 */ /* 0x0003e80000100a00 */
[----:B-1----:R-:W2:Y:S04]  /*4e380*/  LDL.64 R6, [R1+0x48] ;  /* 0x0000480001067983 */ /* 0x002ea80000100a00 */
[----:B--2---:R1:W-:Y:S02]  /*4e390*/  STL.64 [R1+0x1120], R6 ;  /* 0x0011200601007387 */ /* 0x0043e40000100a00 */
[----:B-1----:R-:W-:-:S02]  /*4e3a0*/  IMAD.MOV.U32 R6, RZ, RZ, R4 ;  /* 0x000000ffff067224 */ /* 0x002fc400078e0004 */
[----:B------:R-:W-:-:S05]  /*4e3b0*/  IMAD.MOV.U32 R7, RZ, RZ, R3 ;  /* 0x000000ffff077224 */ /* 0x000fca00078e0003 */
[----:B------:R3:W-:Y:S01]  /*4e3c0*/  STL.64 [R1+0x1138], R6 ;  /* 0x0011380601007387 */ /* 0x0007e20000100a00 */
[----:B------:R-:W2:Y:S01]  /*4e3d0*/  LDL.LU R12, [R1+0x100] ;  /* 0x00010000010c7983 */ /* 0x000ea20000300800 */
[C---:B---3--:R-:W-:Y:S11]  /*4e3e0*/  HMMA.1688.F32.TF32 R4, R24.reuse, R18, R8 ;  /* 0x000000121804723c */ /* 0x048ff60000081008 */
[----:B------:R-:W-:Y:S11]  /*4e3f0*/  @!UPT UIADD3 URZ, URZ, URZ, URZ ;  /* 0x0000003f3f3ff290 */ /* 0x000ff6000fffe03f */
[----:B------:R-:W-:Y:S01]  /*4e400*/  @!UPT UIADD3 URZ, URZ, URZ, URZ ;  /* 0x0000003f3f3ff290 */ /* 0x000fe2000fffe03f */
[----:B------:R-:W-:Y:S01]  /*4e410*/  STL.64 [R1+0x4d0], R4 ;  /* 0x0004d00401007387 */ /* 0x000fe20000100a00 */
[----:B------:R1:W-:Y:S02]  /*4e420*/  STL.64 [R1+0x4d8], R6 ;  /* 0x0004d80601007387 */ /* 0x0003e40000100a00 */
[----:B------:R-:W2:Y:S02]  /*4e430*/  LDL.LU R13, [R1+0x104] ;  /* 0x00010400010d7983 */ /* 0x000ea40000300800 */
[----:B------:R-:W3:Y:S01]  /*4e440*/  LDL.LU R14, [R1+0x108] ;  /* 0x00010800010e7983 */ /* 0x000ee20000300800 */
[----:B------:R-:W3:Y:S01]  /*4e450*/  LDL.LU R15, [R1+0x10c] ;  /* 0x00010c00010f7983 */ /* 0x000ee20000300800 */
[----:B------:R-:W4:Y:S02]  /*4e460*/  LDL.LU R8, [R1+0x120] ;  /* 0x0001200001087983 */ /* 0x000f240000300800 */
[----:B------:R-:W4:Y:S02]  /*4e470*/  LDL.LU R9, [R1+0x124] ;  /* 0x0001240001097983 */ /* 0x000f240000300800 */
[----:B------:R-:W4:Y:S01]  /*4e480*/  LDL.LU R10, [R1+0x128] ;  /* 0x00012800010a7983 */ /* 0x000f220000300800 */
[----:B------:R-:W4:Y:S04]  /*4e490*/  LDL.LU R11, [R1+0x12c] ;  /* 0x00012c00010b7983 */ /* 0x000f280000300800 */
[----:B---3--:R3:W-:Y:S01]  /*4e4a0*/  STL.64 [R1+0x1148], R14 ;  /* 0x0011480e01007387 */ /* 0x0087e20000100a00 */
[----:B--2---:R-:W-:Y:S02]  /*4e4b0*/  STL.64 [R1+0x1140], R12 ;  /* 0x0011400c01007387 */ /* 0x004fe40000100a00 */
[----:B-1----:R-:W2:Y:S01]  /*4e4c0*/  LDL.64 R6, [R1+0x68] ;  /* 0x0000680001067983 */ /* 0x002ea20000100a00 */
[----:B---3--:R-:W3:Y:S04]  /*4e4d0*/  LDL.64 R14, [R1+0x78] ;  /* 0x00007800010e7983 */ /* 0x008ee80000100a00 */
[----:B--2---:R1:W-:Y:S01]  /*4e4e0*/  STL.64 [R1+0x1150], R6 ;  /* 0x0011500601007387 */ /* 0x0043e20000100a00 */
[----:B------:R-:W2:Y:S02]  /*4e4f0*/  LDL.LU R4, [R1+0x110] ;  /* 0x0001100001047983 */ /* 0x000ea40000300800 */
[----:B------:R-:W2:Y:S01]  /*4e500*/  LDL.LU R5, [R1+0x114] ;  /* 0x0001140001057983 */ /* 0x000ea20000300800 */
[----:B-1----:R-:W2:Y:S01]  /*4e510*/  LDL.LU R6, [R1+0x118] ;  /* 0x0001180001067983 */ /* 0x002ea20000300800 */
[----:B------:R-:W2:Y:S02]  /*4e520*/  LDL.LU R7, [R1+0x11c] ;  /* 0x00011c0001077983 */ /* 0x000ea40000300800 */
        /* <DEDUP_REMOVED lines=22> */
[----:B------:R-:W2:Y:S02]  /*4e690*/  LDL.LU R18, [R1+0xf8] ;  /* 0x0000f80001127983 */ /* 0x000ea40000300800 */
[----:B------:R-:W2:Y:S01]  /*4e6a0*/  LDL.LU R19, [R1+0xfc] ;  /* 0x0000fc0001137983 */ /* 0x000ea20000300800 */
[----:B------:R-:W4:Y:S01]  /*4e6b0*/  LDL.LU.64 R10, [R1+0x1160] ;  /* 0x00116000010a7983 */ /* 0x000f220000300a00 */
[----:B------:R-:W4:Y:S11]  /*4e6c0*/  LDL.LU.64 R8, [R1+0x1158] ;  /* 0x0011580001087983 */ /* 0x000f360000300a00 */
[----:B------:R1:W-:Y:S02]  /*4e6d0*/  STL.64 [R1+0x4a0], R24 ;  /* 0x0004a01801007387 */ /* 0x0003e40000100a00 */
[----:B------:R5:W-:Y:S02]  /*4e6e0*/  STL.64 [R1+0x4a8], R26 ;  /* 0x0004a81a01007387 */ /* 0x000be40000100a00 */
[----:B---3--:R-:W-:-:S02]  /*4e6f0*/  IMAD.MOV.U32 R29, RZ, RZ, R14 ;  /* 0x000000ffff1d7224 */ /* 0x008fc400078e000e */
[----:B------:R-:W-:Y:S01]  /*4e700*/  IMAD.MOV.U32 R3, RZ, RZ, R15 ;  /* 0x000000ffff037224 */ /* 0x000fe200078e000f */
[----:B-1----:R-:W3:Y:S01]  /*4e710*/  LDL.LU R24, [R1+0xa0] ;  /* 0x0000a00001187983 */ /* 0x002ee20000300800 */
[----:B------:R-:W3:Y:S02]  /*4e720*/  LDL.LU R25, [R1+0xa4] ;  /* 0x0000a40001197983 */ /* 0x000ee40000300800 */
[----:B-----5:R-:W3:Y:S02]  /*4e730*/  LDL.LU R26, [R1+0xa8] ;  /* 0x0000a800011a7983 */ /* 0x020ee40000300800 */
[----:B------:R-:W3:Y:S01]  /*4e740*/  LDL.LU R27, [R1+0xac] ;  /* 0x0000ac00011b7983 */ /* 0x000ee20000300800 */
        /* <DEDUP_REMOVED lines=45> */
[----:B------:R-:W4:Y:S03]  /*4ea20*/  LDL.LU.64 R4, [R1+0x10d8] ;  /* 0x0010d80001047983 */ /* 0x000f260000300a00 */
[----:B--2---:R3:W-:Y:S01]  /*4ea30*/  STL.64 [R1+0x1080], R18 ;  /* 0x0010801201007387 */ /* 0x0047e20000100a00 */
[C---:B----4-:R-:W-:Y:S08]  /*4ea40*/  HMMA.1688.F32.TF32 R4, R8.reuse, R18, R4 ;  /* 0x000000120804723c */ /* 0x050ff00000081004 */
[----:B---3--:R-:W-:Y:S01]  /*4ea50*/  HMMA.1688.F32.TF32 R16, R8, R22, R24 ;  /* 0x000000160810723c */ /* 0x008fe20000081018 */
[----:B------:R-:W-:Y:S04]  /*4ea60*/  LDS R10, [R0+0x3e400] ;  /* 0x03e40000000a7984 */ /* 0x000fe80000000800 */
[----:B------:R-:W1:Y:S04]  /*4ea70*/  LDS R11, [R2+0x3e400] ;  /* 0x03e40000020b7984 */ /* 0x000e680000000800 */
[----:B------:R-:W-:Y:S04]  /*4ea80*/  LDS R8, [R0+0x3c400] ;  /* 0x03c4000000087984 */ /* 0x000fe80000000800 */
[----:B------:R-:W2:Y:S04]  /*4ea90*/  LDS R9, [R2+0x3c400] ;  /* 0x03c4000002097984 */ /* 0x000ea80000000800 */
[----:B------:R-:W-:Y:S04]  /*4eaa0*/  LDS R26, [R0+0x3e600] ;  /* 0x03e60000001a7984 */ /* 0x000fe80000000800 */
[----:B------:R-:W-:Y:S04]  /*4eab0*/  LDS R27, [R2+0x3e600] ;  /* 0x03e60000021b7984 */ /* 0x000fe80000000800 */
[----:B------:R-:W-:Y:S04]  /*4eac0*/  LDS R24, [R0+0x3c600] ;  /* 0x03c6000000187984 */ /* 0x000fe80000000800 */
[----:B------:R-:W-:Y:S04]  /*4ead0*/  LDS R25, [R2+0x3c600] ;  /* 0x03c6000002197984 */ /* 0x000fe80000000800 */
[----:B------:R-:W-:Y:S01]  /*4eae0*/  STL.64 [R1+0x4e0], R4 ;  /* 0x0004e00401007387 */ /* 0x000fe20000100a00 */
[----:B------:R-:W-:Y:S02]  /*4eaf0*/  STL.64 [R1+0x4e8], R6 ;  /* 0x0004e80601007387 */ /* 0x000fe40000100a00 */
[----:B------:R-:W-:Y:S02]  /*4eb00*/  STL.64 [R1+0x10a8], R22 ;  /* 0x0010a81601007387 */ /* 0x000fe40000100a00 */
[----:B------:R-:W-:Y:S01]  /*4eb10*/  STL.64 [R1+0x4c0], R16 ;  /* 0x0004c01001007387 */ /* 0x000fe20000100a00 */
[----:B------:R-:W-:Y:S04]  /*4eb20*/  STL.64 [R1+0x4c8], R18 ;  /* 0x0004c81201007387 */ /* 0x000fe80000100a00 */
[----:B------:R-:W-:Y:S04]  /*4eb30*/  LDS R4, [R0+0x3c300] ;  /* 0x03c3000000047984 */ /* 0x000fe80000000800 */
[----:B------:R-:W-:Y:S04]  /*4eb40*/  LDS R6, [R0+0x3e300] ;  /* 0x03e3000000067984 */ /* 0x000fe80000000800 */
[----:B------:R-:W-:Y:S04]  /*4eb50*/  LDS R5, [R2+0x3c300] ;  /* 0x03c3000002057984 */ /* 0x000fe80000000800 */
[----:B------:R-:W-:Y:S04]  /*4eb60*/  LDS R7, [R2+0x3e300] ;  /* 0x03e3000002077984 */ /* 0x000fe80000000800 */
[----:B-1----:R-:W-:Y:S01]  /*4eb70*/  STL.64 [R1+0x1040], R10 ;  /* 0x0010400a01007387 */ /* 0x002fe20000100a00 */
        /* <DEDUP_REMOVED lines=15> */
[----:B-----5:R1:W-:Y:S01]  /*4ec70*/  STL.64 [R1+0x1090], R18 ;  /* 0x0010901201007387 */ /* 0x0203e20000100a00 */
[----:B----4-:R-:W-:Y:S02]  /*4ec80*/  STL.64 [R1+0x1088], R16 ;  /* 0x0010881001007387 */ /* 0x010fe40000100a00 */
[----:B-1----:R-:W-:-:S02]  /*4ec90*/  IMAD.MOV.U32 R18, RZ, RZ, R15 ;  /* 0x000000ffff127224 */ /* 0x002fc400078e000f */
[----:B------:R-:W-:Y:S01]  /*4eca0*/  IMAD.MOV.U32 R19, RZ, RZ, R14 ;  /* 0x000000ffff137224 */ /* 0x000fe200078e000e */
[----:B------:R-:W-:Y:S04]  /*4ecb0*/  LDS R15, [R2+0x3e500] ;  /* 0x03e50000020f7984 */ /* 0x000fe80000000800 */
[----:B------:R-:W1:Y:S04]  /*4ecc0*/  LDS R14, [R0+0x3e500] ;  /* 0x03e50000000e7984 */ /* 0x000e680000000800 */
[----:B------:R-:W-:Y:S01]  /*4ecd0*/  STL.64 [R1+0x10a0], R18 ;  /* 0x0010a01201007387 */ /* 0x000fe20000100a00 */
[----:B---3--:R3:W-:Y:S02]  /*4ece0*/  STL.64 [R1+0x1060], R10 ;  /* 0x0010600a01007387 */ /* 0x0087e40000100a00 */
[----:B--2---:R-:W-:Y:S01]  /*4ecf0*/  STL.64 [R1+0x1058], R8 ;  /* 0x0010580801007387 */ /* 0x004fe20000100a00 */
[----:B---3--:R-:W2:Y:S04]  /*4ed00*/  LDL.64 R10, [R1+0x28] ;  /* 0x00002800010a7983 */ /* 0x008ea80000100a00 */
[----:B--2---:R2:W-:Y:S04]  /*4ed10*/  STL.64 [R1+0x1078], R10 ;  /* 0x0010780a01007387 */ /* 0x0045e80000100a00 */
[----:B--2---:R-:W2:Y:S04]  /*4ed20*/  LDL.64 R10, [R1+0x38] ;  /* 0x00003800010a7983 */ /* 0x004ea80000100a00 */
[----:B--2---:R2:W-:Y:S01]  /*4ed30*/  STL.64 [R1+0x1098], R10 ;  /* 0x0010980a01007387 */ /* 0x0045e20000100a00 */
[----:B------:R-:W3:Y:S02]  /*4ed40*/  LDL.LU R8, [R1+0x3b0] ;  /* 0x0003b00001087983 */ /* 0x000ee40000300800 */
[----:B------:R-:W3:Y:S01]  /*4ed50*/  LDL.LU R9, [R1+0x3b4] ;  /* 0x0003b40001097983 */ /* 0x000ee20000300800 */
[----:B--2---:R-:W2:Y:S01]  /*4ed60*/  LDL.LU R10, [R1+0x3b8] ;  /* 0x0003b800010a7983 */ /* 0x004ea20000300800 */
[----:B------:R-:W2:Y:S03]  /*4ed70*/  LDL.LU R11, [R1+0x3bc] ;  /* 0x0003bc00010b7983 */ /* 0x000ea60000300800 */
[----:B--2---:R2:W-:Y:S01]  /*4ed80*/  STL.64 [R1+0x10b8], R10 ;  /* 0x0010b80a01007387 */ /* 0x0045e20000100a00 */
[----:B---3--:R-:W-:Y:S02]  /*4ed90*/  STL.64 [R1+0x10b0], R8 ;  /* 0x0010b00801007387 */ /* 0x008fe40000100a00 */
[----:B------:R-:W3:Y:S02]  /*4eda0*/  LDL.LU R20, [R1+0x3c0] ;  /* 0x0003c00001147983 */ /* 0x000ee40000300800 */
[----:B------:R-:W3:Y:S01]  /*4edb0*/  LDL.LU R21, [R1+0x3c4] ;  /* 0x0003c40001157983 */ /* 0x000ee20000300800 */
[----:B------:R-:W4:Y:S01]  /*4edc0*/  LDL.LU R22, [R1+0x3c8] ;  /* 0x0003c80001167983 */ /* 0x000f220000300800 */
[----:B------:R-:W4:Y:S02]  /*4edd0*/  LDL.LU R23, [R1+0x3cc] ;  /* 0x0003cc0001177983 */ /* 0x000f240000300800 */
[----:B--2---:R-:W-:-:S02]  /*4ede0*/  IMAD.MOV.U32 R10, RZ, RZ, R13 ;  /* 0x000000ffff0a7224 */ /* 0x004fc400078e000d */
[----:B------:R-:W-:Y:S01]  /*4edf0*/  IMAD.MOV.U32 R11, RZ, RZ, R12 ;  /* 0x000000ffff0b7224 */ /* 0x000fe200078e000c */
[----:B------:R-:W-:Y:S04]  /*4ee00*/  LDS R13, [R2+0x3c500] ;  /* 0x03c50000020d7984 */ /* 0x000fe80000000800 */
[----:B------:R-:W2:Y:S04]  /*4ee10*/  LDS R12, [R0+0x3c500] ;  /* 0x03c50000000c7984 */ /* 0x000ea80000000800 */
[----:B----4-:R-:W-:Y:S01]  /*4ee20*/  STL.64 [R1+0x10c8], R22 ;  /* 0x0010c81601007387 */ /* 0x010fe20000100a00 */
[----:B---3--:R3:W-:Y:S02]  /*4ee30*/  STL.64 [R1+0x10c0], R20 ;  /* 0x0010c01401007387 */ /* 0x0087e40000100a00 */
[----:B------:R4:W-:Y:S01]  /*4ee40*/  STL.64 [R1+0x10d0], R10 ;  /* 0x0010d00a01007387 */ /* 0x0009e20000100a00 */
[----:B---3--:R-:W3:Y:S01]  /*4ee50*/  LDL.LU R20, [R1+0x3d0] ;  /* 0x0003d00001147983 */ /* 0x008ee20000300800 */
[----:B------:R-:W3:Y:S02]  /*4ee60*/  LDL.LU R21, [R1+0x3d4] ;  /* 0x0003d40001157983 */ /* 0x000ee40000300800 */
[----:B------:R-:W3:Y:S02]  /*4ee70*/  LDL.LU R22, [R1+0x3d8] ;  /* 0x0003d80001167983 */ /* 0x000ee40000300800 */
[----:B------:R-:W3:Y:S01]  /*4ee80*/  LDL.LU R23, [R1+0x3dc] ;  /* 0x0003dc0001177983 */ /* 0x000ee20000300800 */
[----:B------:R-:W5:Y:S01]  /*4ee90*/  LDL.LU R8, [R1+0x3e0] ;  /* 0x0003e00001087983 */ /* 0x000f620000300800 */
[----:B------:R-:W5:Y:S02]  /*4eea0*/  LDL.LU R9, [R1+0x3e4] ;  /* 0x0003e40001097983 */ /* 0x000f640000300800 */
[----:B----4-:R-:W5:Y:S02]  /*4eeb0*/  LDL.LU R10, [R1+0x3e8] ;  /* 0x0003e800010a7983 */ /* 0x010f640000300800 */
[----:B------:R-:W5:Y:S01]  /*4eec0*/  LDL.LU R11, [R1+0x3ec] ;  /* 0x0003ec00010b7983 */ /* 0x000f620000300800 */
[----:B------:R-:W4:Y:S01]  /*4eed0*/  LDL.64 R18, [R1+0x58] ;  /* 0x0000580001127983 */ /* 0x000f220000100a00 */
[----:B-1----:R-:W-:Y:S02]  /*4eee0*/  STL.64 [R1+0xfc8], R14 ;  /* 0x000fc80e01007387 */ /* 0x002fe40000100a00 */
[----:B--2---:R1:W-:Y:S02]  /*4eef0*/  STL.64 [R1+0xfc0], R12 ;  /* 0x000fc00c01007387 */ /* 0x0043e40000100a00 */
        /* <DEDUP_REMOVED lines=16> */
[----:B------:R1:W-:Y:S02]  /*4f000*/  STL.64 [R1+0xf28], R26 ;  /* 0x000f281a01007387 */ /* 0x0003e40000100a00 */
[----:B-1----:R-:W-:-:S02]  /*4f010*/  IMAD.MOV.U32 R26, RZ, RZ, R29 ;  /* 0x000000ffff1a7224 */ /* 0x002fc400078e001d */
[----:B------:R-:W-:-:S07]  /*4f020*/  IMAD.MOV.U32 R27, RZ, RZ, R3 ;  /* 0x000000ffff1b7224 */ /* 0x000fce00078e0003 */
[C---:B-----5:R-:W-:Y:S01]  /*4f030*/  HMMA.1688.F32.TF32 R8, R4.reuse, R26, R8 ;  /* 0x0000001a0408723c */ /* 0x060fe20000081008 */
[----:B------:R-:W-:Y:S11]  /*4f040*/  STL.64 [R1+0xf20], R24 ;  /* 0x000f201801007387 */ /* 0x000ff60000100a00 */
[----:B------:R-:W-:Y:S11]  /*4f050*/  @!UPT UIADD3 URZ, URZ, URZ, URZ ;  /* 0x0000003f3f3ff290 */ /* 0x000ff6000fffe03f */
[----:B------:R-:W-:Y:S01]  /*4f060*/  STL.64 [R1+0x490], R8 ;  /* 0x0004900801007387 */ /* 0x000fe20000100a00 */
[----:B------:R1:W-:Y:S03]  /*4f070*/  STL.64 [R1+0x498], R10 ;  /* 0x0004980a01007387 */ /* 0x0003e60000100a00 */
[----:B-1----:R-:W3:Y:S02]  /*4f080*/  LDL.LU.64 R10, [R1+0x10d0] ;  /* 0x0010d000010a7983 */ /* 0x002ee40000300a00 */
        /* <DEDUP_REMOVED lines=16> */
[----:B------:R-:W3:Y:S02]  /*4f190*/  LDL.LU.64 R18, [R1+0x10a0] ;  /* 0x0010a00001127983 */ /* 0x000ee40000300a00 */
[C---:B---3--:R-:W-:Y:S01]  /*4f1a0*/  HMMA.1688.F32.TF32 R16, R4.reuse, R18, R8 ;  /* 0x000000120410723c */ /* 0x048fe20000081008 */
[----:B------:R-:W3:Y:S11]  /*4f1b0*/  LDL.LU.64 R10, [R1+0x1098] ;  /* 0x00109800010a7983 */ /* 0x000ef60000300a00 */
[----:B------:R-:W-:Y:S11]  /*4f1c0*/  @!UPT UIADD3 URZ, URZ, URZ, URZ ;  /* 0x0000003f3f3ff290 */ /* 0x000ff6000fffe03f */
        /* <DEDUP_REMOVED lines=8> */
[----:B------:R3:W-:Y:S02]  /*4f250*/  STL.64 [R1+0x3c8], R18 ;  /* 0x0003c81201007387 */ /* 0x0007e40000100a00 */
[----:B-1----:R-:W-:Y:S01]  /*4f260*/  IMAD.MOV.U32 R17, RZ, RZ, R10 ;  /* 0x000000ffff117224 */ /* 0x002fe200078e000a */
[----:B---3--:R-:W3:Y:S01]  /*4f270*/  LDL.LU.64 R18, [R1+0x1080] ;  /* 0x0010800001127983 */ /* 0x008ee20000300a00 */
        /* <DEDUP_REMOVED lines=10> */
[----:B------:R-:W3:Y:S02]  /*4f320*/  LDL.LU.64 R10, [R1+0x1060] ;  /* 0x00106000010a7983 */ /* 0x000ee40000300a00 */
        /* <DEDUP_REMOVED lines=8> */
[----:B------:R-:W-:Y:S01]  /*4f3b0*/  STL.64 [R1+0x1008], R18 ;  /* 0x0010081201007387 */ /* 0x000fe20000100a00 */
[----:B----4-:R-:W-:Y:S01]  /*4f3c0*/  HMMA.1688.F32.TF32 R4, R4, R22, R8 ;  /* 0x000000160404723c */ /* 0x010fe20000081008 */
[----:B------:R-:W2:Y:S01]  /*4f3d0*/  LDL.LU.64 R10, [R1+0x1040] ;  /* 0x00104000010a7983 */ /* 0x000ea20000300a00 */
[----:B------:R-:W2:Y:S02]  /*4f3e0*/  LDL.LU.64 R8, [R1+0x1038] ;  /* 0x0010380001087983 */ /* 0x000ea40000300a00 */
[----:B------:R-:W-:Y:S11]  /*4f3f0*/  STL.64 [R1+0xfd0], R22 ;  /* 0x000fd01601007387 */ /* 0x000ff60000100a00 */
[----:B------:R-:W-:Y:S08]  /*4f400*/  @!UPT UIADD3 URZ, URZ, URZ, URZ ;  /* 0x0000003f3f3ff290 */ /* 0x000ff0000fffe03f */
[----:B------:R-:W-:Y:S01]  /*4f410*/  STL.64 [R1+0x4f0], R4 ;  /* 0x0004f00401007387 */ /* 0x000fe20000100a00 */
[----:B------:R1:W-:Y:S03]  /*4f420*/  STL.64 [R1+0x4f8], R6 ;  /* 0x0004f80601007387 */ /* 0x0003e60000100a00 */
[----:B-1----:R-:W3:Y:S01]  /*4f430*/  LDL.64 R6, [R1+0x68] ;  /* 0x0000680001067983 */ /* 0x002ee20000100a00 */
[C---:B--2---:R-:W-:Y:S03]  /*4f440*/  HMMA.1688.F32.TF32 R24, R8.reuse, R26, R12 ;  /* 0x0000001a0818723c */ /* 0x044fe6000008100c */
[----:B------:R-:W2:Y:S01]  /*4f450*/  LDL.LU.64 R14, [R1+0x1030] ;  /* 0x00103000010e7983 */ /* 0x000ea20000300a00 */
[----:B------:R-:W2:Y:S03]  /*4f460*/  LDL.LU.64 R12, [R1+0x1028] ;  /* 0x00102800010c7983 */ /* 0x000ea60000300a00 */
[----:B---3--:R-:W-:Y:S11]  /*4f470*/  STL.64 [R1+0xfb8], R6 ;  /* 0x000fb80601007387 */ /* 0x008ff60000100a00 */
[----:B------:R-:W-:Y:S05]  /*4f480*/  @!UPT UIADD3 URZ, URZ, URZ, URZ ;  /* 0x0000003f3f3ff290 */ /* 0x000fea000fffe03f */
[----:B------:R1:W-:Y:S02]  /*4f490*/  STL.64 [R1+0x310], R24 ;  /* 0x0003101801007387 */ /* 0x0003e40000100a00 */
[----:B------:R3:W-:Y:S01]  /*4f4a0*/  STL.64 [R1+0x318], R26 ;  /* 0x0003181a01007387 */ /* 0x0007e20000100a00 */
[----:B-1----:R-:W4:Y:S01]  /*4f4b0*/  LDL.LU R24, [R1+0x90] ;  /* 0x0000900001187983 */ /* 0x002f220000300800 */
[----:B--2---:R-:W-:Y:S11]  /*4f4c0*/  HMMA.1688.F32.TF32 R12, R8, R6, R12 ;  /* 0x00000006080c723c */ /* 0x004ff6000008100c */
[----:B------:R-:W-:Y:S11]  /*4f4d0*/  @!UPT UIADD3 URZ, URZ, URZ, URZ ;  /* 0x0000003f3f3ff290 */ /* 0x000ff6000fffe03f */
[----:B------:R-:W-:Y:S01]  /*4f4e0*/  @!UPT UIADD3 URZ, URZ, URZ, URZ ;  /* 0x0000003f3f3ff290 */ /* 0x000fe2000fffe03f */
[----:B------:R1:W-:Y:S01]  /*4f4f0*/  STL.64 [R1+0x2f0], R12 ;  /* 0x0002f00c01007387 */ /* 0x0003e20000100a00 */
[----:B------:R2:W-:Y:S02]  /*4f500*/  STL.64 [R1+0x2f8], R14 ;  /* 0x0002f80e01007387 */ /* 0x0005e40000100a00 */
[----:B------:R-:W4:Y:S02]  /*4f510*/  LDL.LU R25, [R1+0x94] ;  /* 0x0000940001197983 */ /* 0x000f240000300800 */
[----:B---3--:R-:W3:Y:S01]  /*4f520*/  LDL.LU R26, [R1+0x98] ;  /* 0x00009800011a7983 */ /* 0x008ee20000300800 */
[----:B------:R-:W3:Y:S04]  /*4f530*/  LDL.LU R27, [R1+0x9c] ;  /* 0x00009c00011b7983 */ /* 0x000ee80000300800 */
[----:B-1----:R-:W5:Y:S01]  /*4f540*/  LDL.LU R12, [R1+0x2a0] ;  /* 0x0002a000010c7983 */ /* 0x002f620000300800 */
[----:B------:R-:W5:Y:S02]  /*4f550*/  LDL.LU R13, [R1+0x2a4] ;  /* 0x0002a400010d7983 */ /* 0x000f640000300800 */
[----:B--2---:R-:W2:Y:S02]  /*4f560*/  LDL.LU R14, [R1+0x2a8] ;  /* 0x0002a800010e7983 */ /* 0x004ea40000300800 */
[----:B------:R-:W2:Y:S01]  /*4f570*/  LDL.LU R15, [R1+0x2ac] ;  /* 0x0002ac00010f7983 */ /* 0x000ea20000300800 */
        /* <DEDUP_REMOVED lines=10> */
[----:B------:R1:W-:Y:S01]  /*4f620*/  STL.64 [R1+0x1000], R14 ;  /* 0x0010000e01007387 */ /* 0x0003e20000100a00 */
[----:B-----5:R-:W-:Y:S03]  /*4f630*/  STL.64 [R1+0xff8], R12 ;  /* 0x000ff80c01007387 */ /* 0x020fe60000100a00 */
[----:B-1----:R-:W5:Y:S01]  /*4f640*/  LDL.64 R14, [R1+0x48] ;  /* 0x00004800010e7983 */ /* 0x002f620000100a00 */
[----:B---3--:R-:W-:Y:S02]  /*4f650*/  STL.64 [R1+0xf38], R26 ;  /* 0x000f381a01007387 */ /* 0x008fe40000100a00 */
[----:B----4-:R1:W-:Y:S02]  /*4f660*/  STL.64 [R1+0xf30], R24 ;  /* 0x000f301801007387 */ /* 0x0103e40000100a00 */
        /* <DEDUP_REMOVED lines=8> */
[----:B-1----:R-:W3:Y:S01]  /*4f6f0*/  LDL.LU R24, [R1+0x190] ;  /* 0x0001900001187983 */ /* 0x002ee20000300800 */
[----:B------:R-:W3:Y:S02]  /*4f700*/  LDL.LU R25, [R1+0x194] ;  /* 0x0001940001197983 */ /* 0x000ee40000300800 */
[----:B------:R-:W4:Y:S02]  /*4f710*/  LDL.LU R26, [R1+0x198] ;  /* 0x00019800011a7983 */ /* 0x000f240000300800 */
[----:B------:R-:W4:Y:S01]  /*4f720*/  LDL.LU R27, [R1+0x19c] ;  /* 0x00019c00011b7983 */ /* 0x000f220000300800 */
        /* <DEDUP_REMOVED lines=10> */
[----:B----4-:R1:W-:Y:S02]  /*4f7d0*/  STL.64 [R1+0xf58], R26 ;  /* 0x000f581a01007387 */ /* 0x0103e40000100a00 */
[----:B---3--:R-:W-:Y:S02]  /*4f7e0*/  STL.64 [R1+0xf50], R24 ;  /* 0x000f501801007387 */ /* 0x008fe40000100a00 */
[----:B-1----:R-:W-:Y:S02]  /*4f7f0*/  IMAD.MOV.U32 R26, RZ, RZ, R17 ;  /* 0x000000ffff1a7224 */ /* 0x002fe400078e0011 */
[----:B------:R-:W-:-:S02]  /*4f800*/  IMAD.MOV.U32 R27, RZ, RZ, R16 ;  /* 0x000000ffff1b7224 */ /* 0x000fc400078e0010 */
[C---:B------:R-:W-:Y:S01]  /*4f810*/  HMMA.1688.F32.TF32 R16, R8.reuse, R18, R4 ;  /* 0x000000120810723c */ /* 0x040fe20000081004 */
[----:B------:R-:W5:Y:S01]  /*4f820*/  LDL.LU.64 R6, [R1+0x1018] ;  /* 0x0010180001067983 */ /* 0x000f620000300a00 */
[----:B------:R-:W5:Y:S11]  /*4f830*/  LDL.LU.64 R4, [R1+0x1010] ;  /* 0x0010100001047983 */ /* 0x000f760000300a00 */
[----:B------:R-:W-:Y:S10]  /*4f840*/  @!UPT UIADD3 URZ, URZ, URZ, URZ ;  /* 0x0000003f3f3ff290 */ /* 0x000ff4000fffe03f */
[----:B------:R-:W-:Y:S01]  /*4f850*/  STL.64 [R1+0x2e0], R16 ;  /* 0x0002e01001007387 */ /* 0x000fe20000100a00 */
[----:B------:R1:W-:Y:S03]  /*4f860*/  STL.64 [R1+0x2e8], R18 ;  /* 0x0002e81201007387 */ /* 0x0003e60000100a00 */
[----:B-1----:R-:W3:Y:S01]  /*4f870*/  LDL.LU.64 R18, [R1+0x1008] ;  /* 0x0010080001127983 */ /* 0x002ee20000300a00 */
[----:B------:R-:W4:Y:S01]  /*4f880*/  LDL.LU R16, [R1+0x7cc] ;  /* 0x0007cc0001107983 */ /* 0x000f220000300800 */
[C---:B-----5:R-:W-:Y:S02]  /*4f890*/  HMMA.1688.F32.TF32 R4, R8.reuse, R14, R4 ;  /* 0x0000000e0804723c */ /* 0x060fe40000081004 */
[----:B---3--:R-:W-:Y:S01]  /*4f8a0*/  STL.64 [R1+0xff0], R18 ;  /* 0x000ff01201007387 */ /* 0x008fe20000100a00 */
[----:B----4-:R1:W-:Y:S03]  /*4f8b0*/  STL [R1+0xfe8], R16 ;  /* 0x000fe81001007387 */ /* 0x0103e60000100800 */
[----:B-1----:R-:W3:Y:S01]  /*4f8c0*/  LDL.LU R16, [R1+0x290] ;  /* 0x0002900001107983 */ /* 0x002ee20000300800 */
[----:B------:R-:W3:Y:S02]  /*4f8d0*/  LDL.LU R17, [R1+0x294] ;  /* 0x0002940001117983 */ /* 0x000ee40000300800 */
[----:B------:R-:W3:Y:S02]  /*4f8e0*/  LDL.LU R18, [R1+0x298] ;  /* 0x0002980001127983 */ /* 0x000ee40000300800 */
[----:B------:R-:W3:Y:S11]  /*4f8f0*/  LDL.LU R19, [R1+0x29c] ;  /* 0x00029c0001137983 */ /* 0x000ef60000300800 */
[----:B------:R-:W-:Y:S01]  /*4f900*/  @!UPT UIADD3 URZ, URZ, URZ, URZ ;  /* 0x0000003f3f3ff290 */ /* 0x000fe2000fffe03f */
[----:B------:R1:W-:Y:S01]  /*4f910*/  STL.64 [R1+0x2c0], R4 ;  /* 0x0002c00401007387 */ /* 0x0003e20000100a00 */
[----:B------:R-:W-:Y:S02]  /*4f920*/  STL.64 [R1+0x2c8], R6 ;  /* 0x0002c80601007387 */ /* 0x000fe40000100a00 */
[----:B-1----:R-:W-:Y:S02]  /*4f930*/  IMAD.MOV.U32 R5, RZ, RZ, R14 ;  /* 0x000000ffff057224 */ /* 0x002fe400078e000e */
[----:B------:R-:W-:Y:S02]  /*4f940*/  IMAD.MOV.U32 R4, RZ, RZ, R15 ;  /* 0x000000ffff047224 */ /* 0x000fe400078e000f */
[----:B------:R-:W4:Y:S01]  /*4f950*/  LDL.LU.64 R14, [R1+0x1000] ;  /* 0x00100000010e7983 */ /* 0x000f220000300a00 */
[----:B------:R-:W4:Y:S02]  /*4f960*/  LDL.LU.64 R12, [R1+0xff8] ;  /* 0x000ff800010c7983 */ /* 0x000f240000300a00 */
[----:B------:R1:W-:Y:S01]  /*4f970*/  STL.64 [R1+0xf70], R26 ;  /* 0x000f701a01007387 */ /* 0x0003e20000100a00 */
[----:B----4-:R-:W-:Y:S07]  /*4f980*/  HMMA.1688.F32.TF32 R12, R8, R26, R12 ;  /* 0x0000001a080c723c */ /* 0x010fee000008100c */
[----:B-1----:R-:W-:-:S02]  /*4f990*/  IMAD.MOV.U32 R27, RZ, RZ, R4 ;  /* 0x000000ffff1b7224 */ /* 0x002fc400078e0004 */
[----:B------:R-:W-:Y:S11]  /*4f9a0*/  IMAD.MOV.U32 R26, RZ, RZ, R5 ;  /* 0x000000ffff1a7224 */ /* 0x000ff600078e0005 */
[----:B------:R-:W-:Y:S03]  /*4f9b0*/  @!UPT UIADD3 URZ, URZ, URZ, URZ ;  /* 0x0000003f3f3ff290 */ /* 0x000fe6000fffe03f */
[----:B------:R1:W-:Y:S01]  /*4f9c0*/  STL.64 [R1+0x2b0], R12 ;  /* 0x0002b00c01007387 */ /* 0x0003e20000100a00 */
[----:B------:R4:W-:Y:S02]  /*4f9d0*/  STL.64 [R1+0x2b8], R14 ;  /* 0x0002b80e01007387 */ /* 0x0009e40000100a00 */
[----:B------:R-:W5:Y:S02]  /*4f9e0*/  LDL.LU R4, [R1+0x1e0] ;  /* 0x0001e00001047983 */ /* 0x000f640000300800 */
[----:B------:R-:W5:Y:S01]  /*4f9f0*/  LDL.LU R5, [R1+0x1e4] ;  /* 0x0001e40001057983 */ /* 0x000f620000300800 */
[----:B------:R-:W5:Y:S01]  /*4fa00*/  LDL.LU R6, [R1+0x1e8] ;  /* 0x0001e80001067983 */ /* 0x000f620000300800 */
[----:B------:R-:W5:Y:S03]  /*4fa10*/  LDL.LU R7, [R1+0x1ec] ;  /* 0x0001ec0001077983 */ /* 0x000f660000300800 */
[----:B-1----:R-:W2:Y:S01]  /*4fa20*/  LDL.LU R12, [R1+0x1f0] ;  /* 0x0001f000010c7983 */ /* 0x002ea20000300800 */
[----:B------:R-:W2:Y:S02]  /*4fa30*/  LDL.LU R13, [R1+0x1f4] ;  /* 0x0001f400010d7983 */ /* 0x000ea40000300800 */
[----:B----4-:R-:W2:Y:S02]  /*4fa40*/  LDL.LU R14, [R1+0x1f8] ;  /* 0x0001f800010e7983 */ /* 0x010ea40000300800 */
[----:B------:R-:W2:Y:S01]  /*4fa50*/  LDL.LU R15, [R1+0x1fc] ;  /* 0x0001fc00010f7983 */ /* 0x000ea20000300800 */
[----:B------:R1:W-:Y:S04]  /*4fa60*/  STL.64 [R1+0xf88], R26 ;  /* 0x000f881a01007387 */ /* 0x0003e80000100a00 */
[----:B-1----:R-:W4:Y:S01]  /*4fa70*/  LDL.64 R26, [R1+0x58] ;  /* 0x00005800011a7983 */ /* 0x002f220000100a00 */
[C---:B---3--:R-:W-:Y:S03]  /*4fa80*/  HMMA.1688.F32.TF32 R20, R8.reuse, R22, R16 ;  /* 0x000000160814723c */ /* 0x048fe60000081010 */
[----:B----4-:R1:W-:Y:S01]  /*4fa90*/  STL.64 [R1+0xfa0], R26 ;  /* 0x000fa01a01007387 */ /* 0x0103e20000100a00 */
[----:B------:R-:W3:Y:S02]  /*4faa0*/  LDL.LU R24, [R1+0x1d0] ;  /* 0x0001d00001187983 */ /* 0x000ee40000300800 */
[----:B------:R-:W3:Y:S01]  /*4fab0*/  LDL.LU R25, [R1+0x1d4] ;  /* 0x0001d40001197983 */ /* 0x000ee20000300800 */
[----:B-1----:R-:W4:Y:S01]  /*4fac0*/  LDL.LU R26, [R1+0x1d8] ;  /* 0x0001d800011a7983 */ /* 0x002f220000300800 */
[----:B------:R-:W4:Y:S03]  /*4fad0*/  LDL.LU R27, [R1+0x1dc] ;  /* 0x0001dc00011b7983 */ /* 0x000f260000300800 */
[----:B----4-:R1:W-:Y:S01]  /*4fae0*/  STL.64 [R1+0xfb0], R26 ;  /* 0x000fb01a01007387 */ /* 0x0103e20000100a00 */
[----:B---3--:R-:W-:Y:S03]  /*4faf0*/  STL.64 [R1+0xfa8], R24 ;  /* 0x000fa81801007387 */ /* 0x008fe60000100a00 */
[----:B-1----:R-:W5:Y:S01]  /*4fb00*/  LDL.64 R26, [R1+0x78] ;  /* 0x00007800011a7983 */ /* 0x002f620000100a00 */
[----:B------:R-:W3:Y:S02]  /*4fb10*/  LDL.LU.64 R18, [R1+0xff0] ;  /* 0x000ff00001127983 */ /* 0x000ee40000300a00 */
[----:B------:R-:W4:Y:S05]  /*4fb20*/  LDL.LU R16, [R1+0xfe8] ;  /* 0x000fe80001107983 */ /* 0x000f2a0000300800 */
[----:B------:R-:W-:Y:S01]  /*4fb30*/  STL.64 [R1+0x2a0], R20 ;  /* 0x0002a01401007387 */ /* 0x000fe20000100a00 */
[----:B------:R1:W-:Y:S04]  /*4fb40*/  STL.64 [R1+0x2a8], R22 ;  /* 0x0002a81601007387 */ /* 0x0003e80000100a00 */
        /* <DEDUP_REMOVED lines=8> */
[----:B------:R-:W-:Y:S02]  /*4fbd0*/  STL.64 [R1+0xf68], R18 ;  /* 0x000f681201007387 */ /* 0x000fe40000100a00 */
[----:B----4-:R1:W-:Y:S02]  /*4fbe0*/  STL [R1+0xf60], R16 ;  /* 0x000f601001007387 */ /* 0x0103e40000100800 */
        /* <DEDUP_REMOVED lines=9> */
[----:B------:R-:W4:Y:S01]  /*4fc80*/  LDL.LU R19, [R1+0x1bc] ;  /* 0x0001bc0001137983 */ /* 0x000f220000300800 */
[----:B--2---:R-:W-:Y:S01]  /*4fc90*/  HMMA.1688.F32.TF32 R8, R8, R22, R12 ;  /* 0x000000160808723c */ /* 0x004fe2000008100c */
[----:B----4-:R-:W-:Y:S01]  /*4fca0*/  STL.64 [R1+0xf98], R18 ;  /* 0x000f981201007387 */ /* 0x010fe20000100a00 */
[----:B---3--:R1:W-:Y:S03]  /*4fcb0*/  STL.64 [R1+0xf90], R16 ;  /* 0x000f901001007387 */ /* 0x0083e60000100a00 */
[----:B-1----:R-:W2:Y:S01]  /*4fcc0*/  LDL.LU R16, [R1+0x1c0] ;  /* 0x0001c00001107983 */ /* 0x002ea20000300800 */
[----:B------:R-:W2:Y:S02]  /*4fcd0*/  LDL.LU R17, [R1+0x1c4] ;  /* 0x0001c40001117983 */ /* 0x000ea40000300800 */
[----:B------:R-:W2:Y:S02]  /*4fce0*/  LDL.LU R18, [R1+0x1c8] ;  /* 0x0001c80001127983 */ /* 0x000ea40000300800 */
[----:B------:R-:W2:Y:S01]  /*4fcf0*/  LDL.LU R19, [R1+0x1cc] ;  /* 0x0001cc0001137983 */ /* 0x000ea20000300800 */
[----:B------:R-:W5:Y:S01]  /*4fd00*/  LDL.LU.64 R14, [R1+0xfc8] ;  /* 0x000fc800010e7983 */ /* 0x000f620000300a00 */
[----:B------:R-:W5:Y:S11]  /*4fd10*/  LDL.LU.64 R12, [R1+0xfc0] ;  /* 0x000fc000010c7983 */ /* 0x000f760000300a00 */
[----:B------:R-:W-:Y:S02]  /*4fd20*/  STL.64 [R1+0x1f0], R8 ;  /* 0x0001f00801007387 */ /* 0x000fe40000100a00 */
[----:B------:R1:W-:Y:S02]  /*4fd30*/  STL.64 [R1+0x1f8], R10 ;  /* 0x0001f80a01007387 */ /* 0x0003e40000100a00 */
[----:B-1----:R-:W3:Y:S01]  /*4fd40*/  LDL.LU.64 R10, [R1+0x28] ;  /* 0x00002800010a7983 */ /* 0x002ee20000300a00 */
[C---:B-----5:R-:W-:Y:S11]  /*4fd50*/  HMMA.1688.F32.TF32 R4, R12.reuse, R26, R4 ;  /* 0x0000001a0c04723c */ /* 0x060ff60000081004 */
        /* <DEDUP_REMOVED lines=16> */
[----:B-1----:R-:W-:Y:S02]  /*4fe60*/  IMAD.MOV.U32 R6, RZ, RZ, R5 ;  /* 0x000000ffff067224 */ /* 0x002fe400078e0005 */
        /* <DEDUP_REMOVED lines=19> */
[----:B------:R-:W4:Y:S11]  /*4ffa0*/  LDL.LU R16, [R1+0xf60] ;  /* 0x000f600001107983 */ /* 0x000f360000300800 */
        /* <DEDUP_REMOVED lines=12> */
[----:B------:R1:W-:Y:S02]  /*50070*/  STL.64 [R1+0xed8], R10 ;  /* 0x000ed80a01007387 */ /* 0x0003e40000100a00 */
[----:B-1----:R-:W3:Y:S04]  /*50080*/  LDL.64 R10, [R1+0x38] ;  /* 0x00003800010a7983 */ /* 0x002ee80000100a00 */
[----:B---3--:R1:W-:Y:S04]  /*50090*/  STL.64 [R1+0xee8], R10 ;  /* 0x000ee80a01007387 */ /* 0x0083e80000100a00 */
[----:B-1----:R-:W3:Y:S01]  /*500a0*/  LDL.64 R10, [R1+0x48] ;  /* 0x00004800010a7983 */ /* 0x002ee20000100a00 */
[----:B--2---:R-:W-:Y:S03]  /*500b0*/  HMMA.1688.F32.TF32 R24, R12, R18, R24 ;  /* 0x000000120c18723c */ /* 0x004fe60000081018 */
[----:B---3--:R1:W-:Y:S02]  /*500c0*/  STL.64 [R1+0xef8], R10 ;  /* 0x000ef80a01007387 */ /* 0x0083e40000100a00 */
[----:B-1----:R-:W-:-:S02]  /*500d0*/  IMAD.MOV.U32 R10, RZ, RZ, R5 ;  /* 0x000000ffff0a7224 */ /* 0x002fc400078e0005 */
[----:B------:R-:W-:-:S05]  /*500e0*/  IMAD.MOV.U32 R11, RZ, RZ, R4 ;  /* 0x000000ffff0b7224 */ /* 0x000fca00078e0004 */
[----:B------:R1:W-:Y:S01]  /*500f0*/  STL.64 [R1+0xf18], R10 ;  /* 0x000f180a01007387 */ /* 0x0003e20000100a00 */
[----:B------:R-:W2:Y:S02]  /*50100*/  LDL.LU R8, [R1+0x80] ;  /* 0x0000800001087983 */ /* 0x000ea40000300800 */
[----:B------:R-:W2:Y:S01]  /*50110*/  LDL.LU R9, [R1+0x84] ;  /* 0x0000840001097983 */ /* 0x000ea20000300800 */
[----:B-1----:R-:W2:Y:S01]  /*50120*/  LDL.LU R10, [R1+0x88] ;  /* 0x00008800010a7983 */ /* 0x002ea20000300800 */
[----:B------:R-:W2:Y:S06]  /*50130*/  LDL.LU R11, [R1+0x8c] ;  /* 0x00008c00010b7983 */ /* 0x000eac0000300800 */
[----:B------:R-:W-:Y:S02]  /*50140*/  STL.64 [R1+0x520], R24 ;  /* 0x0005201801007387 */ /* 0x000fe40000100a00 */
[----:B------:R1:W-:Y:S02]  /*50150*/  STL.64 [R1+0x528], R26 ;  /* 0x0005281a01007387 */ /* 0x0003e40000100a00 */
[----:B-1----:R-:W3:Y:S01]  /*50160*/  LDL.LU.64 R26, [R1+0xf38] ;  /* 0x000f3800011a7983 */ /* 0x002ee20000300a00 */
[----:B------:R-:W3:Y:S02]  /*50170*/  LDL.LU.64 R24, [R1+0xf30] ;  /* 0x000f300001187983 */ /* 0x000ee40000300a00 */
[----:B---3--:R-:W-:Y:S01]  /*50180*/  HMMA.1688.F32.TF32 R12, R12, R22, R24 ;  /* 0x000000160c0c723c */ /* 0x008fe20000081018 */
[----:B------:R-:W2:Y:S01]  /*50190*/  LDL.LU.64 R26, [R1+0xf28] ;  /* 0x000f2800011a7983 */ /* 0x000ea20000300a00 */
        /* <DEDUP_REMOVED lines=8> */
[----:B------:R1:W-:Y:S01]  /*50220*/  STL.64 [R1+0xef0], R22 ;  /* 0x000ef01601007387 */ /* 0x0003e20000100a00 */
[----:B------:R-:W3:Y:S02]  /*50230*/  LDL.LU R20, [R1+0x160] ;  /* 0x0001600001147983 */ /* 0x000ee40000300800 */
[----:B------:R-:W3:Y:S01]  /*50240*/  LDL.LU R21, [R1+0x164] ;  /* 0x0001640001157983 */ /* 0x000ee20000300800 */
[----:B-1----:R-:W3:Y:S01]  /*50250*/  LDL.LU R22, [R1+0x168] ;  /* 0x0001680001167983 */ /* 0x002ee20000300800 */
[----:B------:R-:W3:Y:S01]  /*50260*/  LDL.LU R23, [R1+0x16c] ;  /* 0x00016c0001177983 */ /* 0x000ee20000300800 */
[C---:B--2---:R-:W-:Y:S02]  /*50270*/  HMMA.1688.F32.TF32 R4, R24.reuse, R6, R8 ;  /* 0x000000061804723c */ /* 0x044fe40000081008 */
[----:B---3--:R-:W-:Y:S01]  /*50280*/  STL.64 [R1+0xf08], R22 ;  /* 0x000f081601007387 */ /* 0x008fe20000100a00 */
[----:B------:R1:W-:Y:S03]  /*50290*/  STL.64 [R1+0xf00], R20 ;  /* 0x000f001401007387 */ /* 0x0003e60000100a00 */
[----:B-1----:R-:W2:Y:S01]  /*502a0*/  LDL.LU R20, [R1+0x170] ;  /* 0x0001700001147983 */ /* 0x002ea20000300800 */
[----:B------:R-:W2:Y:S02]  /*502b0*/  LDL.LU R21, [R1+0x174] ;  /* 0x0001740001157983 */ /* 0x000ea40000300800 */
[----:B------:R-:W2:Y:S02]  /*502c0*/  LDL.LU R22, [R1+0x178] ;  /* 0x0001780001167983 */ /* 0x000ea40000300800 */
[----:B------:R-:W2:Y:S01]  /*502d0*/  LDL.LU R23, [R1+0x17c] ;  /* 0x00017c0001177983 */ /* 0x000ea20000300800 */
[----:B------:R-:W2:Y:S11]  /*502e0*/  LDL.LU.64 R10, [R1+0xf18] ;  /* 0x000f1800010a7983 */ /* 0x000eb60000300a00 */
[----:B------:R-:W-:Y:S02]  /*502f0*/  STL.64 [R1+0xe0], R4 ;  /* 0x0000e00401007387 */ /* 0x000fe40000100a00 */
[----:B------:R1:W-:Y:S02]  /*50300*/  STL.64 [R1+0xe8], R6 ;  /* 0x0000e80601007387 */ /* 0x0003e40000100a00 */
[----:B-1----:R-:W5:Y:S01]  /*50310*/  LDL.LU.64 R6, [R1+0xf10] ;  /* 0x000f100001067983 */ /* 0x002f620000300a00 */
[C---:B--2---:R-:W-:Y:S08]  /*50320*/  HMMA.1688.F32.TF32 R8, R24.reuse, R10, R20 ;  /* 0x0000000a1808723c */ /* 0x044ff00000081014 */
[----:B-----5:R-:W-:Y:S11]  /*50330*/  HMMA.1688.F32.TF32 R12, R24, R6, R12 ;  /* 0x00000006180c723c */ /* 0x020ff6000008100c */
[----:B------:R-:W-:Y:S11]  /*50340*/  @!UPT UIADD3 URZ, URZ, URZ, URZ ;  /* 0x0000003f3f3ff290 */ /* 0x000ff6000fffe03f */
[----:B------:R-:W-:Y:S01]  /*50350*/  @!UPT UIADD3 URZ, URZ, URZ, URZ ;  /* 0x0000003f3f3ff290 */ /* 0x000fe2000fffe03f */
[----:B------:R1:W-:Y:S01]  /*50360*/  STL.64 [R1+0xd0], R12 ;  /* 0x0000d00c01007387 */ /* 0x0003e20000100a00 */
[----:B------:R2:W-:Y:S02]  /*50370*/  STL.64 [R1+0xd8], R14 ;  /* 0x0000d80e01007387 */ /* 0x0005e40000100a00 */
[----:B-1----:R-:W-:Y:S02]  /*50380*/  IMAD.MOV.U32 R13, RZ, RZ, R7 ;  /* 0x000000ffff0d7224 */ /* 0x002fe400078e0007 */
[----:B------:R-:W-:Y:S01]  /*50390*/  IMAD.MOV.U32 R17, RZ, RZ, 0x7f ;  /* 0x0000007fff117424 */ /* 0x000fe200078e00ff */
[----:B------:R-:W-:Y:S04]  /*503a0*/  LDS R7, [R2+0x3e700] ;  /* 0x03e7000002077984 */ /* 0x000fe80000000800 */
[----:B------:R-:W-:Y:S01]  /*503b0*/  STL [R1+0xee0], R13 ;  /* 0x000ee00d01007387 */ /* 0x000fe20000100800 */
[----:B------:R-:W3:Y:S02]  /*503c0*/  LDL.LU R12, [R1+0x150] ;  /* 0x00015000010c7983 */ /* 0x000ee40000300800 */
[----:B--2---:R-:W3:Y:S02]  /*503d0*/  LDL.LU R14, [R1+0x158] ;  /* 0x00015800010e7983 */ /* 0x004ee40000300800 */
[----:B------:R-:W3:Y:S01]  /*503e0*/  LDL.LU R15, [R1+0x15c] ;  /* 0x00015c00010f7983 */ /* 0x000ee20000300800 */
[----:B------:R-:W2:Y:S01]  /*503f0*/  LDL.LU.64 R22, [R1+0xf08] ;  /* 0x000f080001167983 */ /* 0x000ea20000300a00 */
[----:B------:R-:W2:Y:S02]  /*50400*/  LDL.LU.64 R20, [R1+0xf00] ;  /* 0x000f000001147983 */ /* 0x000ea40000300a00 */
[----:B------:R-:W-:Y:S02]  /*50410*/  STL.64 [R1+0xc0], R8 ;  /* 0x0000c00801007387 */ /* 0x000fe40000100a00 */
[----:B------:R1:W-:Y:S02]  /*50420*/  STL.64 [R1+0xc8], R10 ;  /* 0x0000c80a01007387 */ /* 0x0003e40000100a00 */
[----:B-1----:R-:W2:Y:S01]  /*50430*/  LDL.LU.64 R10, [R1+0xef8] ;  /* 0x000ef800010a7983 */ /* 0x002ea20000300a00 */
[----:B------:R-:W-:-:S04]  /*50440*/  IADD3 R17, R17, c[0x0][0x180], RZ ;  /* 0x0000600011117a10 */ /* 0x000fc80007ffe0ff */
[----:B------:R-:W-:Y:S01]  /*50450*/  SHF.R.S32.HI R4, RZ, 0x1f, R17 ;  /* 0x0000001fff047819 */ /* 0x000fe20000011411 */
[----:B------:R-:W-:Y:S02]  /*50460*/  IMAD.MOV.U32 R13, RZ, RZ, R3 ;  /* 0x000000ffff0d7224 */ /* 0x000fe400078e0003 */
[----:B------:R-:W-:Y:S01]  /*50470*/  IMAD.MOV.U32 R3, RZ, RZ, c[0x0][0x180] ;  /* 0x00006000ff037624 */ /* 0x000fe200078e00ff */
[----:B------:R-:W-:-:S04]  /*50480*/  LEA.HI R4, R4, R17, RZ, 0x7 ;  /* 0x0000001104047211 */ /* 0x000fc800078f38ff */
[----:B------:R-:W-:Y:S02]  /*50490*/  SHF.R.S32.HI R4, RZ, 0x7, R4 ;  /* 0x00000007ff047819 */ /* 0x000fe40000011404 */
[----:B------:R-:W-:Y:S02]  /*504a0*/  IADD3 R3, R3, -0x100, RZ ;  /* 0xffffff0003037810 */ /* 0x000fe40007ffe0ff */
[----:B------:R-:W-:Y:S01]  /*504b0*/  IADD3 R4, R4, -0x2, RZ ;  /* 0xfffffffe04047810 */ /* 0x000fe20007ffe0ff */
[----:B------:R-:W-:Y:S02]  /*504c0*/  STL.64 [R1+0xed0], R18 ;  /* 0x000ed01201007387 */ /* 0x000fe40000100a00 */
[C---:B----4-:R-:W-:Y:S02]  /*504d0*/  IMAD R3, R16.reuse, -0x80, R3 ;  /* 0xffffff8010037824 */ /* 0x050fe400078e0203 */
[----:B------:R1:W-:Y:S01]  /*504e0*/  STL [R1+0xec8], R16 ;  /* 0x000ec81001007387 */ /* 0x0003e20000100800 */
[----:B------:R-:W-:-:S02]  /*504f0*/  ISETP.GE.AND P0, PT, R16, R4, PT ;  /* 0x000000041000720c */ /* 0x000fc40003f06270 */
[----:B-1----:R-:W4:Y:S01]  /*50500*/  LDL.LU R16, [R1+0x140] ;  /* 0x0001400001107983 */ /* 0x002f220000300800 */
[----:B------:R-:W4:Y:S02]  /*50510*/  LDL.LU R17, [R1+0x144] ;  /* 0x0001440001117983 */ /* 0x000f240000300800 */
[----:B------:R-:W4:Y:S01]  /*50520*/  LDL.LU R18, [R1+0x148] ;  /* 0x0001480001127983 */ /* 0x000f220000300800 */
[C---:B--2---:R-:W-:Y:S11]  /*50530*/  HMMA.1688.F32.TF32 R20, R24.reuse, R10, R20 ;  /* 0x0000000a1814723c */ /* 0x044ff60000081014 */
[----:B------:R-:W-:Y:S11]  /*50540*/  @!UPT UIADD3 URZ, URZ, URZ, URZ ;  /* 0x0000003f3f3ff290 */ /* 0x000ff6000fffe03f */
[----:B------:R-:W-:Y:S01]  /*50550*/  @!UPT UIADD3 URZ, URZ, URZ, URZ ;  /* 0x0000003f3f3ff290 */ /* 0x000fe2000fffe03f */
[----:B------:R1:W-:Y:S01]  /*50560*/  STL.64 [R1+0xb0], R20 ;  /* 0x0000b01401007387 */ /* 0x0003e20000100a00 */
[----:B------:R2:W-:Y:S02]  /*50570*/  STL.64 [R1+0xb8], R22 ;  /* 0x0000b81601007387 */ /* 0x0005e40000100a00 */
[----:B-1----:R-:W-:Y:S01]  /*50580*/  IMAD.MOV.U32 R20, RZ, RZ, R11 ;  /* 0x000000ffff147224 */ /* 0x002fe200078e000b */
[----:B--2---:R-:W2:Y:S01]  /*50590*/  LDL.LU.64 R22, [R1+0xef0] ;  /* 0x000ef00001167983 */ /* 0x004ea20000300a00 */
[----:B------:R-:W3:Y:S02]  /*505a0*/  LDL.LU.64 R10, [R1+0xee8] ;  /* 0x000ee800010a7983 */ /* 0x000ee40000300a00 */
[----:B------:R-:W5:Y:S01]  /*505b0*/  LDL.LU R6, [R1+0xdd0] ;  /* 0x000dd00001067983 */ /* 0x000f620000300800 */
[----:B---3--:R-:W-:Y:S11]  /*505c0*/  HMMA.1688.F32.TF32 R12, R24, R10, R12 ;  /* 0x0000000a180c723c */ /* 0x008ff6000008100c */
[----:B------:R-:W-:Y:S11]  /*505d0*/  @!UPT UIADD3 URZ, URZ, URZ, URZ ;  /* 0x0000003f3f3ff290 */ /* 0x000ff6000fffe03f */
[----:B------:R-:W-:Y:S01]  /*505e0*/  @!UPT UIADD3 URZ, URZ, URZ, URZ ;  /* 0x0000003f3f3ff290 */ /* 0x000fe2000fffe03f */
[----:B------:R1:W-:Y:S01]  /*505f0*/  STL.64 [R1+0xa0], R12 ;  /* 0x0000a00c01007387 */ /* 0x0003e20000100a00 */
[----:B------:R3:W-:Y:S03]  /*50600*/  STL.64 [R1+0xa8], R14 ;  /* 0x0000a80e01007387 */ /* 0x0007e60000100a00 */
[----:B-1----:R-:W2:Y:S01]  /*50610*/  LDL.LU R13, [R1+0xee0] ;  /* 0x000ee000010d7983 */ /* 0x002ea20000300800 */
[----:B---3--:R-:W-:Y:S02]  /*50620*/  IMAD.MOV.U32 R14, RZ, RZ, R11 ;  /* 0x000000ffff0e7224 */ /* 0x008fe400078e000b */
[----:B------:R-:W4:Y:S02]  /*50630*/  LDL.LU.64 R10, [R1+0xed8] ;  /* 0x000ed800010a7983 */ /* 0x000f240000300a00 */
[----:B------:R-:W-:-:S07]  /*50640*/  IMAD.MOV.U32 R19, RZ, RZ, R29 ;  /* 0x000000ffff137224 */ /* 0x000fce00078e001d */
[----:B----4-:R-:W-:Y:S01]  /*50650*/  HMMA.1688.F32.TF32 R16, R24, R10, R16 ;  /* 0x0000000a1810723c */ /* 0x010fe20000081010 */
[----:B------:R-:W-:Y:S11]  /*50660*/  IMAD.MOV.U32 R12, RZ, RZ, R10 ;  /* 0x000000ffff0c7224 */ /* 0x000ff600078e000a */
[----:B------:R-:W-:Y:S11]  /*50670*/  @!UPT UIADD3 URZ, URZ, URZ, URZ ;  /* 0x0000003f3f3ff290 */ /* 0x000ff6000fffe03f */
[----:B------:R-:W-:Y:S01]  /*50680*/  STL.64 [R1+0x90], R16 ;  /* 0x0000901001007387 */ /* 0x000fe20000100a00 */
[----:B------:R1:W-:Y:S03]  /*50690*/  STL.64 [R1+0x98], R18 ;  /* 0x0000981201007387 */ /* 0x0003e60000100a00 */
[----:B-1----:R-:W3:Y:S01]  /*506a0*/  LDL.LU.64 R18, [R1+0xed0] ;  /* 0x000ed00001127983 */ /* 0x002ee20000300a00 */
[----:B------:R-:W4:Y:S02]  /*506b0*/  LDL.LU R16, [R1+0xec8] ;  /* 0x000ec80001107983 */ /* 0x000f240000300800 */
[----:B------:R-:W-:Y:S02]  /*506c0*/  STL [R1+0xec0], R14 ;  /* 0x000ec00e01007387 */ /* 0x000fe40000100800 */
[----:B--2---:R1:W-:Y:S02]  /*506d0*/  STL.64 [R1+0xeb8], R12 ;  /* 0x000eb80c01007387 */ /* 0x0043e40000100a00 */
[----:B-1----:R-:W3:Y:S01]  /*506e0*/  LDL.LU R12, [R1+0x130] ;  /* 0x00013000010c7983 */ /* 0x002ee20000300800 */
[----:B------:R-:W3:Y:S02]  /*506f0*/  LDL.LU R13, [R1+0x134] ;  /* 0x00013400010d7983 */ /* 0x000ee40000300800 */
[----:B------:R-:W3:Y:S02]  /*50700*/  LDL.LU R14, [R1+0x138] ;  /* 0x00013800010e7983 */ /* 0x000ee40000300800 */
[----:B------:R-:W-:Y:S01]  /*50710*/  IMAD.MOV.U32 R15, RZ, RZ, R28 ;  /* 0x000000ffff0f7224 */ /* 0x000fe200078e001c */
[----:B------:R-:W-:-:S02]  /*50720*/  ISETP.GT.AND P1, PT, R3, RZ, PT ;  /* 0x000000ff0300720c */ /* 0x000fc40003f24270 */
[----:B------:R-:W-:Y:S01]  /*50730*/  ISETP.GT.AND P2, PT, R3, 0x4, PT ;  /* 0x000000040300780c */ /* 0x000fe20003f44270 */
[----:B------:R-:W-:Y:S01]  /*50740*/  IMAD.MOV.U32 R29, RZ, RZ, c[0x0][0x188] ;  /* 0x00006200ff1d7624 */ /* 0x000fe200078e00ff */
[----:B------:R-:W2:Y:S01]  /*50750*/  LDL.LU R28, [R1+0xec4] ;  /* 0x000ec400011c7983 */ /* 0x000ea20000300800 */
[----:B------:R-:W-:-:S04]  /*50760*/  SEL R4, RZ, 0x4, !P1 ;  /* 0x00000004ff047807 */ /* 0x000fc80004800000 */
[----:B------:R-:W-:-:S04]  /*50770*/  SEL R4, R4, RZ, !P0 ;  /* 0x000000ff04047207 */ /* 0x000fc80004000000 */
[----:B------:R-:W-:Y:S01]  /*50780*/  ISETP.NE.U32.AND P1, PT, R4, RZ, PT ;  /* 0x000000ff0400720c */ /* 0x000fe20003f25070 */
[----:B------:R-:W-:Y:S01]  /*50790*/  SEL R4, RZ, 0x4, !P2 ;  /* 0x00000004ff047807 */ /* 0x000fe20005000000 */
[----:B------:R-:W-:-:S03]  /*507a0*/  ISETP.GT.AND P2, PT, R3, 0x8, PT ;  /* 0x000000080300780c */ /* 0x000fc60003f44270 */
[----:B------:R-:W-:Y:S02]  /*507b0*/  SEL R4, R4, RZ, !P0 ;  /* 0x000000ff04047207 */ /* 0x000fe40004000000 */
[----:B------:R-:W-:Y:S01]  /*507c0*/  SEL R5, RZ, 0x4, !P2 ;  /* 0x00000004ff057807 */ /* 0x000fe20005000000 */
[----:B------:R-:W-:Y:S01]  /*507d0*/  IMAD.SHL.U32 R29, R29, 0x80, RZ ;  /* 0x000000801d1d7824 */ /* 0x000fe200078e00ff */
[----:B------:R-:W-:Y:S02]  /*507e0*/  ISETP.NE.U32.AND P4, PT, R4, RZ, PT ;  /* 0x000000ff0400720c */ /* 0x000fe40003f85070 */
[----:B------:R-:W-:Y:S01]  /*507f0*/  SEL R4, R5, RZ, !P0 ;  /* 0x000000ff05047207 */ /* 0x000fe20004000000 */
[----:B------:R-:W-:Y:S01]  /*50800*/  ISETP.GT.AND P3, PT, R3, 0xc, PT ;  /* 0x0000000c0300780c */ /* 0x000fe20003f64270 */
[----:B------:R-:W2:Y:S01]  /*50810*/  LDL.LU R5, [R1+0xdc8] ;  /* 0x000dc80001057983 */ /* 0x000ea20000300800 */
[----:B------:R-:W-:Y:S01]  /*50820*/  IMAD.SHL.U32 R21, R29, 0x4, RZ ;  /* 0x000000041d157824 */ /* 0x000fe200078e00ff */
[----:B------:R-:W-:Y:S01]  /*50830*/  ISETP.NE.U32.AND P2, PT, R4, RZ, PT ;  /* 0x000000ff0400720c */ /* 0x000fe20003f45070 */
[----:B------:R-:W-:-:S03]  /*50840*/  SEL R4, RZ, 0x4, !P3 ;  /* 0x00000004ff047807 */ /* 0x000fc60005800000 */
[----:B-----5:R-:W-:Y:S01]  /*50850*/  IADD3 R6, P3, R6, R21, RZ ;  /* 0x0000001506067210 */ /* 0x020fe20007f7e0ff */
[----:B---3--:R-:W-:Y:S11]  /*50860*/  HMMA.1688.F32.TF32 R12, R24, R18, R12 ;  /* 0x00000012180c723c */ /* 0x008ff6000008100c */
[----:B------:R-:W-:Y:S11]  /*50870*/  @!UPT UIADD3 URZ, URZ, URZ, URZ ;  /* 0x0000003f3f3ff290 */ /* 0x000ff6000fffe03f */
[----:B------:R-:W-:Y:S01]  /*50880*/  @!UPT UIADD3 URZ, URZ, URZ, URZ ;  /* 0x0000003f3f3ff290 */ /* 0x000fe2000fffe03f */
[----:B------:R-:W-:Y:S01]  /*50890*/  STL.64 [R1+0x540], R12 ;  /* 0x0005400c01007387 */ /* 0x000fe20000100a00 */
[----:B------:R1:W-:Y:S03]  /*508a0*/  STL.64 [R1+0x548], R14 ;  /* 0x0005480e01007387 */ /* 0x0003e60000100a00 */
[----:B-1----:R-:W3:Y:S01]  /*508b0*/  LDL.LU R14, [R1+0xec0] ;  /* 0x000ec000010e7983 */ /* 0x002ee20000300800 */
[----:B------:R-:W5:Y:S02]  /*508c0*/  LDL.LU.64 R12, [R1+0xeb8] ;  /* 0x000eb800010c7983 */ /* 0x000f640000300a00 */
[----:B------:R1:W-:Y:S02]  /*508d0*/  STL.64 [R1+0xe30], R18 ;  /* 0x000e301201007387 */ /* 0x0003e40000100a00 */
[----:B-1----:R-:W2:Y:S01]  /*508e0*/  LDL.LU R18, [R1+0xdb0] ;  /* 0x000db00001127983 */ /* 0x002ea20000300800 */
[----:B------:R-:W-:Y:S02]  /*508f0*/  STL [R1+0xdd0], R6 ;  /* 0x000dd00601007387 */ /* 0x000fe40000100800 */
[----:B----4-:R1:W-:Y:S02]  /*50900*/  STL [R1+0xe28], R16 ;  /* 0x000e281001007387 */ /* 0x0103e40000100800 */
[----:B-1----:R-:W4:Y:S04]  /*50910*/  LDL.LU R16, [R1+0xdac] ;  /* 0x000dac0001107983 */ /* 0x002f280000300800 */
[----:B------:R-:W1:Y:S04]  /*50920*/  S2R R17, SR_TID.X ;  /* 0x0000000000117919 */ /* 0x000e680000002100 */
[----:B-1----:R-:W-:Y:S01]  /*50930*/  STL [R1+0xe78], R17 ;  /* 0x000e781101007387 */ /* 0x002fe20000100800 */
[----:B------:R-:W-:-:S02]  /*50940*/  LOP3.LUT R29, R17, 0x1ff, RZ, 0xc0, !PT ;  /* 0x000001ff111d7812 */ /* 0x000fc400078ec0ff */
[----:B--2---:R-:W-:-:S05]  /*50950*/  IADD3 R18, P5, R18, R21, RZ ;  /* 0x0000001512127210 */ /* 0x004fca0007fbe0ff */
[----:B------:R-:W-:Y:S01]  /*50960*/  STL [R1+0xdb0], R18 ;  /* 0x000db01201007387 */ /* 0x000fe20000100800 */
[----:B------:R-:W-:Y:S03]  /*50970*/  STL [R1+0xeb4], R18 ;  /* 0x000eb41201007387 */ /* 0x000fe60000100800 */
[----:B----4-:R1:W-:Y:S04]  /*50980*/  STL [R1+0xeb0], R16 ;  /* 0x000eb01001007387 */ /* 0x0103e80000100800 */
[----:B-1----:R-:W2:Y:S01]  /*50990*/  LDL.LU R16, [R1] ;  /* 0x0000000001107983 */ /* 0x002ea20000300800 */
[----:B------:R-:W2:Y:S02]  /*509a0*/  LDL.LU R17, [R1+0x4] ;  /* 0x0000040001117983 */ /* 0x000ea40000300800 */
[----:B------:R-:W2:Y:S02]  /*509b0*/  LDL.LU R18, [R1+0x8] ;  /* 0x0000080001127983 */ /* 0x000ea40000300800 */
[----:B------:R-:W2:Y:S02]  /*509c0*/  LDL.LU R19, [R1+0xc] ;  /* 0x00000c0001137983 */ /* 0x000ea40000300800 */
[----:B------:R-:W-:-:S05]  /*509d0*/  IMAD.X R5, R5, 0x1, R28, P3 ;  /* 0x0000000105057824 */ /* 0x000fca00018e061c */
[----:B------:R-:W-:Y:S01]  /*509e0*/  STL [R1+0xdc8], R5 ;  /* 0x000dc80501007387 */ /* 0x000fe20000100800 */
[----:B--2---:R-:W-:Y:S03]  /*509f0*/  HMMA.1688.F32.TF32 R24, R24, R22, R16 ;  /* 0x000000161818723c */ /* 0x004fe60000081010 */
[----:B------:R-:W2:Y:S01]  /*50a00*/  LDL.LU R18, [R1+0xeb4] ;  /* 0x000eb40001127983 */ /* 0x000ea20000300800 */
[----:B------:R-:W4:Y:S11]  /*50a10*/  LDL.LU R16, [R1+0xeb0] ;  /* 0x000eb00001107983 */ /* 0x000f360000300800 */
[----:B------:R-:W-:Y:S08]  /*50a20*/  @!UPT UIADD3 URZ, URZ, URZ, URZ ;  /* 0x0000003f3f3ff290 */ /* 0x000ff0000fffe03f */
[----:B------:R1:W-:Y:S01]  /*50a30*/  STL.64 [R1], R24 ;  /* 0x0000001801007387 */ /* 0x0003e20000100a00 */
[----:B------:R-:W-:Y:S03]  /*50a40*/  STL.64 [R1+0x8], R26 ;  /* 0x0000081a01007387 */ /* 0x000fe60000100a00 */
[----:B-1----:R-:W2:Y:S01]  /*50a50*/  LDL.LU R25, [R1+0xd8c] ;  /* 0x000d8c0001197983 */ /* 0x002ea20000300800 */
[----:B------:R-:W2:Y:S02]  /*50a60*/  LDL.LU R24, [R1+0xd90] ;  /* 0x000d900001187983 */ /* 0x000ea40000300800 */
[----:B----4-:R-:W-:-:S05]  /*50a70*/  IMAD.X R16, R16, 0x1, R28, P5 ;  /* 0x0000000110107824 */ /* 0x010fca00028e061c */
[----:B------:R-:W-:Y:S01]  /*50a80*/  STL [R1+0xdac], R16 ;  /* 0x000dac1001007387 */ /* 0x000fe20000100800 */
[----:B------:R-:W4:Y:S02]  /*50a90*/  LDL.LU R19, [R1+0xd6c] ;  /* 0x000d6c0001137983 */ /* 0x000f240000300800 */
[----:B------:R-:W3:Y:S01]  /*50aa0*/  LDL.LU R17, [R1+0xd70] ;  /* 0x000d700001117983 */ /* 0x000ee20000300800 */
[----:B------:R-:W-:Y:S01]  /*50ab0*/  SEL R4, R4, RZ, !P0 ;  /* 0x000000ff04047207 */ /* 0x000fe20004000000 */
[----:B------:R-:W-:Y:S02]  /*50ac0*/  IMAD.MOV.U32 R8, RZ, RZ, R6 ;  /* 0x000000ffff087224 */ /* 0x000fe400078e0006 */
[----:B------:R-:W-:Y:S01]  /*50ad0*/  IMAD.MOV.U32 R9, RZ, RZ, R5 ;  /* 0x000000ffff097224 */ /* 0x000fe200078e0005 */
[----:B------:R-:W-:Y:S01]  /*50ae0*/  LDS R6, [R0+0x3e700] ;  /* 0x03e7000000067984 */ /* 0x000fe20000000800 */
[----:B------:R-:W-:Y:S02]  /*50af0*/  ISETP.NE.U32.AND P3, PT, R4, RZ, PT ;  /* 0x000000ff0400720c */ /* 0x000fe40003f65070 */
[----:B------:R-:W-:Y:S01]  /*50b00*/  LDS R4, [R0+0x3c700] ;  /* 0x03c7000000047984 */ /* 0x000fe20000000800 */
[----:B------:R1:W3:Y:S03]  /*50b10*/  LDS R5, [R2+0x3c700] ;  /* 0x03c7000002057984 */ /* 0x0002e60000000800 */
[----:B------:R-:W-:Y:S01]  /*50b20*/  BAR.SYNC.DEFER_BLOCKING 0x0 ;  /* 0x0000000000007b1d */ /* 0x000fe20000010000 */
[----:B------:R-:W-:-:S04]  /*50b30*/  UIADD3 UR5, UR5, 0x1, URZ ;  /* 0x0000000105057890 */ /* 0x000fc8000fffe03f */
[----:B------:R-:W-:-:S04]  /*50b40*/  UISETP.GT.AND UP0, UPT, UR5, 0x1, UPT ;  /* 0x000000010500788c */ /* 0x000fc8000bf04270 */
[----:B------:R-:W-:Y:S01]  /*50b50*/  USEL UR5, UR5, URZ, !UP0 ;  /* 0x0000003f05057287 */ /* 0x000fe2000c000000 */
[----:B------:R-:W-:-:S05]  /*50b60*/  IMAD.SHL.U32 R15, R29, 0x4, RZ ;  /* 0x000000041d0f7824 */ /* 0x000fca00078e00ff */
[----:B------:R-:W-:-:S04]  /*50b70*/  IMAD.U32 R10, RZ, RZ, UR5 ;  /* 0x00000005ff0a7e24 */ /* 0x000fc8000f8e00ff */
[----:B------:R-:W-:-:S05]  /*50b80*/  IMAD R10, R10, 0x40000, R15 ;  /* 0x000400000a0a7824 */ /* 0x000fca00078e020f */
[----:B------:R-:W-:Y:S01]  /*50b90*/  @!PT LDS RZ, [RZ] ;  /* 0x00000000fffff984 */ /* 0x000fe20000000800 */
[----:B------:R-:W-:Y:S01]  /*50ba0*/  @!PT LDS RZ, [RZ] ;  /* 0x00000000fffff984 */ /* 0x000fe20000000800 */
[----:B------:R-:W-:Y:S01]  /*50bb0*/  @!PT LDS RZ, [RZ] ;  /* 0x00000000fffff984 */ /* 0x000fe20000000800 */
[----:B------:R5:W-:Y:S01]  /*50bc0*/  LDGSTS.E [R10], [R8.64], P1 ;  /* 0x00000000080a7fae */ /* 0x000be20008921848 */
[C---:B------:R-:W-:Y:S02]  /*50bd0*/  ISETP.GT.AND P1, PT, R3.reuse, 0x10, PT ;  /* 0x000000100300780c */ /* 0x040fe40003f24270 */
[----:B------:R-:W-:Y:S02]  /*50be0*/  ISETP.GT.AND P5, PT, R3, 0x14, PT ;  /* 0x000000140300780c */ /* 0x000fe40003fa4270 */
[----:B-1----:R-:W-:Y:S01]  /*50bf0*/  SEL R2, RZ, 0x4, !P1 ;  /* 0x00000004ff027807 */ /* 0x002fe20004800000 */
[----:B--2---:R-:W-:Y:S01]  /*50c00*/  IADD3 R24, P1, R24, R21, RZ ;  /* 0x0000001518187210 */ /* 0x004fe20007f3e0ff */
[----:B------:R-:W-:-:S04]  /*50c10*/  SEL R0, RZ, 0x4, !P5 ;  /* 0x00000004ff007807 */ /* 0x000fc80006800000 */
[----:B------:R-:W-:Y:S02]  /*50c20*/  IMAD.X R25, R25, 0x1, R28, P1 ;  /* 0x0000000119197824 */ /* 0x000fe400008e061c */
[----:B-----5:R-:W-:Y:S02]  /*50c30*/  IMAD.MOV.U32 R8, RZ, RZ, R18 ;  /* 0x000000ffff087224 */ /* 0x020fe400078e0012 */
[----:B------:R-:W-:Y:S01]  /*50c40*/  IMAD.MOV.U32 R9, RZ, RZ, R16 ;  /* 0x000000ffff097224 */ /* 0x000fe200078e0010 */
[----:B------:R-:W2:Y:S01]  /*50c50*/  LDL.LU R18, [R1+0xd50] ;  /* 0x000d500001127983 */ /* 0x000ea20000300800 */
[----:B------:R-:W5:Y:S02]  /*50c60*/  LDL.LU R16, [R1+0xd28] ;  /* 0x000d280001107983 */ /* 0x000f640000300800 */
[----:B------:R-:W-:Y:S01]  /*50c70*/  STL [R1+0xd90], R24 ;  /* 0x000d901801007387 */ /* 0x000fe20000100800 */
[----:B------:R1:W-:Y:S02]  /*50c80*/  LDGSTS.E [R10+0x2000], [R8.64], P4 ;  /* 0x02000000080a7fae */ /* 0x0003e4000a121848 */
[----:B-1----:R-:W-:Y:S01]  /*50c90*/  IMAD.MOV.U32 R9, RZ, RZ, R25 ;  /* 0x000000ffff097224 */ /* 0x002fe200078e0019 */
[----:B---3--:R-:W-:-:S05]  /*50ca0*/  IADD3 R17, P5, R17, R21, RZ ;  /* 0x0000001511117210 */ /* 0x008fca0007fbe0ff */
[----:B------:R-:W-:Y:S01]  /*50cb0*/  STL [R1+0xd70], R17 ;  /* 0x000d701101007387 */ /* 0x000fe20000100800 */
[----:B------:R1:W-:Y:S03]  /*50cc0*/  STL [R1+0xd8c], R25 ;  /* 0x000d8c1901007387 */ /* 0x0003e60000100800 */
[----:B-1----:R-:W3:Y:S01]  /*50cd0*/  LDL.LU R25, [R1+0xd4c] ;  /* 0x000d4c0001197983 */ /* 0x002ee20000300800 */
[----:B------:R-:W-:Y:S01]  /*50ce0*/  IMAD.MOV.U32 R8, RZ, RZ, R24 ;  /* 0x000000ffff087224 */ /* 0x000fe200078e0018 */
[----:B------:R-:W-:Y:S02]  /*50cf0*/  SEL R2, R2, RZ, !P0 ;  /* 0x000000ff02027207 */ /* 0x000fe40004000000 */
[----:B------:R-:W-:Y:S01]  /*50d00*/  SEL R0, R0, RZ, !P0 ;  /* 0x000000ff00007207 */ /* 0x000fe20004000000 */
[----:B----4-:R-:W-:Y:S01]  /*50d10*/  IMAD.X R19, R19, 0x1, R28, P5 ;  /* 0x0000000113137824 */ /* 0x010fe200028e061c */
[----:B------:R-:W4:Y:S04]  /*50d20*/  LDL.LU R24, [R1+0xd24] ;  /* 0x000d240001187983 */ /* 0x000f280000300800 */
[----:B------:R1:W-:Y:S01]  /*50d30*/  LDGSTS.E [R10+0x4000], [R8.64], P2 ;  /* 0x04000000080a7fae */ /* 0x0003e20009121848 */
[----:B------:R-:W-:-:S02]  /*50d40*/  ISETP.GT.AND P2, PT, R3, 0x18, PT ;  /* 0x000000180300780c */ /* 0x000fc40003f44270 */
[----:B------:R-:W-:Y:S02]  /*50d50*/  ISETP.NE.U32.AND P1, PT, R2, RZ, PT ;  /* 0x000000ff0200720c */ /* 0x000fe40003f25070 */
[----:B------:R-:W-:Y:S02]  /*50d60*/  ISETP.GT.AND P5, PT, R3, 0x1c, PT ;  /* 0x0000001c0300780c */ /* 0x000fe40003fa4270 */
[----:B------:R-:W-:Y:S02]  /*50d70*/  SEL R2, RZ, 0x4, !P2 ;  /* 0x00000004ff027807 */ /* 0x000fe40005000000 */
[----:B------:R-:W-:Y:S01]  /*50d80*/  ISETP.NE.U32.AND P4, PT, R0, RZ, PT ;  /* 0x000000ff0000720c */ /* 0x000fe20003f85070 */
[----:B------:R-:W-:Y:S01]  /*50d90*/  SEL R0, RZ, 0x4, !P5 ;  /* 0x00000004ff007807 */ /* 0x000fe20006800000 */
[----:B------:R1:W-:Y:S02]  /*50da0*/  STL [R1+0xd6c], R19 ;  /* 0x000d6c1301007387 */ /* 0x0003e40000100800 */
[----:B-1----:R-:W-:-:S02]  /*50db0*/  IMAD.MOV.U32 R8, RZ, RZ, R17 ;  /* 0x000000ffff087224 */ /* 0x002fc400078e0011 */
[----:B------:R-:W-:Y:S02]  /*50dc0*/  IMAD.MOV.U32 R9, RZ, RZ, R19 ;  /* 0x000000ffff097224 */ /* 0x000fe400078e0013 */
[----:B------:R-:W4:Y:S01]  /*50dd0*/  LDL.LU R19, [R1+0xd08] ;  /* 0x000d080001137983 */ /* 0x000f220000300800 */
[----:B------:R-:W4:Y:S03]  /*50de0*/  LDL.LU R17, [R1+0xce8] ;  /* 0x000ce80001117983 */ /* 0x000f260000300800 */
[----:B------:R1:W-:Y:S01]  /*50df0*/  LDGSTS.E [R10+0x6000], [R8.64], P3 ;  /* 0x06000000080a7fae */ /* 0x0003e20009921848 */
[-C--:B--2---:R-:W-:Y:S02]  /*50e00*/  IADD3 R18, P2, R18, R21.reuse, RZ ;  /* 0x0000001512127210 */ /* 0x084fe40007f5e0ff */
[----:B-----5:R-:W-:-:S03]  /*50e10*/  IADD3 R16, P5, R16, R21, RZ ;  /* 0x0000001510107210 */ /* 0x020fc60007fbe0ff */
[----:B------:R-:W-:Y:S02]  /*50e20*/  STL [R1+0xd50], R18 ;  /* 0x000d501201007387 */ /* 0x000fe40000100800 */
[----:B------:R-:W-:Y:S02]  /*50e30*/  STL [R1+0xd28], R16 ;  /* 0x000d281001007387 */ /* 0x000fe40000100800 */
[----:B---3--:R-:W-:-:S04]  /*50e40*/  IMAD.X R25, R25, 0x1, R28, P2 ;  /* 0x0000000119197824 */ /* 0x008fc800010e061c */
[----:B-1----:R-:W-:Y:S01]  /*50e50*/  IMAD.MOV.U32 R9, RZ, RZ, R25 ;  /* 0x000000ffff097224 */ /* 0x002fe200078e0019 */
[----:B------:R1:W-:Y:S04]  /*50e60*/  STL [R1+0xd4c], R25 ;  /* 0x000d4c1901007387 */ /* 0x0003e80000100800 */
[----:B-1----:R-:W2:Y:S01]  /*50e70*/  LDL.LU R25, [R1+0xd04] ;  /* 0x000d040001197983 */ /* 0x002ea20000300800 */
[----:B------:R-:W-:Y:S01]  /*50e80*/  IMAD.MOV.U32 R8, RZ, RZ, R18 ;  /* 0x000000ffff087224 */ /* 0x000fe200078e0012 */
[----:B------:R-:W-:Y:S02]  /*50e90*/  SEL R2, R2, RZ, !P0 ;  /* 0x000000ff02027207 */ /* 0x000fe40004000000 */
[----:B------:R-:W-:Y:S01]  /*50ea0*/  SEL R0, R0, RZ, !P0 ;  /* 0x000000ff00007207 */ /* 0x000fe20004000000 */
[----:B----4-:R-:W-:Y:S01]  /*50eb0*/  IMAD.X R24, R24, 0x1, R28, P5 ;  /* 0x0000000118187824 */ /* 0x010fe200028e061c */
[----:B------:R-:W3:Y:S04]  /*50ec0*/  LDL.LU R18, [R1+0xce4] ;  /* 0x000ce40001127983 */ /* 0x000ee80000300800 */
[----:B------:R1:W-:Y:S01]  /*50ed0*/  LDGSTS.E [R10+0x8000], [R8.64], P1 ;  /* 0x08000000080a7fae */ /* 0x0003e20008921848 */
[----:B------:R-:W-:-:S02]  /*50ee0*/  ISETP.GT.AND P1, PT, R3, 0x20, PT ;  /* 0x000000200300780c */ /* 0x000fc40003f24270 */
[----:B------:R-:W-:Y:S02]  /*50ef0*/  ISETP.NE.U32.AND P2, PT, R2, RZ, PT ;  /* 0x000000ff0200720c */ /* 0x000fe40003f45070 */
[----:B------:R-:W-:Y:S02]  /*50f00*/  ISETP.GT.AND P5, PT, R3, 0x24, PT ;  /* 0x000000240300780c */ /* 0x000fe40003fa4270 */
[----:B------:R-:W-:Y:S01]  /*50f10*/  SEL R2, RZ, 0x4, !P1 ;  /* 0x00000004ff027807 */ /* 0x000fe20004800000 */
[-C--:B------:R-:W-:Y:S01]  /*50f20*/  IADD3 R19, P1, R19, R21.reuse, RZ ;  /* 0x0000001513137210 */ /* 0x080fe20007f3e0ff */
[----:B------:R-:W-:Y:S01]  /*50f30*/  ISETP.NE.U32.AND P3, PT, R0, RZ, PT ;  /* 0x000000ff0000720c */ /* 0x000fe20003f65070 */
[----:B------:R-:W-:Y:S01]  /*50f40*/  SEL R0, RZ, 0x4, !P5 ;  /* 0x00000004ff007807 */ /* 0x000fe20006800000 */
[----:B------:R-:W-:Y:S01]  /*50f50*/  IADD3 R17, P5, R17, R21, RZ ;  /* 0x0000001511117210 */ /* 0x000fe20007fbe0ff */
[----:B------:R4:W-:Y:S01]  /*50f60*/  STL [R1+0xd24], R24 ;  /* 0x000d241801007387 */ /* 0x0009e20000100800 */
[----:B-1----:R-:W-:-:S02]  /*50f70*/  IMAD.MOV.U32 R8, RZ, RZ, R16 ;  /* 0x000000ffff087224 */ /* 0x002fc400078e0010 */
[----:B------:R-:W-:-:S05]  /*50f80*/  IMAD.MOV.U32 R9, RZ, RZ, R24 ;  /* 0x000000ffff097224 */ /* 0x000fca00078e0018 */
[----:B------:R1:W-:Y:S04]  /*50f90*/  LDGSTS.E [R10+0xa000], [R8.64], P4 ;  /* 0x0a000000080a7fae */ /* 0x0003e8000a121848 */
[----:B----4-:R-:W4:Y:S01]  /*50fa0*/  LDL.LU R24, [R1+0xcc8] ;  /* 0x000cc80001187983 */ /* 0x010f220000300800 */
[----:B------:R-:W5:Y:S02]  /*50fb0*/  LDL.LU R16, [R1+0xca0] ;  /* 0x000ca00001107983 */ /* 0x000f640000300800 */
[----:B------:R-:W-:Y:S02]  /*50fc0*/  STL [R1+0xd08], R19 ;  /* 0x000d081301007387 */ /* 0x000fe40000100800 */
[----:B------:R-:W-:Y:S02]  /*50fd0*/  STL [R1+0xce8], R17 ;  /* 0x000ce81101007387 */ /* 0x000fe40000100800 */
[----:B--2---:R-:W-:-:S04]  /*50fe0*/  IMAD.X R25, R25, 0x1, R28, P1 ;  /* 0x0000000119197824 */ /* 0x004fc800008e061c */
[----:B-1----:R-:W-:Y:S01]  /*50ff0*/  IMAD.MOV.U32 R9, RZ, RZ, R25 ;  /* 0x000000ffff097224 */ /* 0x002fe200078e0019 */
[----:B------:R1:W-:Y:S04]  /*51000*/  STL [R1+0xd04], R25 ;  /* 0x000d041901007387 */ /* 0x0003e80000100800 */
[----:B-1----:R-:W2:Y:S01]  /*51010*/  LDL.LU R25, [R1+0xcc4] ;  /* 0x000cc40001197983 */ /* 0x002ea20000300800 */
[----:B------:R-:W-:Y:S01]  /*51020*/  IMAD.MOV.U32 R8, RZ, RZ, R19 ;  /* 0x000000ffff087224 */ /* 0x000fe200078e0013 */
[----:B------:R-:W-:Y:S02]  /*51030*/  SEL R2, R2, RZ, !P0 ;  /* 0x000000ff02027207 */ /* 0x000fe40004000000 */
[----:B------:R-:W-:Y:S01]  /*51040*/  SEL R0, R0, RZ, !P0 ;  /* 0x000000ff00007207 */ /* 0x000fe20004000000 */
[----:B---3--:R-:W-:Y:S01]  /*51050*/  IMAD.X R18, R18, 0x1, R28, P5 ;  /* 0x0000000112127824 */ /* 0x008fe200028e061c */
[----:B------:R-:W3:Y:S04]  /*51060*/  LDL.LU R19, [R1+0xc9c] ;  /* 0x000c9c0001137983 */ /* 0x000ee80000300800 */
[----:B------:R1:W-:Y:S01]  /*51070*/  LDGSTS.E [R10+0xc000], [R8.64], P2 ;  /* 0x0c000000080a7fae */ /* 0x0003e20009121848 */
[----:B------:R-:W-:-:S02]  /*51080*/  ISETP.GT.AND P2, PT, R3, 0x28, PT ;  /* 0x000000280300780c */ /* 0x000fc40003f44270 */
[----:B------:R-:W-:Y:S02]  /*51090*/  ISETP.NE.U32.AND P1, PT, R2, RZ, PT ;  /* 0x000000ff0200720c */ /* 0x000fe40003f25070 */
[----:B------:R-:W-:Y:S02]  /*510a0*/  ISETP.GT.AND P5, PT, R3, 0x2c, PT ;  /* 0x0000002c0300780c */ /* 0x000fe40003fa4270 */
[----:B------:R-:W-:Y:S02]  /*510b0*/  SEL R2, RZ, 0x4, !P2 ;  /* 0x00000004ff027807 */ /* 0x000fe40005000000 */
[-C--:B----4-:R-:W-:Y:S02]  /*510c0*/  IADD3 R24, P2, R24, R21.reuse, RZ ;  /* 0x0000001518187210 */ /* 0x090fe40007f5e0ff */
[----:B------:R-:W-:Y:S01]  /*510d0*/  ISETP.NE.U32.AND P4, PT, R0, RZ, PT ;  /* 0x000000ff0000720c */ /* 0x000fe20003f85070 */
[----:B------:R-:W-:Y:S01]  /*510e0*/  SEL R0, RZ, 0x4, !P5 ;  /* 0x00000004ff007807 */ /* 0x000fe20006800000 */
[----:B-----5:R-:W-:Y:S01]  /*510f0*/  IADD3 R16, P5, R16, R21, RZ ;  /* 0x0000001510107210 */ /* 0x020fe20007fbe0ff */
        /* <DEDUP_REMOVED lines=177> */
[----:B------:R-:W-:Y:S01]  /*51c10*/  SEL R2, RZ, 0x4, !P1 ;  /* 0x00000004ff027807 */ /* 0x000fe20004800000 */
[-C--:B----4-:R-:W-:Y:S01]  /*51c20*/  IADD3 R18, P1, R18, R21.reuse, RZ ;  /* 0x0000001512127210 */ /* 0x090fe20007f3e0ff */
        /* <DEDUP_REMOVED lines=16> */
[----:B------:R-:W-:Y:S01]  /*51d30*/  SEL R2, R2, RZ, !P0 ;  /* 0x000000ff02027207 */ /* 0x000fe20004000000 */
[----:B---3--:R-:W-:Y:S01]  /*51d40*/  IMAD.X R24, R24, 0x1, R28, P5 ;  /* 0x0000000118187824 */ /* 0x008fe200028e061c */
[----:B------:R-:W3:Y:S04]  /*51d50*/  LDL.LU R18, [R1+0x938] ;  /* 0x0009380001127983 */ /* 0x000ee80000300800 */
[----:B------:R1:W-:Y:S01]  /*51d60*/  LDGSTS.E [R10+0x2c000], [R8.64], P2 ;  /* 0x2c000000080a7fae */ /* 0x0003e20009121848 */
[----:B------:R-:W-:-:S02]  /*51d70*/  ISETP.GT.AND P2, PT, R3, 0x68, PT ;  /* 0x000000680300780c */ /* 0x000fc40003f44270 */
[----:B------:R-:W-:Y:S02]  /*51d80*/  ISETP.NE.U32.AND P1, PT, R2, RZ, PT ;  /* 0x000000ff0200720c */ /* 0x000fe40003f25070 */
[----:B------:R-:W-:Y:S01]  /*51d90*/  SEL R2, RZ, 0x4, !P2 ;  /* 0x00000004ff027807 */ /* 0x000fe20005000000 */
[-C--:B----4-:R-:W-:Y:S02]  /*51da0*/  IADD3 R19, P2, R19, R21.reuse, RZ ;  /* 0x0000001513137210 */ /* 0x090fe40007f5e0ff */
[----:B-1----:R-:W-:Y:S02]  /*51db0*/  IMAD.MOV.U32 R8, RZ, RZ, R17 ;  /* 0x000000ffff087224 */ /* 0x002fe400078e0011 */
[----:B------:R-:W-:Y:S01]  /*51dc0*/  IMAD.MOV.U32 R9, RZ, RZ, R24 ;  /* 0x000000ffff097224 */ /* 0x000fe200078e0018 */
[----:B------:R1:W-:Y:S04]  /*51dd0*/  STL [R1+0x8f8], R24 ;  /* 0x0008f81801007387 */ /* 0x0003e80000100800 */
[----:B------:R4:W-:Y:S01]  /*51de0*/  LDGSTS.E [R10+0x2e000], [R8.64], P3 ;  /* 0x2e000000080a7fae */ /* 0x0009e20009921848 */
[----:B-----5:R-:W-:-:S03]  /*51df0*/  IADD3 R16, P3, R16, R21, RZ ;  /* 0x0000001510107210 */ /* 0x020fc60007f7e0ff */
[----:B-1----:R-:W5:Y:S01]  /*51e00*/  LDL.LU R24, [R1+0x95c] ;  /* 0x00095c0001187983 */ /* 0x002f620000300800 */
[----:B------:R-:W5:Y:S02]  /*51e10*/  LDL.LU R17, [R1+0x97c] ;  /* 0x00097c0001117983 */ /* 0x000f640000300800 */
[----:B------:R-:W-:Y:S02]  /*51e20*/  STL [R1+0x91c], R19 ;  /* 0x00091c1301007387 */ /* 0x000fe40000100800 */
[----:B------:R-:W-:Y:S02]  /*51e30*/  STL [R1+0x93c], R16 ;  /* 0x00093c1001007387 */ /* 0x000fe40000100800 */
[----:B--2---:R-:W-:-:S04]  /*51e40*/  IMAD.X R25, R25, 0x1, R28, P2 ;  /* 0x0000000119197824 */ /* 0x004fc800010e061c */
[----:B----4-:R-:W-:Y:S01]  /*51e50*/  IMAD.MOV.U32 R9, RZ, RZ, R25 ;  /* 0x000000ffff097224 */ /* 0x010fe200078e0019 */
        /* <DEDUP_REMOVED lines=10> */
[----:B------:R-:W-:Y:S02]  /*51f00*/  ISETP.NE.U32.AND P2, PT, R2, RZ, PT ;  /* 0x000000ff0200720c */ /* 0x000fe40003f45070 */
[----:B------:R-:W-:Y:S02]  /*51f10*/  SEL R2, RZ, 0x4, !P1 ;  /* 0x00000004ff027807 */ /* 0x000fe40004800000 */
[-C--:B-----5:R-:W-:Y:S02]  /*51f20*/  IADD3 R24, P1, R24, R21.reuse, RZ ;  /* 0x0000001518187210 */ /* 0x0a0fe40007f3e0ff */
        /* <DEDUP_REMOVED lines=13> */
[----:B------:R-:W-:-:S04]  /*52000*/  ISETP.GT.AND P5, PT, R3, 0x6c, PT ;  /* 0x0000006c0300780c */ /* 0x000fc80003fa4270 */
[----:B------:R-:W-:-:S04]  /*52010*/  SEL R0, RZ, 0x4, !P5 ;  /* 0x00000004ff007807 */ /* 0x000fc80006800000 */
[----:B------:R-:W-:Y:S01]  /*52020*/  SEL R0, R0, RZ, !P0 ;  /* 0x000000ff00007207 */ /* 0x000fe20004000000 */
[----:B------:R-:W-:Y:S01]  /*52030*/  IMAD.MOV.U32 R8, RZ, RZ, R24 ;  /* 0x000000ffff087224 */ /* 0x000fe200078e0018 */
[----:B------:R-:W-:Y:S01]  /*52040*/  SEL R2, R2, RZ, !P0 ;  /* 0x000000ff02027207 */ /* 0x000fe20004000000 */
[----:B---3--:R-:W-:Y:S01]  /*52050*/  IMAD.X R19, R19, 0x1, R28, P6 ;  /* 0x0000000113137824 */ /* 0x008fe200030e061c */
[----:B------:R-:W-:Y:S02]  /*52060*/  ISETP.NE.U32.AND P5, PT, R0, RZ, PT ;  /* 0x000000ff0000720c */ /* 0x000fe40003fa5070 */
[----:B------:R-:W-:Y:S01]  /*52070*/  ISETP.GT.AND P1, PT, R3, 0x78, PT ;  /* 0x000000780300780c */ /* 0x000fe20003f24270 */
[----:B------:R-:W3:Y:S04]  /*52080*/  LDL.LU R24, [R1+0x9b8] ;  /* 0x0009b80001187983 */ /* 0x000ee80000300800 */
[----:B------:R1:W-:Y:S01]  /*52090*/  LDGSTS.E [R10+0x34000], [R8.64], P2 ;  /* 0x34000000080a7fae */ /* 0x0003e20009121848 */
[----:B------:R-:W-:Y:S01]  /*520a0*/  ISETP.NE.U32.AND P4, PT, R2, RZ, PT ;  /* 0x000000ff0200720c */ /* 0x000fe20003f85070 */
[----:B------:R-:W-:Y:S01]  /*520b0*/  SEL R2, RZ, 0x4, !P1 ;  /* 0x00000004ff027807 */ /* 0x000fe20004800000 */
[----:B----4-:R-:W-:Y:S01]  /*520c0*/  IADD3 R18, P1, R18, R21, RZ ;  /* 0x0000001512127210 */ /* 0x010fe20007f3e0ff */
[----:B------:R4:W-:Y:S01]  /*520d0*/  STL [R1+0x978], R19 ;  /* 0x0009781301007387 */ /* 0x0009e20000100800 */
[----:B-1----:R-:W-:-:S02]  /*520e0*/  IMAD.MOV.U32 R8, RZ, RZ, R17 ;  /* 0x000000ffff087224 */ /* 0x002fc400078e0011 */
[----:B------:R-:W-:Y:S02]  /*520f0*/  IMAD.MOV.U32 R9, RZ, RZ, R19 ;  /* 0x000000ffff097224 */ /* 0x000fe400078e0013 */
[----:B----4-:R-:W4:Y:S04]  /*52100*/  LDL.LU R19, [R1+0x9dc] ;  /* 0x0009dc0001137983 */ /* 0x010f280000300800 */
[----:B------:R1:W-:Y:S01]  /*52110*/  LDGSTS.E [R10+0x36000], [R8.64], P5 ;  /* 0x36000000080a7fae */ /* 0x0003e2000a921848 */
[----:B-----5:R-:W-:Y:S01]  /*52120*/  IADD3 R16, P5, R16, R21, RZ ;  /* 0x0000001510107210 */ /* 0x020fe20007fbe0ff */
[----:B------:R-:W5:Y:S02]  /*52130*/  LDL.LU R17, [R1+0x9fc] ;  /* 0x0009fc0001117983 */ /* 0x000f640000300800 */
[----:B------:R-:W-:Y:S02]  /*52140*/  STL [R1+0x99c], R18 ;  /* 0x00099c1201007387 */ /* 0x000fe40000100800 */
[----:B------:R-:W-:Y:S01]  /*52150*/  STL [R1+0x9bc], R16 ;  /* 0x0009bc1001007387 */ /* 0x000fe20000100800 */
        /* <DEDUP_REMOVED lines=8> */
[----:B------:R-:W-:Y:S01]  /*521e0*/  ISETP.GT.AND P2, PT, R3, 0x7c, PT ;  /* 0x0000007c0300780c */ /* 0x000fe20003f44270 */
[----:B---3--:R-:W-:Y:S01]  /*521f0*/  IMAD.X R24, R24, 0x1, R28, P5 ;  /* 0x0000000118187824 */ /* 0x008fe200028e061c */
[----:B------:R-:W-:Y:S01]  /*52200*/  ISETP.NE.U32.AND P3, PT, R0, RZ, PT ;  /* 0x000000ff0000720c */ /* 0x000fe20003f65070 */
[----:B------:R-:W3:Y:S04]  /*52210*/  LDL.LU R18, [R1+0x9f8] ;  /* 0x0009f80001127983 */ /* 0x000ee80000300800 */
[----:B------:R1:W-:Y:S01]  /*52220*/  LDGSTS.E [R10+0x38000], [R8.64], P4 ;  /* 0x38000000080a7fae */ /* 0x0003e2000a121848 */
[----:B------:R-:W-:-:S02]  /*52230*/  SEL R0, RZ, 0x4, !P2 ;  /* 0x00000004ff007807 */ /* 0x000fc40005000000 */
[----:B------:R-:W-:Y:S02]  /*52240*/  ISETP.GT.AND P5, PT, R3, 0x5, PT ;  /* 0x000000050300780c */ /* 0x000fe40003fa4270 */
[----:B------:R-:W-:Y:S01]  /*52250*/  SEL R0, R0, RZ, !P0 ;  /* 0x000000ff00007207 */ /* 0x000fe20004000000 */
[----:B-1----:R-:W-:Y:S02]  /*52260*/  IMAD.MOV.U32 R8, RZ, RZ, R16 ;  /* 0x000000ffff087224 */ /* 0x002fe400078e0010 */
[----:B------:R-:W-:Y:S01]  /*52270*/  IMAD.MOV.U32 R9, RZ, RZ, R24 ;  /* 0x000000ffff097224 */ /* 0x000fe200078e0018 */
[----:B------:R-:W-:-:S04]  /*52280*/  ISETP.NE.U32.AND P2, PT, R0, RZ, PT ;  /* 0x000000ff0000720c */ /* 0x000fc80003f45070 */
[----:B------:R1:W-:Y:S01]  /*52290*/  LDGSTS.E [R10+0x3a000], [R8.64], P3 ;  /* 0x3a000000080a7fae */ /* 0x0003e20009921848 */
[-C--:B----4-:R-:W-:Y:S02]  /*522a0*/  IADD3 R19, P3, R19, R21.reuse, RZ ;  /* 0x0000001513137210 */ /* 0x090fe40007f7e0ff */
[----:B------:R-:W-:Y:S01]  /*522b0*/  SEL R0, RZ, 0x4, !P5 ;  /* 0x00000004ff007807 */ /* 0x000fe20006800000 */
[----:B-----5:R-:W-:Y:S01]  /*522c0*/  IADD3 R17, P5, R17, R21, RZ ;  /* 0x0000001511117210 */ /* 0x020fe20007fbe0ff */
[----:B------:R4:W-:Y:S04]  /*522d0*/  STL [R1+0x9b8], R24 ;  /* 0x0009b81801007387 */ /* 0x0009e80000100800 */
        /* <DEDUP_REMOVED lines=8> */
[----:B------:R-:W-:-:S04]  /*52360*/  SEL R2, R2, RZ, !P0 ;  /* 0x000000ff02027207 */ /* 0x000fc80004000000 */
[----:B------:R-:W-:Y:S01]  /*52370*/  ISETP.NE.U32.AND P1, PT, R2, RZ, PT ;  /* 0x000000ff0200720c */ /* 0x000fe20003f25070 */
[----:B------:R-:W-:Y:S02]  /*52380*/  IMAD.MOV.U32 R8, RZ, RZ, R19 ;  /* 0x000000ffff087224 */ /* 0x000fe400078e0013 */
[----:B---3--:R-:W-:Y:S01]  /*52390*/  IMAD.X R18, R18, 0x1, R28, P5 ;  /* 0x0000000112127824 */ /* 0x008fe200028e061c */
[----:B------:R-:W-:-:S04]  /*523a0*/  ISETP.GT.AND P4, PT, R3, 0x1, PT ;  /* 0x000000010300780c */ /* 0x000fc80003f84270 */
[----:B------:R-:W-:Y:S01]  /*523b0*/  SEL R2, RZ, 0x4, !P4 ;  /* 0x00000004ff027807 */ /* 0x000fe20006000000 */
[----:B------:R1:W-:Y:S04]  /*523c0*/  STL [R1+0x9f8], R18 ;  /* 0x0009f81201007387 */ /* 0x0003e80000100800 */
[----:B------:R3:W-:Y:S01]  /*523d0*/  LDGSTS.E [R10+0x3c000], [R8.64], P1 ;  /* 0x3c000000080a7fae */ /* 0x0007e20008921848 */
[C---:B------:R-:W-:Y:S02]  /*523e0*/  ISETP.GT.AND P1, PT, R3.reuse, 0x9, PT ;  /* 0x000000090300780c */ /* 0x040fe40003f24270 */
[----:B------:R-:W-:Y:S02]  /*523f0*/  SEL R2, R2, RZ, !P0 ;  /* 0x000000ff02027207 */ /* 0x000fe40004000000 */
[----:B------:R-:W-:Y:S01]  /*52400*/  ISETP.GT.AND P5, PT, R3, 0xd, PT ;  /* 0x0000000d0300780c */ /* 0x000fe20003fa4270 */
[----:B---3--:R-:W-:-:S02]  /*52410*/  IMAD.MOV.U32 R8, RZ, RZ, R17 ;  /* 0x000000ffff087224 */ /* 0x008fc400078e0011 */
[----:B------:R-:W-:Y:S01]  /*52420*/  IMAD.MOV.U32 R9, RZ, RZ, R18 ;  /* 0x000000ffff097224 */ /* 0x000fe200078e0012 */
[----:B------:R-:W3:Y:S01]  /*52430*/  LDL.LU R17, [R1+0xda0] ;  /* 0x000da00001117983 */ /* 0x000ee20000300800 */
[----:B------:R-:W-:-:S03]  /*52440*/  ISETP.NE.U32.AND P3, PT, R2, RZ, PT ;  /* 0x000000ff0200720c */ /* 0x000fc60003f65070 */
[----:B------:R1:W-:Y:S01]  /*52450*/  LDGSTS.E [R10+0x3e000], [R8.64], P2 ;  /* 0x3e000000080a7fae */ /* 0x0003e20009121848 */
[-C--:B----4-:R-:W-:Y:S02]  /*52460*/  IADD3 R24, P2, R24, R21.reuse, RZ ;  /* 0x0000001518187210 */ /* 0x090fe40007f5e0ff */
[----:B------:R-:W-:Y:S01]  /*52470*/  SEL R2, RZ, 0x4, !P5 ;  /* 0x00000004ff027807 */ /* 0x000fe20006800000 */
[----:B-----5:R-:W-:Y:S01]  /*52480*/  IADD3 R16, P5, R16, R21, RZ ;  /* 0x0000001510107210 */ /* 0x020fe20007fbe0ff */
[----:B------:R-:W4:Y:S01]  /*52490*/  LDL.LU R19, [R1+0xd94] ;  /* 0x000d940001137983 */ /* 0x000f220000300800 */
[----:B-1----:R-:W5:Y:S01]  /*524a0*/  LDL.LU R18, [R1+0xd74] ;  /* 0x000d740001127983 */ /* 0x002f620000300800 */
[----:B------:R-:W-:Y:S02]  /*524b0*/  SEL R8, RZ, 0x4, !P1 ;  /* 0x00000004ff087807 */ /* 0x000fe40004800000 */
[----:B------:R1:W-:Y:S02]  /*524c0*/  STL [R1+0xdcc], R24 ;  /* 0x000dcc1801007387 */ /* 0x0003e40000100800 */
[----:B------:R-:W-:-:S02]  /*524d0*/  SEL R8, R8, RZ, !P0 ;  /* 0x000000ff08087207 */ /* 0x000fc40004000000 */
[----:B------:R-:W-:Y:S02]  /*524e0*/  STL [R1+0xdb4], R16 ;  /* 0x000db41001007387 */ /* 0x000fe40000100800 */
[----:B------:R-:W-:Y:S01]  /*524f0*/  ISETP.NE.U32.AND P1, PT, R8, RZ, PT ;  /* 0x000000ff0800720c */ /* 0x000fe20003f25070 */
[----:B------:R-:W-:Y:S02]  /*52500*/  IMAD.MOV.U32 R8, RZ, RZ, R24 ;  /* 0x000000ffff087224 */ /* 0x000fe400078e0018 */
[----:B--2---:R-:W-:-:S05]  /*52510*/  IMAD.X R25, R25, 0x1, R28, P2 ;  /* 0x0000000119197824 */ /* 0x004fca00010e061c */
[----:B------:R-:W-:Y:S01]  /*52520*/  STL [R1+0xdc0], R25 ;  /* 0x000dc01901007387 */ /* 0x000fe20000100800 */
[----:B-1----:R-:W2:Y:S03]  /*52530*/  LDL.LU R24, [R1+0xd80] ;  /* 0x000d800001187983 */ /* 0x002ea60000300800 */
[----:B------:R-:W1:Y:S01]  /*52540*/  S2R R27, SR_TID.X ;  /* 0x00000000001b7919 */ /* 0x000e620000002100 */
[----:B------:R-:W-:Y:S01]  /*52550*/  SEL R0, R0, RZ, !P0 ;  /* 0x000000ff00007207 */ /* 0x000fe20004000000 */
[----:B------:R-:W-:Y:S02]  /*52560*/  IMAD.MOV.U32 R9, RZ, RZ, R25 ;  /* 0x000000ffff097224 */ /* 0x000fe400078e0019 */
[----:B------:R-:W2:Y:S01]  /*52570*/  LDL.LU R10, [R1+0xd60] ;  /* 0x000d6000010a7983 */ /* 0x000ea20000300800 */
[----:B------:R-:W-:Y:S01]  /*52580*/  ISETP.NE.U32.AND P4, PT, R0, RZ, PT ;  /* 0x000000ff0000720c */ /* 0x000fe20003f85070 */
[----:B------:R-:W-:Y:S01]  /*52590*/  IMAD.U32 R0, RZ, RZ, UR5 ;  /* 0x00000005ff007e24 */ /* 0x000fe2000f8e00ff */
[----:B-1----:R-:W-:-:S05]  /*525a0*/  LOP3.LUT R27, R27, 0x1ff, RZ, 0xc0, !PT ;  /* 0x000001ff1b1b7812 */ /* 0x002fca00078ec0ff */
[----:B------:R-:W-:-:S05]  /*525b0*/  IMAD.SHL.U32 R27, R27, 0x4, RZ ;  /* 0x000000041b1b7824 */ /* 0x000fca00078e00ff */
[----:B------:R-:W-:Y:S01]  /*525c0*/  LOP3.LUT R26, R27, 0x20, RZ, 0x3c, !PT ;  /* 0x000000201b1a7812 */ /* 0x000fe200078e3cff */
[----:B---3--:R-:W-:-:S04]  /*525d0*/  IMAD.X R17, R17, 0x1, R28, P5 ;  /* 0x0000000111117824 */ /* 0x008fc800028e061c */
[----:B------:R-:W-:-:S05]  /*525e0*/  IMAD R0, R0, 0x40000, R26 ;  /* 0x0004000000007824 */ /* 0x000fca00078e021a */
[----:B------:R1:W-:Y:S01]  /*525f0*/  LDGSTS.E [R0+0x800], [R8.64], P3 ;  /* 0x0080000008007fae */ /* 0x0003e20009921848 */
[C---:B------:R-:W-:Y:S02]  /*52600*/  ISETP.GT.AND P3, PT, R3.reuse, 0x11, PT ;  /* 0x000000110300780c */ /* 0x040fe40003f64270 */
[----:B------:R-:W-:Y:S02]  /*52610*/  SEL R2, R2, RZ, !P0 ;  /* 0x000000ff02027207 */ /* 0x000fe40004000000 */
[----:B------:R-:W-:Y:S01]  /*52620*/  ISETP.GT.AND P5, PT, R3, 0x15, PT ;  /* 0x000000150300780c */ /* 0x000fe20003fa4270 */
[----:B-1----:R-:W-:Y:S02]  /*52630*/  IMAD.MOV.U32 R8, RZ, RZ, R16 ;  /* 0x000000ffff087224 */ /* 0x002fe400078e0010 */
[----:B------:R-:W-:Y:S01]  /*52640*/  IMAD.MOV.U32 R9, RZ, RZ, R17 ;  /* 0x000000ffff097224 */ /* 0x000fe200078e0011 */
[----:B------:R-:W-:-:S04]  /*52650*/  ISETP.NE.U32.AND P2, PT, R2, RZ, PT ;  /* 0x000000ff0200720c */ /* 0x000fc80003f45070 */
[----:B------:R1:W-:Y:S01]  /*52660*/  LDGSTS.E [R0+0x2800], [R8.64], P4 ;  /* 0x0280000008007fae */ /* 0x0003e2000a121848 */
[----:B------:R-:W-:Y:S01]  /*52670*/  SEL R2, RZ, 0x4, !P5 ;  /* 0x00000004ff027807 */ /* 0x000fe20006800000 */
[-C--:B-----5:R-:W-:Y:S02]  /*52680*/  IADD3 R18, P5, R18, R21.reuse, RZ ;  /* 0x0000001512127210 */ /* 0x0a0fe40007fbe0ff */
[----:B------:R3:W-:Y:S01]  /*52690*/  STL [R1+0xda0], R17 ;  /* 0x000da01101007387 */ /* 0x0007e20000100800 */
[----:B-1----:R-:W-:Y:S01]  /*526a0*/  SEL R8, RZ, 0x4, !P3 ;  /* 0x00000004ff087807 */ /* 0x002fe20005800000 */
[----:B----4-:R-:W-:Y:S02]  /*526b0*/  IADD3 R19, P3, R19, R21, RZ ;  /* 0x0000001513137210 */ /* 0x010fe40007f7e0ff */
[----:B---3--:R-:W3:Y:S01]  /*526c0*/  LDL.LU R17, [R1+0xd54] ;  /* 0x000d540001117983 */ /* 0x008ee20000300800 */
[----:B------:R-:W4:Y:S03]  /*526d0*/  LDL.LU R16, [R1+0xd30] ;  /* 0x000d300001107983 */ /* 0x000f260000300800 */
[----:B------:R-:W-:Y:S01]  /*526e0*/  STL [R1+0xd94], R19 ;  /* 0x000d941301007387 */ /* 0x000fe20000100800 */
[----:B------:R-:W-:Y:S02]  /*526f0*/  STL [R1+0xd74], R18 ;  /* 0x000d741201007387 */ /* 0x000fe40000100800 */
[----:B--2---:R-:W-:-:S04]  /*52700*/  IMAD.X R24, R24, 0x1, R28, P3 ;  /* 0x0000000118187824 */ /* 0x004fc800018e061c */
[----:B------:R-:W-:Y:S01]  /*52710*/  IMAD.MOV.U32 R9, RZ, RZ, R24 ;  /* 0x000000ffff097224 */ /* 0x000fe200078e0018 */
[----:B------:R1:W-:Y:S04]  /*52720*/  STL [R1+0xd80], R24 ;  /* 0x000d801801007387 */ /* 0x0003e80000100800 */
[----:B-1----:R-:W2:Y:S01]  /*52730*/  LDL.LU R24, [R1+0xd40] ;  /* 0x000d400001187983 */ /* 0x002ea20000300800 */
[----:B------:R-:W-:Y:S01]  /*52740*/  SEL R8, R8, RZ, !P0 ;  /* 0x000000ff08087207 */ /* 0x000fe20004000000 */
[----:B------:R-:W-:-:S03]  /*52750*/  IMAD.X R10, R10, 0x1, R28, P5 ;  /* 0x000000010a0a7824 */ /* 0x000fc600028e061c */
[----:B------:R-:W-:Y:S01]  /*52760*/  ISETP.NE.U32.AND P3, PT, R8, RZ, PT ;  /* 0x000000ff0800720c */ /* 0x000fe20003f65070 */
[----:B------:R-:W-:Y:S02]  /*52770*/  IMAD.MOV.U32 R8, RZ, RZ, R19 ;  /* 0x000000ffff087224 */ /* 0x000fe400078e0013 */
[----:B------:R-:W5:Y:S04]  /*52780*/  LDL.LU R19, [R1+0xd2c] ;  /* 0x000d2c0001137983 */ /* 0x000f680000300800 */
[----:B------:R1:W-:Y:S01]  /*52790*/  LDGSTS.E [R0+0x4800], [R8.64], P1 ;  /* 0x0480000008007fae */ /* 0x0003e20008921848 */
[----:B------:R-:W-:Y:S02]  /*527a0*/  ISETP.GT.AND P1, PT, R3, 0x19, PT ;  /* 0x000000190300780c */ /* 0x000fe40003f24270 */
[----:B------:R-:W-:-:S02]  /*527b0*/  SEL R2, R2, RZ, !P0 ;  /* 0x000000ff02027207 */ /* 0x000fc40004000000 */
[----:B------:R-:W-:Y:S01]  /*527c0*/  ISETP.GT.AND P5, PT, R3, 0x1d, PT ;  /* 0x0000001d0300780c */ /* 0x000fe20003fa4270 */
[----:B-1----:R-:W-:Y:S02]  /*527d0*/  IMAD.MOV.U32 R8, RZ, RZ, R18 ;  /* 0x000000ffff087224 */ /* 0x002fe400078e0012 */
[----:B------:R-:W-:Y:S01]  /*527e0*/  IMAD.MOV.U32 R9, RZ, RZ, R10 ;  /* 0x000000ffff097224 */ /* 0x000fe200078e000a */
[----:B------:R-:W-:-:S04]  /*527f0*/  ISETP.NE.U32.AND P4, PT, R2, RZ, PT ;  /* 0x000000ff0200720c */ /* 0x000fc80003f85070 */
[----:B------:R1:W-:Y:S01]  /*52800*/  LDGSTS.E [R0+0x6800], [R8.64], P2 ;  /* 0x0680000008007fae */ /* 0x0003e20009121848 */
[----:B------:R-:W-:-:S03]  /*52810*/  SEL R2, RZ, 0x4, !P5 ;  /* 0x00000004ff027807 */ /* 0x000fc60006800000 */
[----:B------:R1:W-:Y:S01]  /*52820*/  STL [R1+0xd60], R10 ;  /* 0x000d600a01007387 */ /* 0x0003e20000100800 */
[----:B------:R-:W5:Y:S01]  /*52830*/  LDL.LU R18, [R1+0xd10] ;  /* 0x000d100001127983 */ /* 0x000f620000300800 */
[----:B-1----:R-:W-:Y:S02]  /*52840*/  SEL R8, RZ, 0x4, !P1 ;  /* 0x00000004ff087807 */ /* 0x002fe40004800000 */
[----:B------:R-:W5:Y:S01]  /*52850*/  LDL.LU R10, [R1+0xcf0] ;  /* 0x000cf000010a7983 */ /* 0x000f620000300800 */
[-C--:B---3--:R-:W-:Y:S02]  /*52860*/  IADD3 R17, P1, R17, R21.reuse, RZ ;  /* 0x0000001511117210 */ /* 0x088fe40007f3e0ff */
[----:B----4-:R-:W-:-:S03]  /*52870*/  IADD3 R16, P5, R16, R21, RZ ;  /* 0x0000001510107210 */ /* 0x010fc60007fbe0ff */
[----:B------:R-:W-:Y:S02]  /*52880*/  STL [R1+0xd54], R17 ;  /* 0x000d541101007387 */ /* 0x000fe40000100800 */
[----:B------:R-:W-:Y:S02]  /*52890*/  STL [R1+0xd30], R16 ;  /* 0x000d301001007387 */ /* 0x000fe40000100800 */
[----:B--2---:R-:W-:-:S04]  /*528a0*/  IMAD.X R24, R24, 0x1, R28, P1 ;  /* 0x0000000118187824 */ /* 0x004fc800008e061c */
[----:B------:R-:W-:Y:S01]  /*528b0*/  IMAD.MOV.U32 R9, RZ, RZ, R24 ;  /* 0x000000ffff097224 */ /* 0x000fe200078e0018 */
[----:B------:R1:W-:Y:S04]  /*528c0*/  STL [R1+0xd40], R24 ;  /* 0x000d401801007387 */ /* 0x0003e80000100800 */
[----:B-1----:R-:W2:Y:S01]  /*528d0*/  LDL.LU R24, [R1+0xd0c] ;  /* 0x000d0c0001187983 */ /* 0x002ea20000300800 */
[----:B------:R-:W-:Y:S01]  /*528e0*/  SEL R8, R8, RZ, !P0 ;  /* 0x000000ff08087207 */ /* 0x000fe20004000000 */
[----:B-----5:R-:W-:-:S03]  /*528f0*/  IMAD.X R19, R19, 0x1, R28, P5 ;  /* 0x0000000113137824 */ /* 0x020fc600028e061c */
[----:B------:R-:W-:Y:S01]  /*52900*/  ISETP.NE.U32.AND P1, PT, R8, RZ, PT ;  /* 0x000000ff0800720c */ /* 0x000fe20003f25070 */
[----:B------:R-:W-:Y:S02]  /*52910*/  IMAD.MOV.U32 R8, RZ, RZ, R17 ;  /* 0x000000ffff087224 */ /* 0x000fe400078e0011 */
[----:B------:R-:W3:Y:S04]  /*52920*/  LDL.LU R17, [R1+0xcec] ;  /* 0x000cec0001117983 */ /* 0x000ee80000300800 */
        /* <DEDUP_REMOVED lines=8> */
[----:B------:R-:W-:Y:S01]  /*529b0*/  SEL R2, RZ, 0x4, !P5 ;  /* 0x00000004ff027807 */ /* 0x000fe20006800000 */
[-C--:B------:R-:W-:Y:S02]  /*529c0*/  IADD3 R10, P5, R10, R21.reuse, RZ ;  /* 0x000000150a0a7210 */ /* 0x080fe40007fbe0ff */
[----:B------:R4:W-:Y:S01]  /*529d0*/  STL [R1+0xd2c], R19 ;  /* 0x000d2c1301007387 */ /* 0x0009e20000100800 */
[----:B-1----:R-:W-:Y:S01]  /*529e0*/  SEL R8, RZ, 0x4, !P3 ;  /* 0x00000004ff087807 */ /* 0x002fe20005800000 */
[----:B------:R-:W-:Y:S02]  /*529f0*/  IADD3 R18, P3, R18, R21, RZ ;  /* 0x0000001512127210 */ /* 0x000fe40007f7e0ff */
[----:B----4-:R-:W4:Y:S01]  /*52a00*/  LDL.LU R19, [R1+0xcd0] ;  /* 0x000cd00001137983 */ /* 0x010f220000300800 */
[----:B------:R-:W5:Y:S03]  /*52a10*/  LDL.LU R16, [R1+0xca8] ;  /* 0x000ca80001107983 */ /* 0x000f660000300800 */
[----:B------:R-:W-:Y:S01]  /*52a20*/  STL [R1+0xd10], R18 ;  /* 0x000d101201007387 */ /* 0x000fe20000100800 */
[----:B------:R-:W-:Y:S02]  /*52a30*/  STL [R1+0xcf0], R10 ;  /* 0x000cf00a01007387 */ /* 0x000fe40000100800 */
[----:B--2---:R-:W-:-:S04]  /*52a40*/  IMAD.X R24, R24, 0x1, R28, P3 ;  /* 0x0000000118187824 */ /* 0x004fc800018e061c */
[----:B------:R-:W-:Y:S01]  /*52a50*/  IMAD.MOV.U32 R9, RZ, RZ, R24 ;  /* 0x000000ffff097224 */ /* 0x000fe200078e0018 */
[----:B------:R1:W-:Y:S04]  /*52a60*/  STL [R1+0xd0c], R24 ;  /* 0x000d0c1801007387 */ /* 0x0003e80000100800 */
[----:B-1----:R-:W2:Y:S01]  /*52a70*/  LDL.LU R24, [R1+0xccc] ;  /* 0x000ccc0001187983 */ /* 0x002ea20000300800 */
[----:B------:R-:W-:Y:S01]  /*52a80*/  SEL R8, R8, RZ, !P0 ;  /* 0x000000ff08087207 */ /* 0x000fe20004000000 */
[----:B---3--:R-:W-:-:S03]  /*52a90*/  IMAD.X R17, R17, 0x1, R28, P5 ;  /* 0x0000000111117824 */ /* 0x008fc600028e061c */
        /* <DEDUP_REMOVED lines=11> */
[----:B------:R-:W-:Y:S02]  /*52b50*/  SEL R2, RZ, 0x4, !P5 ;  /* 0x00000004ff027807 */ /* 0x000fe40006800000 */
[-C--:B-----5:R-:W-:Y:S01]  /*52b60*/  IADD3 R16, P5, R16, R21.reuse, RZ ;  /* 0x0000001510107210 */ /* 0x0a0fe20007fbe0ff */
[----:B------:R5:W-:Y:S01]  /*52b70*/  STL [R1+0xcec], R17 ;  /* 0x000cec1101007387 */ /* 0x000be20000100800 */
[----:B-1----:R-:W-:Y:S01]  /*52b80*/  SEL R8, RZ, 0x4, !P1 ;  /* 0x00000004ff087807 */ /* 0x002fe20004800000 */
[----:B----4-:R-:W-:Y:S02]  /*52b90*/  IADD3 R19, P1, R19, R21, RZ ;  /* 0x0000001513137210 */ /* 0x010fe40007f3e0ff */
[----:B-----5:R-:W4:Y:S01]  /*52ba0*/  LDL.LU R17, [R1+0xc88] ;  /* 0x000c880001117983 */ /* 0x020f220000300800 */
        /* <DEDUP_REMOVED lines=75> */
[----:B------:R-:W3:Y:S01]  /*53060*/  LDL.LU R16, [R1+0x824] ;  /* 0x0008240001107983 */ /* 0x000ee20000300800 */
[----:B-1----:R-:W-:Y:S01]  /*53070*/  SEL R8, RZ, 0x4, !P3 ;  /* 0x00000004ff087807 */ /* 0x002fe20005800000 */
[----:B----4-:R-:W-:Y:S01]  /*53080*/  IADD3 R19, P3, R19, R21, RZ ;  /* 0x0000001513137210 */ /* 0x010fe20007f7e0ff */
[----:B-----5:R-:W4:Y:S04]  /*53090*/  LDL.LU R17, [R1+0x844] ;  /* 0x0008440001117983 */ /* 0x020f280000300800 */
        /* <DEDUP_REMOVED lines=20> */
[-C--:B----4-:R-:W-:Y:S01]  /*531e0*/  IADD3 R17, P5, R17, R21.reuse, RZ ;  /* 0x0000001511117210 */ /* 0x090fe20007fbe0ff */
        /* <DEDUP_REMOVED lines=30> */
[----:B-----5:R-:W4:Y:S02]  /*533d0*/  LDL.LU R19, [R1+0x8c4] ;  /* 0x0008c40001137983 */ /* 0x020f240000300800 */
[----:B------:R-:W-:-:S02]  /*533e0*/  SEL R8, R8, RZ, !P0 ;  /* 0x000000ff08087207 */ /* 0x000fc40004000000 */
[----:B------:R1:W-:Y:S01]  /*533f0*/  STL [R1+0x864], R18 ;  /* 0x0008641201007387 */ /* 0x0003e20000100800 */
[----:B------:R-:W-:Y:S02]  /*53400*/  STL [R1+0x884], R10 ;  /* 0x0008840a01007387 */ /* 0x000fe40000100800 */
[----:B--2---:R-:W-:Y:S01]  /*53410*/  IMAD.X R24, R24, 0x1, R28, P3 ;  /* 0x0000000118187824 */ /* 0x004fe200018e061c */
[----:B------:R-:W-:Y:S01]  /*53420*/  ISETP.NE.U32.AND P3, PT, R8, RZ, PT ;  /* 0x000000ff0800720c */ /* 0x000fe20003f65070 */
[----:B------:R-:W-:-:S03]  /*53430*/  IMAD.MOV.U32 R8, RZ, RZ, R18 ;  /* 0x000000ffff087224 */ /* 0x000fc600078e0012 */
[----:B------:R2:W-:Y:S01]  /*53440*/  STL [R1+0x860], R24 ;  /* 0x0008601801007387 */ /* 0x0005e20000100800 */
[----:B-1----:R-:W5:Y:S02]  /*53450*/  LDL.LU R18, [R1+0x8a0] ;  /* 0x0008a00001127983 */ /* 0x002f640000300800 */
[----:B------:R-:W-:Y:S02]  /*53460*/  IMAD.MOV.U32 R9, RZ, RZ, R24 ;  /* 0x000000ffff097224 */ /* 0x000fe400078e0018 */
[----:B---3--:R-:W-:-:S03]  /*53470*/  IMAD.X R16, R16, 0x1, R28, P5 ;  /* 0x0000000110107824 */ /* 0x008fc600028e061c */
[----:B------:R1:W-:Y:S04]  /*53480*/  LDGSTS.E [R0+0x24800], [R8.64], P1 ;  /* 0x2480000008007fae */ /* 0x0003e80008921848 */
[----:B--2---:R-:W2:Y:S01]  /*53490*/  LDL.LU R24, [R1+0x8c0] ;  /* 0x0008c00001187983 */ /* 0x004ea20000300800 */
[----:B------:R-:W-:Y:S01]  /*534a0*/  ISETP.GT.AND P1, PT, R3, 0x59, PT ;  /* 0x000000590300780c */ /* 0x000fe20003f24270 */
[----:B-1----:R-:W-:Y:S02]  /*534b0*/  IMAD.MOV.U32 R8, RZ, RZ, R10 ;  /* 0x000000ffff087224 */ /* 0x002fe400078e000a */
[----:B------:R-:W-:-:S05]  /*534c0*/  IMAD.MOV.U32 R9, RZ, RZ, R16 ;  /* 0x000000ffff097224 */ /* 0x000fca00078e0010 */
[----:B------:R1:W-:Y:S01]  /*534d0*/  LDGSTS.E [R0+0x26800], [R8.64], P2 ;  /* 0x2680000008007fae */ /* 0x0003e20009121848 */
[----:B------:R-:W-:Y:S02]  /*534e0*/  SEL R2, R2, RZ, !P0 ;  /* 0x000000ff02027207 */ /* 0x000fe40004000000 */
[----:B------:R-:W-:Y:S01]  /*534f0*/  ISETP.GT.AND P5, PT, R3, 0x5d, PT ;  /* 0x0000005d0300780c */ /* 0x000fe20003fa4270 */
[----:B------:R3:W-:Y:S01]  /*53500*/  STL [R1+0x880], R16 ;  /* 0x0008801001007387 */ /* 0x0007e20000100800 */
[----:B------:R-:W2:Y:S01]  /*53510*/  LDL.LU R10, [R1+0x8e4] ;  /* 0x0008e400010a7983 */ /* 0x000ea20000300800 */
[----:B-1----:R-:W-:Y:S01]  /*53520*/  SEL R8, RZ, 0x4, !P1 ;  /* 0x00000004ff087807 */ /* 0x002fe20004800000 */
[-C--:B------:R-:W-:Y:S01]  /*53530*/  IADD3 R17, P1, R17, R21.reuse, RZ ;  /* 0x0000001511117210 */ /* 0x080fe20007f3e0ff */
[----:B----4-:R-:W-:Y:S02]  /*53540*/  IADD3 R19, P2, R19, R21, RZ ;  /* 0x0000001513137210 */ /* 0x010fe40007f5e0ff */
[----:B------:R-:W-:-:S02]  /*53550*/  ISETP.NE.U32.AND P4, PT, R2, RZ, PT ;  /* 0x000000ff0200720c */ /* 0x000fc40003f85070 */
[----:B------:R-:W-:Y:S01]  /*53560*/  SEL R8, R8, RZ, !P0 ;  /* 0x000000ff08087207 */ /* 0x000fe20004000000 */
[----:B---3--:R-:W3:Y:S01]  /*53570*/  LDL.LU R16, [R1+0x904] ;  /* 0x0009040001107983 */ /* 0x008ee20000300800 */
[----:B------:R-:W-:Y:S01]  /*53580*/  SEL R2, RZ, 0x4, !P5 ;  /* 0x00000004ff027807 */ /* 0x000fe20006800000 */
[----:B------:R1:W-:Y:S02]  /*53590*/  STL [R1+0x8a4], R17 ;  /* 0x0008a41101007387 */ /* 0x0003e40000100800 */
[----:B------:R-:W-:Y:S01]  /*535a0*/  STL [R1+0x8c4], R19 ;  /* 0x0008c41301007387 */ /* 0x000fe20000100800 */
[----:B------:R-:W-:Y:S01]  /*535b0*/  ISETP.NE.U32.AND P5, PT, R8, RZ, PT ;  /* 0x000000ff0800720c */ /* 0x000fe20003fa5070 */
[----:B------:R-:W-:Y:S02]  /*535c0*/  IMAD.MOV.U32 R8, RZ, RZ, R17 ;  /* 0x000000ffff087224 */ /* 0x000fe400078e0011 */
[----:B-----5:R-:W-:-:S05]  /*535d0*/  IMAD.X R18, R18, 0x1, R28, P1 ;  /* 0x0000000112127824 */ /* 0x020fca00008e061c */
[----:B------:R4:W-:Y:S01]  /*535e0*/  STL [R1+0x8a0], R18 ;  /* 0x0008a01201007387 */ /* 0x0009e20000100800 */
[----:B-1----:R-:W5:Y:S02]  /*535f0*/  LDL.LU R17, [R1+0x8e0] ;  /* 0x0008e00001117983 */ /* 0x002f640000300800 */
[----:B------:R-:W-:Y:S02]  /*53600*/  IMAD.MOV.U32 R9, RZ, RZ, R18 ;  /* 0x000000ffff097224 */ /* 0x000fe400078e0012 */
[----:B--2---:R-:W-:Y:S01]  /*53610*/  IMAD.X R24, R24, 0x1, R28, P2 ;  /* 0x0000000118187824 */ /* 0x004fe200010e061c */
[----:B------:R-:W-:Y:S02]  /*53620*/  ISETP.GT.AND P1, PT, R3, 0x61, PT ;  /* 0x000000610300780c */ /* 0x000fe40003f24270 */
[----:B------:R1:W-:Y:S04]  /*53630*/  LDGSTS.E [R0+0x28800], [R8.64], P3 ;  /* 0x2880000008007fae */ /* 0x0003e80009921848 */
[----:B----4-:R-:W2:Y:S01]  /*53640*/  LDL.LU R18, [R1+0x900] ;  /* 0x0009000001127983 */ /* 0x010ea20000300800 */
[----:B-1----:R-:W-:-:S02]  /*53650*/  IMAD.MOV.U32 R8, RZ, RZ, R19 ;  /* 0x000000ffff087224 */ /* 0x002fc400078e0013 */
[----:B------:R-:W-:-:S05]  /*53660*/  IMAD.MOV.U32 R9, RZ, RZ, R24 ;  /* 0x000000ffff097224 */ /* 0x000fca00078e0018 */
[----:B------:R1:W-:Y:S04]  /*53670*/  LDGSTS.E [R0+0x2a800], [R8.64], P4 ;  /* 0x2a80000008007fae */ /* 0x0003e8000a121848 */
[----:B------:R4:W-:Y:S01]  /*53680*/  STL [R1+0x8c0], R24 ;  /* 0x0008c01801007387 */ /* 0x0009e20000100800 */
[----:B------:R-:W4:Y:S02]  /*53690*/  LDL.LU R25, [R1+0x924] ;  /* 0x0009240001197983 */ /* 0x000f240000300800 */
[----:B------:R-:W4:Y:S01]  /*536a0*/  LDL.LU R19, [R1+0x944] ;  /* 0x0009440001137983 */ /* 0x000f220000300800 */
[----:B-1----:R-:W-:Y:S01]  /*536b0*/  SEL R8, RZ, 0x4, !P1 ;  /* 0x00000004ff087807 */ /* 0x002fe20004800000 */
[-C--:B------:R-:W-:Y:S01]  /*536c0*/  IADD3 R10, P1, R10, R21.reuse, RZ ;  /* 0x000000150a0a7210 */ /* 0x080fe20007f3e0ff */
[----:B---3--:R-:W-:-:S02]  /*536d0*/  IADD3 R16, P3, R16, R21, RZ ;  /* 0x0000001510107210 */ /* 0x008fc40007f7e0ff */
[----:B------:R-:W-:Y:S02]  /*536e0*/  SEL R8, R8, RZ, !P0 ;  /* 0x000000ff08087207 */ /* 0x000fe40004000000 */
[----:B------:R-:W-:Y:S01]  /*536f0*/  STL [R1+0x8e4], R10 ;  /* 0x0008e40a01007387 */ /* 0x000fe20000100800 */
[----:B------:R-:W-:Y:S02]  /*53700*/  STL [R1+0x904], R16 ;  /* 0x0009041001007387 */ /* 0x000fe40000100800 */
[----:B-----5:R-:W-:Y:S01]  /*53710*/  IMAD.X R17, R17, 0x1, R28, P1 ;  /* 0x0000000111117824 */ /* 0x020fe200008e061c */
[----:B------:R-:W-:Y:S01]  /*53720*/  ISETP.NE.U32.AND P1, PT, R8, RZ, PT ;  /* 0x000000ff0800720c */ /* 0x000fe20003f25070 */
[----:B------:R-:W-:-:S03]  /*53730*/  IMAD.MOV.U32 R8, RZ, RZ, R10 ;  /* 0x000000ffff087224 */ /* 0x000fc600078e000a */
[----:B------:R1:W-:Y:S01]  /*53740*/  STL [R1+0x8e0], R17 ;  /* 0x0008e01101007387 */ /* 0x0003e20000100800 */
[----:B------:R-:W3:Y:S02]  /*53750*/  LDL.LU R26, [R1+0x920] ;  /* 0x00092000011a7983 */ /* 0x000ee40000300800 */
[----:B--2---:R-:W-:Y:S02]  /*53760*/  IMAD.X R18, R18, 0x1, R28, P3 ;  /* 0x0000000112127824 */ /* 0x004fe400018e061c */
[----:B------:R-:W-:Y:S01]  /*53770*/  IMAD.MOV.U32 R9, RZ, RZ, R17 ;  /* 0x000000ffff097224 */ /* 0x000fe200078e0011 */
[----:B----4-:R-:W2:Y:S02]  /*53780*/  LDL.LU R24, [R1+0x940] ;  /* 0x0009400001187983 */ /* 0x010ea40000300800 */
[----:B------:R4:W-:Y:S02]  /*53790*/  STL [R1+0x900], R18 ;  /* 0x0009001201007387 */ /* 0x0009e40000100800 */
[----:B------:R5:W-:Y:S04]  /*537a0*/  LDGSTS.E [R0+0x2c800], [R8.64], P5 ;  /* 0x2c80000008007fae */ /* 0x000be8000a921848 */
[----:B-1----:R-:W2:Y:S01]  /*537b0*/  LDL.LU R17, [R1+0x964] ;  /* 0x0009640001117983 */ /* 0x002ea20000300800 */
[----:B------:R-:W2:Y:S02]  /*537c0*/  LDL.LU R10, [R1+0x984] ;  /* 0x00098400010a7983 */ /* 0x000ea40000300800 */
[----:B-----5:R-:W-:-:S02]  /*537d0*/  IMAD.MOV.U32 R9, RZ, RZ, R18 ;  /* 0x000000ffff097224 */ /* 0x020fc400078e0012 */
[----:B------:R-:W-:Y:S01]  /*537e0*/  IMAD.MOV.U32 R8, RZ, RZ, R16 ;  /* 0x000000ffff087224 */ /* 0x000fe200078e0010 */
[----:B----4-:R-:W4:Y:S01]  /*537f0*/  LDL.LU R18, [R1+0x960] ;  /* 0x0009600001127983 */ /* 0x010f220000300800 */
[----:B------:R-:W5:Y:S01]  /*53800*/  LDL.LU R16, [R1+0x980] ;  /* 0x0009800001107983 */ /* 0x000f620000300800 */
[----:B------:R-:W-:-:S04]  /*53810*/  SEL R2, R2, RZ, !P0 ;  /* 0x000000ff02027207 */ /* 0x000fc80004000000 */
[----:B------:R-:W-:Y:S02]  /*53820*/  ISETP.NE.U32.AND P6, PT, R2, RZ, PT ;  /* 0x000000ff0200720c */ /* 0x000fe40003fc5070 */
[C---:B------:R-:W-:Y:S02]  /*53830*/  ISETP.GT.AND P3, PT, R3.reuse, 0x69, PT ;  /* 0x000000690300780c */ /* 0x040fe40003f64270 */
[----:B------:R-:W-:Y:S02]  /*53840*/  ISETP.GT.AND P2, PT, R3, 0x65, PT ;  /* 0x000000650300780c */ /* 0x000fe40003f44270 */
[----:B------:R-:W-:Y:S02]  /*53850*/  IADD3 R19, P5, R19, R21, RZ ;  /* 0x0000001513137210 */ /* 0x000fe40007fbe0ff */
[----:B------:R-:W-:-:S05]  /*53860*/  SEL R2, RZ, 0x4, !P2 ;  /* 0x00000004ff027807 */ /* 0x000fca0005000000 */
[----:B------:R1:W-:Y:S01]  /*53870*/  LDGSTS.E [R0+0x2e800], [R8.64], P6 ;  /* 0x2e80000008007fae */ /* 0x0003e2000b121848 */
[----:B------:R-:W-:Y:S02]  /*53880*/  SEL R2, R2, RZ, !P0 ;  /* 0x000000ff02027207 */ /* 0x000fe40004000000 */
[----:B------:R-:W-:Y:S02]  /*53890*/  ISETP.GT.AND P4, PT, R3, 0x6d, PT ;  /* 0x0000006d0300780c */ /* 0x000fe40003f84270 */
[----:B-1----:R-:W-:Y:S01]  /*538a0*/  SEL R8, RZ, 0x4, !P3 ;  /* 0x00000004ff087807 */ /* 0x002fe20005800000 */
[----:B------:R-:W-:Y:S01]  /*538b0*/  IADD3 R25, P3, R25, R21, RZ ;  /* 0x0000001519197210 */ /* 0x000fe20007f7e0ff */
[----:B------:R-:W-:Y:S02]  /*538c0*/  ISETP.NE.U32.AND P2, PT, R2, RZ, PT ;  /* 0x000000ff0200720c */ /* 0x000fe40003f45070 */
[----:B------:R-:W-:Y:S02]  /*538d0*/  SEL R8, R8, RZ, !P0 ;  /* 0x000000ff08087207 */ /* 0x000fe40004000000 */
[----:B------:R-:W-:Y:S01]  /*538e0*/  STL [R1+0x924], R25 ;  /* 0x0009241901007387 */ /* 0x000fe20000100800 */
[----:B------:R-:W-:Y:S01]  /*538f0*/  STL [R1+0x944], R19 ;  /* 0x0009441301007387 */ /* 0x000fe20000100800 */
[----:B------:R-:W-:Y:S01]  /*53900*/  SEL R2, RZ, 0x4, !P4 ;  /* 0x00000004ff027807 */ /* 0x000fe20006000000 */
[----:B------:R-:W-:-:S02]  /*53910*/  ISETP.NE.U32.AND P4, PT, R8, RZ, PT ;  /* 0x000000ff0800720c */ /* 0x000fc40003f85070 */
[----:B------:R-:W-:Y:S02]  /*53920*/  IMAD.MOV.U32 R8, RZ, RZ, R25 ;  /* 0x000000ffff087224 */ /* 0x000fe400078e0019 */
[--C-:B---3--:R-:W-:Y:S02]  /*53930*/  IMAD.X R26, R26, 0x1, R28.reuse, P3 ;  /* 0x000000011a1a7824 */ /* 0x108fe400018e061c */
[----:B--2---:R-:W-:Y:S01]  /*53940*/  IMAD.X R24, R24, 0x1, R28, P5 ;  /* 0x0000000118187824 */ /* 0x004fe200028e061c */
[-C--:B------:R-:W-:Y:S02]  /*53950*/  IADD3 R17, P6, R17, R21.reuse, RZ ;  /* 0x0000001511117210 */ /* 0x080fe40007fde0ff */
[----:B------:R-:W-:Y:S01]  /*53960*/  IADD3 R10, P5, R10, R21, RZ ;  /* 0x000000150a0a7210 */ /* 0x000fe20007fbe0ff */
[----:B------:R1:W-:Y:S02]  /*53970*/  STL [R1+0x920], R26 ;  /* 0x0009201a01007387 */ /* 0x0003e40000100800 */
[----:B------:R-:W-:Y:S02]  /*53980*/  STL [R1+0x964], R17 ;  /* 0x0009641101007387 */ /* 0x000fe40000100800 */
[----:B------:R2:W-:Y:S02]  /*53990*/  STL [R1+0x940], R24 ;  /* 0x0009401801007387 */ /* 0x0005e40000100800 */
[----:B------:R-:W-:Y:S01]  /*539a0*/  IMAD.MOV.U32 R9, RZ, RZ, R26 ;  /* 0x000000ffff097224 */ /* 0x000fe200078e001a */
[----:B------:R-:W-:Y:S04]  /*539b0*/  STL [R1+0x984], R10 ;  /* 0x0009840a01007387 */ /* 0x000fe80000100800 */
[----:B------:R3:W-:Y:S01]  /*539c0*/  LDGSTS.E [R0+0x30800], [R8.64], P1 ;  /* 0x3080000008007fae */ /* 0x0007e20008921848 */
[----:B----4-:R-:W-:-:S02]  /*539d0*/  IMAD.X R18, R18, 0x1, R28, P6 ;  /* 0x0000000112127824 */ /* 0x010fc400030e061c */
[----:B-----5:R-:W-:-:S03]  /*539e0*/  IMAD.X R16, R16, 0x1, R28, P5 ;  /* 0x0000000110107824 */ /* 0x020fc600028e061c */
[----:B------:R4:W-:Y:S02]  /*539f0*/  STL [R1+0x960], R18 ;  /* 0x0009601201007387 */ /* 0x0009e40000100800 */
[----:B------:R4:W-:Y:S02]  /*53a00*/  STL [R1+0x980], R16 ;  /* 0x0009801001007387 */ /* 0x0009e40000100800 */
[----:B-1----:R-:W5:Y:S02]  /*53a10*/  LDL.LU R26, [R1+0x9a0] ;  /* 0x0009a000011a7983 */ /* 0x002f640000300800 */
[----:B------:R-:W5:Y:S02]  /*53a20*/  LDL.LU R25, [R1+0x9a4] ;  /* 0x0009a40001197983 */ /* 0x000f640000300800 */
[----:B---3--:R-:W-:Y:S02]  /*53a30*/  IMAD.MOV.U32 R8, RZ, RZ, R19 ;  /* 0x000000ffff087224 */ /* 0x008fe400078e0013 */
[----:B------:R-:W-:-:S02]  /*53a40*/  IMAD.MOV.U32 R9, RZ, RZ, R24 ;  /* 0x000000ffff097224 */ /* 0x000fc400078e0018 */
[----:B--2---:R-:W2:Y:S01]  /*53a50*/  LDL.LU R24, [R1+0x9c0] ;  /* 0x0009c00001187983 */ /* 0x004ea20000300800 */
[----:B------:R-:W3:Y:S03]  /*53a60*/  LDL.LU R19, [R1+0x9c4] ;  /* 0x0009c40001137983 */ /* 0x000ee60000300800 */
[----:B------:R1:W-:Y:S02]  /*53a70*/  LDGSTS.E [R0+0x32800], [R8.64], P2 ;  /* 0x3280000008007fae */ /* 0x0003e40009121848 */
[----:B-1----:R-:W-:Y:S02]  /*53a80*/  IMAD.MOV.U32 R8, RZ, RZ, R17 ;  /* 0x000000ffff087224 */ /* 0x002fe400078e0011 */
[----:B------:R-:W-:Y:S02]  /*53a90*/  IMAD.MOV.U32 R9, RZ, RZ, R18 ;  /* 0x000000ffff097224 */ /* 0x000fe400078e0012 */
[----:B----4-:R-:W4:Y:S01]  /*53aa0*/  LDL.LU R18, [R1+0x9e0] ;  /* 0x0009e00001127983 */ /* 0x010f220000300800 */
[----:B------:R-:W4:Y:S03]  /*53ab0*/  LDL.LU R17, [R1+0x9e4] ;  /* 0x0009e40001117983 */ /* 0x000f260000300800 */
[----:B------:R1:W-:Y:S02]  /*53ac0*/  LDGSTS.E [R0+0x34800], [R8.64], P4 ;  /* 0x3480000008007fae */ /* 0x0003e4000a121848 */
[----:B-1----:R-:W-:-:S02]  /*53ad0*/  IMAD.MOV.U32 R9, RZ, RZ, R16 ;  /* 0x000000ffff097224 */ /* 0x002fc400078e0010 */
[----:B------:R-:W-:Y:S01]  /*53ae0*/  IMAD.MOV.U32 R8, RZ, RZ, R10 ;  /* 0x000000ffff087224 */ /* 0x000fe200078e000a */
[----:B------:R-:W4:Y:S01]  /*53af0*/  LDL.LU R16, [R1+0xa00] ;  /* 0x000a000001107983 */ /* 0x000f220000300800 */
[----:B------:R-:W4:Y:S01]  /*53b00*/  LDL.LU R10, [R1+0xa04] ;  /* 0x000a0400010a7983 */ /* 0x000f220000300800 */
[----:B------:R-:W-:-:S04]  /*53b10*/  SEL R2, R2, RZ, !P0 ;  /* 0x000000ff02027207 */ /* 0x000fc80004000000 */
[----:B------:R-:W-:Y:S02]  /*53b20*/  ISETP.NE.U32.AND P3, PT, R2, RZ, PT ;  /* 0x000000ff0200720c */ /* 0x000fe40003f65070 */
[----:B------:R-:W-:-:S04]  /*53b30*/  ISETP.GT.AND P1, PT, R3, 0x71, PT ;  /* 0x000000710300780c */ /* 0x000fc80003f24270 */
[----:B------:R-:W-:Y:S01]  /*53b40*/  SEL R2, RZ, 0x4, !P1 ;  /* 0x00000004ff027807 */ /* 0x000fe20004800000 */
[----:B------:R-:W-:-:S03]  /*53b50*/  ISETP.GT.AND P1, PT, R3, 0x75, PT ;  /* 0x000000750300780c */ /* 0x000fc60003f24270 */
[----:B------:R-:W-:-:S03]  /*53b60*/  SEL R2, R2, RZ, !P0 ;  /* 0x000000ff02027207 */ /* 0x000fc60004000000 */
[----:B------:R1:W-:Y:S01]  /*53b70*/  LDGSTS.E [R0+0x36800], [R8.64], P3 ;  /* 0x3680000008007fae */ /* 0x0003e20009921848 */
[C---:B------:R-:W-:Y:S02]  /*53b80*/  ISETP.GT.AND P3, PT, R3.reuse, 0x79, PT ;  /* 0x000000790300780c */ /* 0x040fe40003f64270 */
[----:B------:R-:W-:Y:S02]  /*53b90*/  ISETP.NE.U32.AND P2, PT, R2, RZ, PT ;  /* 0x000000ff0200720c */ /* 0x000fe40003f45070 */
[----:B------:R-:W-:Y:S02]  /*53ba0*/  SEL R2, RZ, 0x4, !P3 ;  /* 0x00000004ff027807 */ /* 0x000fe40005800000 */
[----:B-1----:R-:W-:Y:S01]  /*53bb0*/  SEL R8, RZ, 0x4, !P1 ;  /* 0x00000004ff087807 */ /* 0x002fe20004800000 */
[----:B------:R-:W-:-:S03]  /*53bc0*/  ISETP.GT.AND P1, PT, R3, 0x7d, PT ;  /* 0x0000007d0300780c */ /* 0x000fc60003f24270 */
[----:B------:R-:W-:-:S04]  /*53bd0*/  SEL R8, R8, RZ, !P0 ;  /* 0x000000ff08087207 */ /* 0x000fc80004000000 */
[----:B------:R-:W-:Y:S01]  /*53be0*/  ISETP.NE.U32.AND P3, PT, R8, RZ, PT ;  /* 0x000000ff0800720c */ /* 0x000fe20003f65070 */
[----:B------:R-:W-:Y:S01]  /*53bf0*/  SEL R8, RZ, 0x4, !P1 ;  /* 0x00000004ff087807 */ /* 0x000fe20004800000 */
[----:B------:R-:W-:-:S04]  /*53c00*/  SEL R2, R2, RZ, !P0 ;  /* 0x000000ff02027207 */ /* 0x000fc80004000000 */
[----:B------:R-:W-:Y:S01]  /*53c10*/  ISETP.NE.U32.AND P4, PT, R2, RZ, PT ;  /* 0x000000ff0200720c */ /* 0x000fe20003f85070 */
[----:B------:R-:W-:Y:S01]  /*53c20*/  SEL R2, R8, RZ, !P0 ;  /* 0x000000ff08027207 */ /* 0x000fe20004000000 */
[----:B-----5:R-:W-:-:S05]  /*53c30*/  IADD3 R25, P1, R25, R21, RZ ;  /* 0x0000001519197210 */ /* 0x020fca0007f3e0ff */
[----:B------:R-:W-:Y:S01]  /*53c40*/  IMAD.X R26, R26, 0x1, R28, P1 ;  /* 0x000000011a1a7824 */ /* 0x000fe200008e061c */
[----:B---3--:R-:W-:Y:S01]  /*53c50*/  IADD3 R19, P5, R19, R21, RZ ;  /* 0x0000001513137210 */ /* 0x008fe20007fbe0ff */
[----:B------:R-:W-:Y:S02]  /*53c60*/  IMAD.MOV.U32 R8, RZ, RZ, R25 ;  /* 0x000000ffff087224 */ /* 0x000fe400078e0019 */
[----:B------:R-:W-:Y:S02]  /*53c70*/  IMAD.MOV.U32 R9, RZ, RZ, R26 ;  /* 0x000000ffff097224 */ /* 0x000fe400078e001a */
[----:B--2---:R-:W-:-:S03]  /*53c80*/  IMAD.X R24, R24, 0x1, R28, P5 ;  /* 0x0000000118187824 */ /* 0x004fc600028e061c */
[----:B------:R1:W-:Y:S04]  /*53c90*/  LDGSTS.E [R0+0x38800], [R8.64], P2 ;  /* 0x3880000008007fae */ /* 0x0003e80009121848 */
[----:B------:R-:W-:Y:S01]  /*53ca0*/  STL [R1+0x9a4], R25 ;  /* 0x0009a41901007387 */ /* 0x000fe20000100800 */
[-C--:B----4-:R-:W-:Y:S01]  /*53cb0*/  IADD3 R17, P6, R17, R21.reuse, RZ ;  /* 0x0000001511117210 */ /* 0x090fe20007fde0ff */
[----:B-1----:R-:W-:Y:S02]  /*53cc0*/  IMAD.MOV.U32 R8, RZ, RZ, R19 ;  /* 0x000000ffff087224 */ /* 0x002fe400078e0013 */
[----:B------:R-:W-:Y:S02]  /*53cd0*/  IMAD.MOV.U32 R9, RZ, RZ, R24 ;  /* 0x000000ffff097224 */ /* 0x000fe400078e0018 */
[----:B------:R-:W-:Y:S01]  /*53ce0*/  IMAD.X R18, R18, 0x1, R28, P6 ;  /* 0x0000000112127824 */ /* 0x000fe200030e061c */
[----:B------:R-:W-:Y:S04]  /*53cf0*/  STL [R1+0x9c4], R19 ;  /* 0x0009c41301007387 */ /* 0x000fe80000100800 */
[----:B------:R1:W-:Y:S01]  /*53d00*/  LDGSTS.E [R0+0x3a800], [R8.64], P3 ;  /* 0x3a80000008007fae */ /* 0x0003e20009921848 */
[----:B------:R-:W-:Y:S02]  /*53d10*/  STL [R1+0x9a0], R26 ;  /* 0x0009a01a01007387 */ /* 0x000fe40000100800 */
[----:B------:R-:W-:Y:S01]  /*53d20*/  STL [R1+0x9e4], R17 ;  /* 0x0009e41101007387 */ /* 0x000fe20000100800 */
[----:B------:R-:W-:Y:S01]  /*53d30*/  IADD3 R10, P5, R10, R21, RZ ;  /* 0x000000150a0a7210 */ /* 0x000fe20007fbe0ff */
[----:B------:R-:W-:Y:S01]  /*53d40*/  STL [R1+0x9c0], R24 ;  /* 0x0009c01801007387 */ /* 0x000fe20000100800 */
[----:B-1----:R-:W-:-:S03]  /*53d50*/  IMAD.MOV.U32 R8, RZ, RZ, R17 ;  /* 0x000000ffff087224 */ /* 0x002fc600078e0011 */
[----:B------:R-:W-:Y:S02]  /*53d60*/  IMAD.X R16, R16, 0x1, R28, P5 ;  /* 0x0000000110107824 */ /* 0x000fe400028e061c */
[----:B------:R-:W-:Y:S01]  /*53d70*/  IMAD.MOV.U32 R9, RZ, RZ, R18 ;  /* 0x000000ffff097224 */ /* 0x000fe200078e0012 */
[----:B------:R-:W-:Y:S01]  /*53d80*/  STL [R1+0xa04], R10 ;  /* 0x000a040a01007387 */ /* 0x000fe20000100800 */
[----:B------:R1:W-:Y:S02]  /*53d90*/  STL [R1+0x9e0], R18 ;  /* 0x0009e01201007387 */ /* 0x0003e40000100800 */
[----:B------:R2:W-:Y:S01]  /*53da0*/  STL [R1+0xa00], R16 ;  /* 0x000a001001007387 */ /* 0x0005e20000100800 */
[----:B------:R3:W-:Y:S04]  /*53db0*/  LDGSTS.E [R0+0x3c800], [R8.64], P4 ;  /* 0x3c80000008007fae */ /* 0x0007e8000a121848 */
[----:B-1----:R-:W4:Y:S01]  /*53dc0*/  LDL.LU R18, [R1+0xdb8] ;  /* 0x000db80001127983 */ /* 0x002f220000300800 */
[----:B---3--:R-:W-:-:S03]  /*53dd0*/  IMAD.MOV.U32 R9, RZ, RZ, R16 ;  /* 0x000000ffff097224 */ /* 0x008fc600078e0010 */
[----:B--2---:R-:W2:Y:S01]  /*53de0*/  LDL.LU R16, [R1+0xdc4] ;  /* 0x000dc40001107983 */ /* 0x004ea20000300800 */
[----:B------:R-:W3:Y:S02]  /*53df0*/  LDL.LU R24, [R1+0xd98] ;  /* 0x000d980001187983 */ /* 0x000ee40000300800 */
[----:B------:R-:W5:Y:S02]  /*53e00*/  LDL.LU R17, [R1+0xda4] ;  /* 0x000da40001117983 */ /* 0x000f640000300800 */
[----:B------:R-:W-:Y:S02]  /*53e10*/  IMAD.MOV.U32 R8, RZ, RZ, R10 ;  /* 0x000000ffff087224 */ /* 0x000fe400078e000a */
[----:B------:R-:W3:Y:S04]  /*53e20*/  LDL.LU R10, [R1+0xd84] ;  /* 0x000d8400010a7983 */ /* 0x000ee80000300800 */
[----:B------:R-:W1:Y:S01]  /*53e30*/  S2R R19, SR_TID.X ;  /* 0x0000000000137919 */ /* 0x000e620000002100 */
[----:B------:R-:W-:-:S02]  /*53e40*/  ISETP.NE.U32.AND P1, PT, R2, RZ, PT ;  /* 0x000000ff0200720c */ /* 0x000fc40003f25070 */
[C---:B------:R-:W-:Y:S02]  /*53e50*/  ISETP.GT.AND P2, PT, R3.reuse, 0x2, PT ;  /* 0x000000020300780c */ /* 0x040fe40003f44270 */
[----:B------:R-:W-:Y:S02]  /*53e60*/  ISETP.GT.AND P3, PT, R3, 0x6, PT ;  /* 0x000000060300780c */ /* 0x000fe40003f64270 */
[----:B------:R-:W-:-:S04]  /*53e70*/  SEL R2, RZ, 0x4, !P2 ;  /* 0x00000004ff027807 */ /* 0x000fc80005000000 */
[----:B------:R-:W-:-:S03]  /*53e80*/  SEL R2, R2, RZ, !P0 ;  /* 0x000000ff02027207 */ /* 0x000fc60004000000 */
[----:B------:R1:W-:Y:S01]  /*53e90*/  LDGSTS.E [R0+0x3e800], [R8.64], P1 ;  /* 0x3e80000008007fae */ /* 0x0003e20008921848 */
[----:B------:R-:W-:Y:S02]  /*53ea0*/  ISETP.GT.AND P1, PT, R3, 0xa, PT ;  /* 0x0000000a0300780c */ /* 0x000fe40003f24270 */
[----:B-1----:R-:W-:Y:S02]  /*53eb0*/  LOP3.LUT R19, R19, 0x1ff, RZ, 0xc0, !PT ;  /* 0x000001ff13137812 */ /* 0x002fe400078ec0ff */
[----:B------:R-:W-:Y:S01]  /*53ec0*/  SEL R0, RZ, 0x4, !P3 ;  /* 0x00000004ff007807 */ /* 0x000fe20005800000 */
[----:B------:R-:W-:Y:S01]  /*53ed0*/  ISETP.GT.AND P3, PT, R3, 0xe, PT ;  /* 0x0000000e0300780c */ /* 0x000fe20003f64270 */
[----:B------:R-:W-:Y:S01]  /*53ee0*/  SEL R9, RZ, 0x4, !P1 ;  /* 0x00000004ff097807 */ /* 0x000fe20004800000 */
[----:B------:R-:W-:Y:S01]  /*53ef0*/  IMAD.SHL.U32 R19, R19, 0x4, RZ ;  /* 0x0000000413137824 */ /* 0x000fe200078e00ff */
[----:B------:R-:W-:Y:S02]  /*53f00*/  SEL R0, R0, RZ, !P0 ;  /* 0x000000ff00007207 */ /* 0x000fe40004000000 */
[----:B------:R-:W-:-:S02]  /*53f10*/  SEL R8, RZ, 0x4, !P3 ;  /* 0x00000004ff087807 */ /* 0x000fc40005800000 */
[----:B------:R-:W-:Y:S02]  /*53f20*/  ISETP.NE.U32.AND P1, PT, R2, RZ, PT ;  /* 0x000000ff0200720c */ /* 0x000fe40003f25070 */
[----:B------:R-:W-:Y:S02]  /*53f30*/  ISETP.NE.U32.AND P2, PT, R0, RZ, PT ;  /* 0x000000ff0000720c */ /* 0x000fe40003f45070 */
[----:B------:R-:W-:Y:S02]  /*53f40*/  SEL R8, R8, RZ, !P0 ;  /* 0x000000ff08087207 */ /* 0x000fe40004000000 */
[----:B------:R-:W-:Y:S01]  /*53f50*/  LOP3.LUT R19, R19, 0x40, RZ, 0x3c, !PT ;  /* 0x0000004013137812 */ /* 0x000fe200078e3cff */
[----:B------:R-:W-:Y:S01]  /*53f60*/  IMAD.U32 R0, RZ, RZ, UR5 ;  /* 0x00000005ff007e24 */ /* 0x000fe2000f8e00ff */
[----:B------:R-:W-:-:S03]  /*53f70*/  SEL R2, R9, RZ, !P0 ;  /* 0x000000ff09027207 */ /* 0x000fc60004000000 */
[----:B------:R-:W-:Y:S01]  /*53f80*/  IMAD R0, R0, 0x40000, R19 ;  /* 0x0004000000007824 */ /* 0x000fe200078e0213 */
[----:B------:R-:W-:Y:S02]  /*53f90*/  ISETP.GT.AND P6, PT, R3, 0x16, PT ;  /* 0x000000160300780c */ /* 0x000fe40003fc4270 */
[----:B------:R-:W-:Y:S02]  /*53fa0*/  ISETP.NE.U32.AND P5, PT, R2, RZ, PT ;  /* 0x000000ff0200720c */ /* 0x000fe40003fa5070 */
[----:B------:R-:W-:Y:S02]  /*53fb0*/  SEL R2, RZ, 0x4, !P6 ;  /* 0x00000004ff027807 */ /* 0x000fe40007000000 */
[----:B--2---:R-:W-:-:S05]  /*53fc0*/  IADD3 R16, P3, R16, R21, RZ ;  /* 0x0000001510107210 */ /* 0x004fca0007f7e0ff */
[----:B----4-:R-:W-:Y:S01]  /*53fd0*/  IMAD.X R18, R18, 0x1, R28, P3 ;  /* 0x0000000112127824 */ /* 0x010fe200018e061c */
[----:B------:R-:W-:Y:S01]  /*53fe0*/  ISETP.NE.U32.AND P3, PT, R8, RZ, PT ;  /* 0x000000ff0800720c */ /* 0x000fe20003f65070 */
[----:B------:R-:W-:Y:S01]  /*53ff0*/  STL [R1+0xdc4], R16 ;  /* 0x000dc41001007387 */ /* 0x000fe20000100800 */
[----:B------:R-:W-:Y:S02]  /*54000*/  IMAD.MOV.U32 R8, RZ, RZ, R16 ;  /* 0x000000ffff087224 */ /* 0x000fe400078e0010 */
[----:B------:R-:W-:Y:S02]  /*54010*/  IMAD.MOV.U32 R9, RZ, RZ, R18 ;  /* 0x000000ffff097224 */ /* 0x000fe400078e0012 */
[----:B------:R-:W2:Y:S03]  /*54020*/  LDL.LU R19, [R1+0xd78] ;  /* 0x000d780001137983 */ /* 0x000ea60000300800 */
[----:B------:R1:W-:Y:S01]  /*54030*/  LDGSTS.E [R0+0x1000], [R8.64], P1 ;  /* 0x0100000008007fae */ /* 0x0003e20008921848 */
[----:B-----5:R-:W-:-:S02]  /*54040*/  IADD3 R17, P1, R17, R21, RZ ;  /* 0x0000001511117210 */ /* 0x020fc40007f3e0ff */
[----:B---3--:R-:W-:Y:S01]  /*54050*/  IADD3 R10, P6, R10, R21, RZ ;  /* 0x000000150a0a7210 */ /* 0x008fe20007fde0ff */
[----:B------:R3:W-:Y:S02]  /*54060*/  STL [R1+0xdb8], R18 ;  /* 0x000db81201007387 */ /* 0x0007e40000100800 */
[----:B------:R-:W-:Y:S02]  /*54070*/  IMAD.X R24, R24, 0x1, R28, P1 ;  /* 0x0000000118187824 */ /* 0x000fe400008e061c */
[----:B---3--:R-:W3:Y:S01]  /*54080*/  LDL.LU R18, [R1+0xd64] ;  /* 0x000d640001127983 */ /* 0x008ee20000300800 */
[----:B------:R-:W4:Y:S02]  /*54090*/  LDL.LU R16, [R1+0xd44] ;  /* 0x000d440001107983 */ /* 0x000f240000300800 */
[----:B------:R-:W-:Y:S02]  /*540a0*/  STL [R1+0xda4], R17 ;  /* 0x000da41101007387 */ /* 0x000fe40000100800 */
[----:B------:R-:W-:Y:S01]  /*540b0*/  STL [R1+0xd84], R10 ;  /* 0x000d840a01007387 */ /* 0x000fe20000100800 */
[----:B------:R5:W-:Y:S01]  /*540c0*/  STL [R1+0xd98], R24 ;  /* 0x000d981801007387 */ /* 0x000be20000100800 */
[----:B-1----:R-:W-:-:S03]  /*540d0*/  IMAD.MOV.U32 R9, RZ, RZ, R24 ;  /* 0x000000ffff097224 */ /* 0x002fc600078e0018 */
[----:B-----5:R-:W5:Y:S01]  /*540e0*/  LDL.LU R24, [R1+0xd58] ;  /* 0x000d580001187983 */ /* 0x020f620000300800 */
[----:B------:R-:W-:-:S04]  /*540f0*/  ISETP.GT.AND P4, PT, R3, 0x12, PT ;  /* 0x000000120300780c */ /* 0x000fc80003f84270 */
[----:B------:R-:W-:-:S04]  /*54100*/  SEL R8, RZ, 0x4, !P4 ;  /* 0x00000004ff087807 */ /* 0x000fc80006000000 */
[----:B------:R-:W-:-:S04]  /*54110*/  SEL R8, R8, RZ, !P0 ;  /* 0x000000ff08087207 */ /* 0x000fc80004000000 */
[----:B------:R-:W-:Y:S01]  /*54120*/  ISETP.NE.U32.AND P4, PT, R8, RZ, PT ;  /* 0x000000ff0800720c */ /* 0x000fe20003f85070 */
[----:B------:R-:W-:Y:S02]  /*54130*/  IMAD.MOV.U32 R8, RZ, RZ, R17 ;  /* 0x000000ffff087224 */ /* 0x000fe400078e0011 */
[----:B------:R-:W5:Y:S04]  /*54140*/  LDL.LU R17, [R1+0xd38] ;  /* 0x000d380001117983 */ /* 0x000f680000300800 */
[----:B------:R1:W-:Y:S01]  /*54150*/  LDGSTS.E [R0+0x3000], [R8.64], P2 ;  /* 0x0300000008007fae */ /* 0x0003e20009121848 */
[----:B------:R-:W-:Y:S02]  /*54160*/  ISETP.GT.AND P2, PT, R3, 0x1a, PT ;  /* 0x0000001a0300780c */ /* 0x000fe40003f44270 */
[----:B------:R-:W-:Y:S01]  /*54170*/  SEL R2, R2, RZ, !P0 ;  /* 0x000000ff02027207 */ /* 0x000fe20004000000 */
[----:B-1----:R-:W-:-:S03]  /*54180*/  IMAD.MOV.U32 R8, RZ, RZ, R10 ;  /* 0x000000ffff087224 */ /* 0x002fc600078e000a */
[----:B------:R-:W-:Y:S01]  /*54190*/  ISETP.NE.U32.AND P1, PT, R2, RZ, PT ;  /* 0x000000ff0200720c */ /* 0x000fe20003f25070 */
[----:B--2---:R-:W-:-:S04]  /*541a0*/  IMAD.X R19, R19, 0x1, R28, P6 ;  /* 0x0000000113137824 */ /* 0x004fc800030e061c */
[----:B------:R-:W-:Y:S01]  /*541b0*/  IMAD.MOV.U32 R9, RZ, RZ, R19 ;  /* 0x000000ffff097224 */ /* 0x000fe200078e0013 */
[----:B------:R-:W-:-:S04]  /*541c0*/  ISETP.GT.AND P6, PT, R3, 0x1e, PT ;  /* 0x0000001e0300780c */ /* 0x000fc80003fc4270 */
[----:B------:R1:W-:Y:S01]  /*541d0*/  LDGSTS.E [R0+0x5000], [R8.64], P5 ;  /* 0x0500000008007fae */ /* 0x0003e2000a921848 */
[----:B------:R-:W-:-:S03]  /*541e0*/  SEL R2, RZ, 0x4, !P6 ;  /* 0x00000004ff027807 */ /* 0x000fc60007000000 */
[----:B------:R2:W-:Y:S01]  /*541f0*/  STL [R1+0xd78], R19 ;  /* 0x000d781301007387 */ /* 0x0005e20000100800 */
[----:B-1----:R-:W-:Y:S01]  /*54200*/  SEL R8, RZ, 0x4, !P2 ;  /* 0x00000004ff087807 */ /* 0x002fe20005000000 */
[-C--:B---3--:R-:W-:Y:S01]  /*54210*/  IADD3 R18, P2, R18, R21.reuse, RZ ;  /* 0x0000001512127210 */ /* 0x088fe20007f5e0ff */
[----:B----4-:R-:W-:Y:S01]  /*54220*/  IADD3 R16, P6, R16, R21, RZ ;  /* 0x0000001510107210 */ /* 0x010fe20007fde0ff */
[----:B--2---:R-:W2:Y:S01]  /*54230*/  LDL.LU R19, [R1+0xd34] ;  /* 0x000d340001137983 */ /* 0x004ea20000300800 */
[----:B------:R-:W3:Y:S02]  /*54240*/  LDL.LU R10, [R1+0xd14] ;  /* 0x000d1400010a7983 */ /* 0x000ee40000300800 */
[----:B------:R-:W-:Y:S02]  /*54250*/  STL [R1+0xd64], R18 ;  /* 0x000d641201007387 */ /* 0x000fe40000100800 */
[----:B-----5:R-:W-:Y:S01]  /*54260*/  IMAD.X R24, R24, 0x1, R28, P2 ;  /* 0x0000000118187824 */ /* 0x020fe200010e061c */
[----:B------:R-:W-:Y:S03]  /*54270*/  STL [R1+0xd44], R16 ;  /* 0x000d441001007387 */ /* 0x000fe60000100800 */
[----:B------:R-:W-:Y:S01]  /*54280*/  IMAD.MOV.U32 R9, RZ, RZ, R24 ;  /* 0x000000ffff097224 */ /* 0x000fe200078e0018 */
[----:B------:R1:W-:Y:S04]  /*54290*/  STL [R1+0xd58], R24 ;  /* 0x000d581801007387 */ /* 0x0003e80000100800 */
[----:B-1----:R-:W4:Y:S01]  /*542a0*/  LDL.LU R24, [R1+0xd18] ;  /* 0x000d180001187983 */ /* 0x002f220000300800 */
        /* <DEDUP_REMOVED lines=14> */
[----:B------:R1:W-:Y:S02]  /*54390*/  STL [R1+0xd38], R17 ;  /* 0x000d381101007387 */ /* 0x0003e40000100800 */
[----:B-1----:R-:W-:Y:S02]  /*543a0*/  SEL R8, RZ, 0x4, !P3 ;  /* 0x00000004ff087807 */ /* 0x002fe40005800000 */
[----:B------:R-:W5:Y:S01]  /*543b0*/  LDL.LU R17, [R1+0xcf4] ;  /* 0x000cf40001117983 */ /* 0x000f620000300800 */
[----:B------:R-:W5:Y:S01]  /*543c0*/  LDL.LU R16, [R1+0xcd4] ;  /* 0x000cd40001107983 */ /* 0x000f620000300800 */
[-C--:B--2---:R-:W-:Y:S02]  /*543d0*/  IADD3 R19, P3, R19, R21.reuse, RZ ;  /* 0x0000001513137210 */ /* 0x084fe40007f7e0ff */
[----:B---3--:R-:W-:-:S03]  /*543e0*/  IADD3 R10, P6, R10, R21, RZ ;  /* 0x000000150a0a7210 */ /* 0x008fc60007fde0ff */
[----:B------:R-:W-:Y:S02]  /*543f0*/  STL [R1+0xd34], R19 ;  /* 0x000d341301007387 */ /* 0x000fe40000100800 */
[----:B------:R-:W-:Y:S02]  /*54400*/  STL [R1+0xd14], R10 ;  /* 0x000d140a01007387 */ /* 0x000fe40000100800 */
[----:B----4-:R-:W-:-:S04]  /*54410*/  IMAD.X R24, R24, 0x1, R28, P3 ;  /* 0x0000000118187824 */ /* 0x010fc800018e061c */
        /* <DEDUP_REMOVED lines=139> */
[----:B------:R-:W-:Y:S02]  /*54cd0*/  SEL R2, R2, RZ, !P0 ;  /* 0x000000ff02027207 */ /* 0x000fe40004000000 */
[----:B------:R-:W-:Y:S01]  /*54ce0*/  ISETP.GT.AND P6, PT, R3, 0x56, PT ;  /* 0x000000560300780c */ /* 0x000fe20003fc4270 */
[----:B-1----:R-:W-:-:S02]  /*54cf0*/  IMAD.MOV.U32 R8, RZ, RZ, R16 ;  /* 0x000000ffff087224 */ /* 0x002fc400078e0010 */
        /* <DEDUP_REMOVED lines=58> */
[----:B------:R-:W3:Y:S01]  /*550a0*/  LDL.LU R16, [R1+0x90c] ;  /* 0x00090c0001107983 */ /* 0x000ee20000300800 */
[-C--:B----4-:R-:W-:Y:S02]  /*550b0*/  IADD3 R18, P3, R18, R21.reuse, RZ ;  /* 0x0000001512127210 */ /* 0x090fe40007f7e0ff */
[----:B-----5:R-:W-:Y:S02]  /*550c0*/  IADD3 R10, P6, R10, R21, RZ ;  /* 0x000000150a0a7210 */ /* 0x020fe40007fde0ff */
[----:B-1----:R-:W-:Y:S01]  /*550d0*/  SEL R8, RZ, 0x4, !P4 ;  /* 0x00000004ff087807 */ /* 0x002fe20006000000 */
[----:B------:R-:W4:Y:S03]  /*550e0*/  LDL.LU R19, [R1+0x92c] ;  /* 0x00092c0001137983 */ /* 0x000f260000300800 */
[----:B------:R-:W-:Y:S01]  /*550f0*/  SEL R8, R8, RZ, !P0 ;  /* 0x000000ff08087207 */ /* 0x000fe20004000000 */
[----:B------:R1:W-:Y:S01]  /*55100*/  STL [R1+0x8cc], R18 ;  /* 0x0008cc1201007387 */ /* 0x0003e20000100800 */
[----:B------:R-:W-:Y:S02]  /*55110*/  STL [R1+0x8ec], R10 ;  /* 0x0008ec0a01007387 */ /* 0x000fe40000100800 */
[----:B------:R-:W-:Y:S01]  /*55120*/  ISETP.NE.U32.AND P4, PT, R8, RZ, PT ;  /* 0x000000ff0800720c */ /* 0x000fe20003f85070 */
[----:B------:R-:W-:-:S02]  /*55130*/  IMAD.MOV.U32 R8, RZ, RZ, R18 ;  /* 0x000000ffff087224 */ /* 0x000fc400078e0012 */
[----:B--2---:R-:W-:-:S05]  /*55140*/  IMAD.X R24, R24, 0x1, R28, P3 ;  /* 0x0000000118187824 */ /* 0x004fca00018e061c */
[----:B------:R2:W-:Y:S01]  /*55150*/  STL [R1+0x8c8], R24 ;  /* 0x0008c81801007387 */ /* 0x0005e20000100800 */
[----:B-1----:R-:W5:Y:S02]  /*55160*/  LDL.LU R18, [R1+0x908] ;  /* 0x0009080001127983 */ /* 0x002f640000300800 */
[----:B------:R-:W-:Y:S02]  /*55170*/  IMAD.MOV.U32 R9, RZ, RZ, R24 ;  /* 0x000000ffff097224 */ /* 0x000fe400078e0018 */
[----:B---3--:R-:W-:-:S03]  /*55180*/  IMAD.X R17, R17, 0x1, R28, P6 ;  /* 0x0000000111117824 */ /* 0x008fc600030e061c */
[----:B------:R1:W-:Y:S04]  /*55190*/  LDGSTS.E [R0+0x2b000], [R8.64], P2 ;  /* 0x2b00000008007fae */ /* 0x0003e80009121848 */
[----:B--2---:R-:W2:Y:S01]  /*551a0*/  LDL.LU R24, [R1+0x928] ;  /* 0x0009280001187983 */ /* 0x004ea20000300800 */
[C---:B------:R-:W-:Y:S02]  /*551b0*/  ISETP.GT.AND P2, PT, R3.reuse, 0x6a, PT ;  /* 0x0000006a0300780c */ /* 0x040fe40003f44270 */
[----:B------:R-:W-:Y:S02]  /*551c0*/  SEL R2, R2, RZ, !P0 ;  /* 0x000000ff02027207 */ /* 0x000fe40004000000 */
[----:B------:R-:W-:Y:S01]  /*551d0*/  ISETP.GT.AND P6, PT, R3, 0x6e, PT ;  /* 0x0000006e0300780c */ /* 0x000fe20003fc4270 */
[----:B-1----:R-:W-:-:S02]  /*551e0*/  IMAD.MOV.U32 R8, RZ, RZ, R10 ;  /* 0x000000ffff087224 */ /* 0x002fc400078e000a */
[----:B------:R-:W-:Y:S01]  /*551f0*/  IMAD.MOV.U32 R9, RZ, RZ, R17 ;  /* 0x000000ffff097224 */ /* 0x000fe200078e0011 */
[----:B------:R-:W-:-:S04]  /*55200*/  ISETP.NE.U32.AND P3, PT, R2, RZ, PT ;  /* 0x000000ff0200720c */ /* 0x000fc80003f65070 */
[----:B------:R1:W-:Y:S01]  /*55210*/  LDGSTS.E [R0+0x2d000], [R8.64], P5 ;  /* 0x2d00000008007fae */ /* 0x0003e2000a921848 */
[----:B------:R-:W-:-:S03]  /*55220*/  SEL R2, RZ, 0x4, !P6 ;  /* 0x00000004ff027807 */ /* 0x000fc60007000000 */
[----:B------:R3:W-:Y:S01]  /*55230*/  STL [R1+0x8e8], R17 ;  /* 0x0008e81101007387 */ /* 0x0007e20000100800 */
[----:B-1----:R-:W-:Y:S01]  /*55240*/  SEL R8, RZ, 0x4, !P2 ;  /* 0x00000004ff087807 */ /* 0x002fe20005000000 */
[-C--:B------:R-:W-:Y:S01]  /*55250*/  IADD3 R16, P2, R16, R21.reuse, RZ ;  /* 0x0000001510107210 */ /* 0x080fe20007f5e0ff */
[----:B----4-:R-:W-:Y:S01]  /*55260*/  IADD3 R19, P6, R19, R21, RZ ;  /* 0x0000001513137210 */ /* 0x010fe20007fde0ff */
[----:B---3--:R-:W3:Y:S01]  /*55270*/  LDL.LU R17, [R1+0x94c] ;  /* 0x00094c0001117983 */ /* 0x008ee20000300800 */
[----:B------:R-:W4:Y:S01]  /*55280*/  LDL.LU R10, [R1+0x96c] ;  /* 0x00096c00010a7983 */ /* 0x000f220000300800 */
[----:B------:R-:W-:Y:S01]  /*55290*/  SEL R8, R8, RZ, !P0 ;  /* 0x000000ff08087207 */ /* 0x000fe20004000000 */
[----:B------:R-:W-:Y:S01]  /*552a0*/  STL [R1+0x90c], R16 ;  /* 0x00090c1001007387 */ /* 0x000fe20000100800 */
[----:B------:R-:W-:Y:S01]  /*552b0*/  STL [R1+0x92c], R19 ;  /* 0x00092c1301007387 */ /* 0x000fe20000100800 */
[----:B-----5:R-:W-:Y:S01]  /*552c0*/  IMAD.X R18, R18, 0x1, R28, P2 ;  /* 0x0000000112127824 */ /* 0x020fe200010e061c */
[----:B------:R-:W-:-:S03]  /*552d0*/  ISETP.NE.U32.AND P2, PT, R8, RZ, PT ;  /* 0x000000ff0800720c */ /* 0x000fc60003f45070 */
[----:B------:R-:W-:Y:S01]  /*552e0*/  IMAD.MOV.U32 R9, RZ, RZ, R18 ;  /* 0x000000ffff097224 */ /* 0x000fe200078e0012 */
[----:B------:R1:W-:Y:S01]  /*552f0*/  STL [R1+0x908], R18 ;  /* 0x0009081201007387 */ /* 0x0003e20000100800 */
[----:B------:R-:W-:Y:S02]  /*55300*/  IMAD.MOV.U32 R8, RZ, RZ, R16 ;  /* 0x000000ffff087224 */ /* 0x000fe400078e0010 */
[----:B--2---:R-:W-:-:S03]  /*55310*/  IMAD.X R24, R24, 0x1, R28, P6 ;  /* 0x0000000118187824 */ /* 0x004fc600030e061c */
[----:B------:R2:W-:Y:S04]  /*55320*/  LDGSTS.E [R0+0x2f000], [R8.64], P1 ;  /* 0x2f00000008007fae */ /* 0x0005e80008921848 */
[----:B-1----:R-:W5:Y:S01]  /*55330*/  LDL.LU R18, [R1+0x948] ;  /* 0x0009480001127983 */ /* 0x002f620000300800 */
[----:B------:R-:W5:Y:S01]  /*55340*/  LDL.LU R16, [R1+0x968] ;  /* 0x0009680001107983 */ /* 0x000f620000300800 */
[C---:B------:R-:W-:Y:S02]  /*55350*/  ISETP.GT.AND P1, PT, R3.reuse, 0x72, PT ;  /* 0x000000720300780c */ /* 0x040fe40003f24270 */
[----:B------:R-:W-:Y:S01]  /*55360*/  SEL R2, R2, RZ, !P0 ;  /* 0x000000ff02027207 */ /* 0x000fe20004000000 */
[----:B--2---:R-:W-:Y:S02]  /*55370*/  IMAD.MOV.U32 R8, RZ, RZ, R19 ;  /* 0x000000ffff087224 */ /* 0x004fe400078e0013 */
[----:B------:R-:W-:Y:S01]  /*55380*/  IMAD.MOV.U32 R9, RZ, RZ, R24 ;  /* 0x000000ffff097224 */ /* 0x000fe200078e0018 */
[----:B------:R-:W-:-:S02]  /*55390*/  ISETP.GT.AND P6, PT, R3, 0x76, PT ;  /* 0x000000760300780c */ /* 0x000fc40003fc4270 */
[----:B------:R-:W-:Y:S02]  /*553a0*/  ISETP.NE.U32.AND P5, PT, R2, RZ, PT ;  /* 0x000000ff0200720c */ /* 0x000fe40003fa5070 */
[----:B------:R1:W-:Y:S01]  /*553b0*/  LDGSTS.E [R0+0x31000], [R8.64], P4 ;  /* 0x3100000008007fae */ /* 0x0003e2000a121848 */
[----:B------:R-:W-:-:S03]  /*553c0*/  SEL R2, RZ, 0x4, !P6 ;  /* 0x00000004ff027807 */ /* 0x000fc60007000000 */
[----:B------:R2:W-:Y:S01]  /*553d0*/  STL [R1+0x928], R24 ;  /* 0x0009281801007387 */ /* 0x0005e20000100800 */
[----:B------:R-:W2:Y:S02]  /*553e0*/  LDL.LU R27, [R1+0x98c] ;  /* 0x00098c00011b7983 */ /* 0x000ea40000300800 */
[----:B------:R-:W2:Y:S01]  /*553f0*/  LDL.LU R25, [R1+0x9ac] ;  /* 0x0009ac0001197983 */ /* 0x000ea20000300800 */
[----:B-1----:R-:W-:Y:S01]  /*55400*/  SEL R8, RZ, 0x4, !P1 ;  /* 0x00000004ff087807 */ /* 0x002fe20004800000 */
[-C--:B---3--:R-:W-:Y:S01]  /*55410*/  IADD3 R17, P1, R17, R21.reuse, RZ ;  /* 0x0000001511117210 */ /* 0x088fe20007f3e0ff */
[----:B----4-:R-:W-:Y:S02]  /*55420*/  IADD3 R10, P6, R10, R21, RZ ;  /* 0x000000150a0a7210 */ /* 0x010fe40007fde0ff */
[----:B------:R-:W-:Y:S02]  /*55430*/  SEL R8, R8, RZ, !P0 ;  /* 0x000000ff08087207 */ /* 0x000fe40004000000 */
[----:B------:R-:W-:Y:S02]  /*55440*/  STL [R1+0x94c], R17 ;  /* 0x00094c1101007387 */ /* 0x000fe40000100800 */
[----:B------:R-:W-:Y:S01]  /*55450*/  ISETP.NE.U32.AND P4, PT, R8, RZ, PT ;  /* 0x000000ff0800720c */ /* 0x000fe20003f85070 */
[----:B------:R-:W-:Y:S01]  /*55460*/  IMAD.MOV.U32 R8, RZ, RZ, R17 ;  /* 0x000000ffff087224 */ /* 0x000fe200078e0011 */
[----:B------:R1:W-:Y:S01]  /*55470*/  STL [R1+0x96c], R10 ;  /* 0x00096c0a01007387 */ /* 0x0003e20000100800 */
[----:B-----5:R-:W-:-:S02]  /*55480*/  IMAD.X R18, R18, 0x1, R28, P1 ;  /* 0x0000000112127824 */ /* 0x020fc400008e061c */
[----:B------:R-:W-:Y:S02]  /*55490*/  IMAD.X R16, R16, 0x1, R28, P6 ;  /* 0x0000000110107824 */ /* 0x000fe400030e061c */
[----:B------:R-:W-:Y:S01]  /*554a0*/  IMAD.MOV.U32 R9, RZ, RZ, R18 ;  /* 0x000000ffff097224 */ /* 0x000fe200078e0012 */
[----:B------:R3:W-:Y:S02]  /*554b0*/  STL [R1+0x948], R18 ;  /* 0x0009481201007387 */ /* 0x0007e40000100800 */
[----:B------:R4:W-:Y:S02]  /*554c0*/  STL [R1+0x968], R16 ;  /* 0x0009681001007387 */ /* 0x0009e40000100800 */
[----:B------:R-:W5:Y:S02]  /*554d0*/  LDL.LU R26, [R1+0x9a8] ;  /* 0x0009a800011a7983 */ /* 0x000f640000300800 */
[----:B--2---:R-:W2:Y:S01]  /*554e0*/  LDL.LU R24, [R1+0x9c8] ;  /* 0x0009c80001187983 */ /* 0x004ea20000300800 */
[----:B------:R1:W-:Y:S02]  /*554f0*/  LDGSTS.E [R0+0x33000], [R8.64], P3 ;  /* 0x3300000008007fae */ /* 0x0003e40009921848 */
[----:B-1----:R-:W-:-:S02]  /*55500*/  IMAD.MOV.U32 R8, RZ, RZ, R10 ;  /* 0x000000ffff087224 */ /* 0x002fc400078e000a */
[----:B------:R-:W-:Y:S01]  /*55510*/  IMAD.MOV.U32 R9, RZ, RZ, R16 ;  /* 0x000000ffff097224 */ /* 0x000fe200078e0010 */
[----:B------:R-:W2:Y:S01]  /*55520*/  LDL.LU R10, [R1+0x9cc] ;  /* 0x0009cc00010a7983 */ /* 0x000ea20000300800 */
[----:B------:R-:W2:Y:S02]  /*55530*/  LDL.LU R19, [R1+0x9e8] ;  /* 0x0009e80001137983 */ /* 0x000ea40000300800 */
[----:B---3--:R-:W3:Y:S02]  /*55540*/  LDL.LU R18, [R1+0x9ec] ;  /* 0x0009ec0001127983 */ /* 0x008ee40000300800 */
[----:B------:R-:W2:Y:S01]  /*55550*/  LDL.LU R17, [R1+0xa08] ;  /* 0x000a080001117983 */ /* 0x000ea20000300800 */
[----:B----4-:R-:W4:Y:S04]  /*55560*/  LDL.LU R16, [R1+0xa0c] ;  /* 0x000a0c0001107983 */ /* 0x010f280000300800 */
[----:B------:R1:W-:Y:S04]  /*55570*/  LDGSTS.E [R0+0x35000], [R8.64], P2 ;  /* 0x3500000008007fae */ /* 0x0003e80009121848 */
[----:B-1----:R-:W2:Y:S01]  /*55580*/  LDL.LU R9, [R1+0x988] ;  /* 0x0009880001097983 */ /* 0x002ea20000300800 */
[----:B------:R-:W-:-:S02]  /*55590*/  ISETP.GT.AND P6, PT, R3, 0x7a, PT ;  /* 0x0000007a0300780c */ /* 0x000fc40003fc4270 */
[----:B------:R-:W-:Y:S02]  /*555a0*/  SEL R2, R2, RZ, !P0 ;  /* 0x000000ff02027207 */ /* 0x000fe40004000000 */
[----:B------:R-:W-:Y:S02]  /*555b0*/  SEL R8, RZ, 0x4, !P6 ;  /* 0x00000004ff087807 */ /* 0x000fe40007000000 */
[----:B------:R-:W-:Y:S02]  /*555c0*/  ISETP.GT.AND P3, PT, R3, 0x7e, PT ;  /* 0x0000007e0300780c */ /* 0x000fe40003f64270 */
[-C--:B------:R-:W-:Y:S02]  /*555d0*/  IADD3 R27, P2, R27, R21.reuse, RZ ;  /* 0x000000151b1b7210 */ /* 0x080fe40007f5e0ff */
[----:B------:R-:W-:Y:S02]  /*555e0*/  SEL R8, R8, RZ, !P0 ;  /* 0x000000ff08087207 */ /* 0x000fe40004000000 */
[----:B------:R-:W-:Y:S01]  /*555f0*/  ISETP.NE.U32.AND P1, PT, R2, RZ, PT ;  /* 0x000000ff0200720c */ /* 0x000fe20003f25070 */
[----:B------:R-:W-:Y:S01]  /*55600*/  IADD3 R25, P6, R25, R21, RZ ;  /* 0x0000001519197210 */ /* 0x000fe20007fde0ff */
[----:B------:R-:W-:Y:S01]  /*55610*/  SEL R2, RZ, 0x4, !P3 ;  /* 0x00000004ff027807 */ /* 0x000fe20005800000 */
[----:B------:R-:W-:-:S02]  /*55620*/  ISETP.NE.U32.AND P3, PT, R8, RZ, PT ;  /* 0x000000ff0800720c */ /* 0x000fc40003f65070 */
[----:B------:R-:W-:Y:S01]  /*55630*/  IMAD.MOV.U32 R8, RZ, RZ, R27 ;  /* 0x000000ffff087224 */ /* 0x000fe200078e001b */
[----:B------:R-:W-:Y:S01]  /*55640*/  STL [R1+0x98c], R27 ;  /* 0x00098c1b01007387 */ /* 0x000fe20000100800 */
[----:B------:R-:W-:Y:S02]  /*55650*/  STL [R1+0x9ac], R25 ;  /* 0x0009ac1901007387 */ /* 0x000fe40000100800 */
[--C-:B-----5:R-:W-:Y:S02]  /*55660*/  IMAD.X R26, R26, 0x1, R28.reuse, P6 ;  /* 0x000000011a1a7824 */ /* 0x120fe400030e061c */
[----:B--2---:R-:W-:-:S05]  /*55670*/  IMAD.X R9, R9, 0x1, R28, P2 ;  /* 0x0000000109097824 */ /* 0x004fca00010e061c */
[----:B------:R1:W-:Y:S04]  /*55680*/  STL [R1+0x988], R9 ;  /* 0x0009880901007387 */ /* 0x0003e80000100800 */
[----:B------:R2:W-:Y:S01]  /*55690*/  LDGSTS.E [R0+0x37000], [R8.64], P5 ;  /* 0x3700000008007fae */ /* 0x0005e2000a921848 */
[-C--:B------:R-:W-:Y:S02]  /*556a0*/  IADD3 R10, P5, R10, R21.reuse, RZ ;  /* 0x000000150a0a7210 */ /* 0x080fe40007fbe0ff */
[----:B----4-:R-:W-:Y:S01]  /*556b0*/  IADD3 R16, P6, R16, R21, RZ ;  /* 0x0000001510107210 */ /* 0x010fe20007fde0ff */
[----:B--2---:R-:W-:Y:S02]  /*556c0*/  IMAD.MOV.U32 R8, RZ, RZ, R25 ;  /* 0x000000ffff087224 */ /* 0x004fe400078e0019 */
[----:B-1----:R-:W-:-:S02]  /*556d0*/  IMAD.MOV.U32 R9, RZ, RZ, R26 ;  /* 0x000000ffff097224 */ /* 0x002fc400078e001a */
[----:B------:R-:W-:-:S03]  /*556e0*/  IMAD.X R24, R24, 0x1, R28, P5 ;  /* 0x0000000118187824 */ /* 0x000fc600028e061c */
[----:B------:R1:W-:Y:S01]  /*556f0*/  LDGSTS.E [R0+0x39000], [R8.64], P4 ;  /* 0x3900000008007fae */ /* 0x0003e2000a121848 */
[----:B---3--:R-:W-:-:S03]  /*55700*/  IADD3 R18, P4, R18, R21, RZ ;  /* 0x0000001512127210 */ /* 0x008fc60007f9e0ff */
[----:B------:R-:W-:Y:S01]  /*55710*/  STL [R1+0x9a8], R26 ;  /* 0x0009a81a01007387 */ /* 0x000fe20000100800 */
[----:B------:R2:W-:Y:S02]  /*55720*/  STL [R1+0x9cc], R10 ;  /* 0x0009cc0a01007387 */ /* 0x0005e40000100800 */
[--C-:B------:R-:W-:Y:S01]  /*55730*/  IMAD.X R19, R19, 0x1, R28.reuse, P4 ;  /* 0x0000000113137824 */ /* 0x100fe200020e061c */
[----:B------:R-:W-:Y:S01]  /*55740*/  STL [R1+0x9ec], R18 ;  /* 0x0009ec1201007387 */ /* 0x000fe20000100800 */
[----:B------:R-:W-:Y:S02]  /*55750*/  STL [R1+0x9c8], R24 ;  /* 0x0009c81801007387 */ /* 0x000fe40000100800 */
[----:B------:R-:W-:Y:S02]  /*55760*/  STL [R1+0xa0c], R16 ;  /* 0x000a0c1001007387 */ /* 0x000fe40000100800 */
[----:B------:R-:W-:Y:S01]  /*55770*/  IMAD.X R17, R17, 0x1, R28, P6 ;  /* 0x0000000111117824 */ /* 0x000fe200030e061c */
[----:B------:R3:W-:Y:S01]  /*55780*/  STL [R1+0x9e8], R19 ;  /* 0x0009e81301007387 */ /* 0x0007e20000100800 */
[----:B-1----:R-:W-:-:S02]  /*55790*/  IMAD.MOV.U32 R8, RZ, RZ, R10 ;  /* 0x000000ffff087224 */ /* 0x002fc400078e000a */
[----:B------:R-:W-:Y:S02]  /*557a0*/  IMAD.MOV.U32 R9, RZ, RZ, R24 ;  /* 0x000000ffff097224 */ /* 0x000fe400078e0018 */
[----:B--2---:R-:W2:Y:S01]  /*557b0*/  LDL.LU R10, [R1+0xdbc] ;  /* 0x000dbc00010a7983 */ /* 0x004ea20000300800 */
[----:B------:R1:W-:Y:S04]  /*557c0*/  STL [R1+0xa08], R17 ;  /* 0x000a081101007387 */ /* 0x0003e80000100800 */
[----:B------:R4:W-:Y:S02]  /*557d0*/  LDGSTS.E [R0+0x3b000], [R8.64], P1 ;  /* 0x3b00000008007fae */ /* 0x0009e40008921848 */
[----:B----4-:R-:W-:Y:S02]  /*557e0*/  IMAD.MOV.U32 R9, RZ, RZ, R19 ;  /* 0x000000ffff097224 */ /* 0x010fe400078e0013 */
[----:B---3--:R-:W3:Y:S01]  /*557f0*/  LDL.LU R19, [R1+0xda8] ;  /* 0x000da80001137983 */ /* 0x008ee20000300800 */
[----:B------:R-:W-:-:S02]  /*55800*/  IMAD.MOV.U32 R8, RZ, RZ, R18 ;  /* 0x000000ffff087224 */ /* 0x000fc400078e0012 */
[----:B------:R-:W4:Y:S02]  /*55810*/  LDL.LU R24, [R1+0xd88] ;  /* 0x000d880001187983 */ /* 0x000f240000300800 */
[----:B------:R-:W5:Y:S01]  /*55820*/  LDL.LU R18, [R1+0xd9c] ;  /* 0x000d9c0001127983 */ /* 0x000f620000300800 */
[----:B------:R1:W-:Y:S02]  /*55830*/  LDGSTS.E [R0+0x3d000], [R8.64], P3 ;  /* 0x3d00000008007fae */ /* 0x0003e40009921848 */
[----:B-1----:R-:W-:Y:S02]  /*55840*/  IMAD.MOV.U32 R8, RZ, RZ, R16 ;  /* 0x000000ffff087224 */ /* 0x002fe400078e0010 */
[----:B------:R-:W4:Y:S01]  /*55850*/  LDL.LU R16, [R1+0xd7c] ;  /* 0x000d7c0001107983 */ /* 0x000f220000300800 */
[----:B------:R-:W-:Y:S02]  /*55860*/  IMAD.MOV.U32 R9, RZ, RZ, R17 ;  /* 0x000000ffff097224 */ /* 0x000fe400078e0011 */
[----:B------:R-:W1:Y:S01]  /*55870*/  S2R R17, SR_TID.X ;  /* 0x0000000000117919 */ /* 0x000e620000002100 */
[----:B------:R-:W-:-:S04]  /*55880*/  SEL R2, R2, RZ, !P0 ;  /* 0x000000ff02027207 */ /* 0x000fc80004000000 */
[----:B------:R-:W-:Y:S02]  /*55890*/  ISETP.NE.U32.AND P2, PT, R2, RZ, PT ;  /* 0x000000ff0200720c */ /* 0x000fe40003f45070 */
[----:B------:R-:W-:-:S11]  /*558a0*/  ISETP.GT.AND P1, PT, R3, 0x3, PT ;  /* 0x000000030300780c */ /* 0x000fd60003f24270 */
[----:B------:R1:W-:Y:S01]  /*558b0*/  LDGSTS.E [R0+0x3f000], [R8.64], P2 ;  /* 0x3f00000008007fae */ /* 0x0003e20009121848 */
[----:B------:R-:W-:Y:S02]  /*558c0*/  ISETP.GT.AND P2, PT, R3, 0xb, PT ;  /* 0x0000000b0300780c */ /* 0x000fe40003f44270 */
[----:B-1----:R-:W-:Y:S02]  /*558d0*/  LOP3.LUT R17, R17, 0x1ff, RZ, 0xc0, !PT ;  /* 0x000001ff11117812 */ /* 0x002fe400078ec0ff */
[----:B------:R-:W-:Y:S02]  /*558e0*/  SEL R0, RZ, 0x4, !P1 ;  /* 0x00000004ff007807 */ /* 0x000fe40004800000 */
[----:B------:R-:W-:Y:S01]  /*558f0*/  SEL R8, RZ, 0x4, !P2 ;  /* 0x00000004ff087807 */ /* 0x000fe20005000000 */
[----:B------:R-:W-:Y:S01]  /*55900*/  IMAD.SHL.U32 R17, R17, 0x4, RZ ;  /* 0x0000000411117824 */ /* 0x000fe200078e00ff */
[----:B------:R-:W-:Y:S02]  /*55910*/  SEL R0, R0, RZ, !P0 ;  /* 0x000000ff00007207 */ /* 0x000fe40004000000 */
[----:B------:R-:W-:-:S02]  /*55920*/  SEL R8, R8, RZ, !P0 ;  /* 0x000000ff08087207 */ /* 0x000fc40004000000 */
[----:B------:R-:W-:Y:S02]  /*55930*/  ISETP.NE.U32.AND P3, PT, R0, RZ, PT ;  /* 0x000000ff0000720c */ /* 0x000fe40003f65070 */
[----:B------:R-:W-:Y:S02]  /*55940*/  LOP3.LUT R17, R17, 0x60, RZ, 0x3c, !PT ;  /* 0x0000006011117812 */ /* 0x000fe400078e3cff */
[----:B------:R-:W-:Y:S01]  /*55950*/  ISETP.GT.AND P1, PT, R3, 0x7, PT ;  /* 0x000000070300780c */ /* 0x000fe20003f24270 */
[----:B------:R-:W-:-:S03]  /*55960*/  IMAD.U32 R0, RZ, RZ, UR5 ;  /* 0x00000005ff007e24 */ /* 0x000fc6000f8e00ff */
[----:B------:R-:W-:Y:S01]  /*55970*/  SEL R2, RZ, 0x4, !P1 ;  /* 0x00000004ff027807 */ /* 0x000fe20004800000 */
[----:B------:R-:W-:Y:S01]  /*55980*/  IMAD R0, R0, 0x40000, R17 ;  /* 0x0004000000007824 */ /* 0x000fe200078e0211 */
[----:B------:R-:W-:Y:S02]  /*55990*/  ISETP.GT.AND P5, PT, R3, 0x13, PT ;  /* 0x000000130300780c */ /* 0x000fe40003fa4270 */
[----:B------:R-:W-:-:S04]  /*559a0*/  SEL R2, R2, RZ, !P0 ;  /* 0x000000ff02027207 */ /* 0x000fc80004000000 */
[----:B------:R-:W-:Y:S01]  /*559b0*/  ISETP.NE.U32.AND P1, PT, R2, RZ, PT ;  /* 0x000000ff0200720c */ /* 0x000fe20003f25070 */
[----:B------:R-:W-:Y:S01]  /*559c0*/  SEL R2, RZ, 0x4, !P5 ;  /* 0x00000004ff027807 */ /* 0x000fe20006800000 */
[----:B--2---:R-:W-:-:S05]  /*559d0*/  IADD3 R10, P2, R10, R21, RZ ;  /* 0x000000150a0a7210 */ /* 0x004fca0007f5e0ff */
[----:B------:R-:W-:Y:S01]  /*559e0*/  STL [R1+0xdbc], R10 ;  /* 0x000dbc0a01007387 */ /* 0x000fe20000100800 */
[----:B------:R-:W2:Y:S02]  /*559f0*/  LDL.LU R17, [R1+0xd68] ;  /* 0x000d680001117983 */ /* 0x000ea40000300800 */
[----:B---3--:R-:W-:Y:S01]  /*55a00*/  IMAD.X R19, R19, 0x1, R28, P2 ;  /* 0x0000000113137824 */ /* 0x008fe200010e061c */
[----:B------:R-:W-:Y:S01]  /*55a10*/  ISETP.NE.U32.AND P2, PT, R8, RZ, PT ;  /* 0x000000ff0800720c */ /* 0x000fe20003f45070 */
[----:B------:R-:W-:Y:S02]  /*55a20*/  IMAD.MOV.U32 R8, RZ, RZ, R10 ;  /* 0x000000ffff087224 */ /* 0x000fe400078e000a */
[----:B------:R-:W-:-:S05]  /*55a30*/  IMAD.MOV.U32 R9, RZ, RZ, R19 ;  /* 0x000000ffff097224 */ /* 0x000fca00078e0013 */
[----:B------:R1:W-:Y:S01]  /*55a40*/  LDGSTS.E [R0+0x1800], [R8.64], P3 ;  /* 0x0180000008007fae */ /* 0x0003e20009921848 */
[----:B-----5:R-:W-:-:S03]  /*55a50*/  IADD3 R18, P3, R18, R21, RZ ;  /* 0x0000001512127210 */ /* 0x020fc60007f7e0ff */
[----:B------:R3:W-:Y:S02]  /*55a60*/  STL [R1+0xda8], R19 ;  /* 0x000da81301007387 */ /* 0x0007e40000100800 */
[----:B----4-:R-:W-:Y:S01]  /*55a70*/  IMAD.X R24, R24, 0x1, R28, P3 ;  /* 0x0000000118187824 */ /* 0x010fe200018e061c */
[----:B------:R-:W-:Y:S01]  /*55a80*/  IADD3 R16, P5, R16, R21, RZ ;  /* 0x0000001510107210 */ /* 0x000fe20007fbe0ff */
[----:B---3--:R-:W3:Y:S01]  /*55a90*/  LDL.LU R19, [R1+0xd5c] ;  /* 0x000d5c0001137983 */ /* 0x008ee20000300800 */
[----:B------:R-:W4:Y:S02]  /*55aa0*/  LDL.LU R10, [R1+0xd3c] ;  /* 0x000d3c00010a7983 */ /* 0x000f240000300800 */
[----:B------:R-:W-:Y:S02]  /*55ab0*/  STL [R1+0xd9c], R18 ;  /* 0x000d9c1201007387 */ /* 0x000fe40000100800 */
[----:B-1----:R-:W-:Y:S01]  /*55ac0*/  IMAD.MOV.U32 R9, RZ, RZ, R24 ;  /* 0x000000ffff097224 */ /* 0x002fe200078e0018 */
[----:B------:R-:W-:Y:S01]  /*55ad0*/  STL [R1+0xd7c], R16 ;  /* 0x000d7c1001007387 */ /* 0x000fe20000100800 */
[----:B------:R1:W-:Y:S03]  /*55ae0*/  STL [R1+0xd88], R24 ;  /* 0x000d881801007387 */ /* 0x0003e60000100800 */
[----:B-1----:R-:W4:Y:S01]  /*55af0*/  LDL.LU R24, [R1+0xd48] ;  /* 0x000d480001187983 */ /* 0x002f220000300800 */
[----:B------:R-:W-:-:S04]  /*55b00*/  ISETP.GT.AND P4, PT, R3, 0xf, PT ;  /* 0x0000000f0300780c */ /* 0x000fc80003f84270 */
[----:B------:R-:W-:-:S04]  /*55b10*/  SEL R8, RZ, 0x4, !P4 ;  /* 0x00000004ff087807 */ /* 0x000fc80006000000 */
[----:B------:R-:W-:-:S04]  /*55b20*/  SEL R8, R8, RZ, !P0 ;  /* 0x000000ff08087207 */ /* 0x000fc80004000000 */
[----:B------:R-:W-:Y:S01]  /*55b30*/  ISETP.NE.U32.AND P3, PT, R8, RZ, PT ;  /* 0x000000ff0800720c */ /* 0x000fe20003f65070 */
[----:B------:R-:W-:Y:S02]  /*55b40*/  IMAD.MOV.U32 R8, RZ, RZ, R18 ;  /* 0x000000ffff087224 */ /* 0x000fe400078e0012 */
[----:B------:R-:W4:Y:S04]  /*55b50*/  LDL.LU R18, [R1+0xd20] ;  /* 0x000d200001127983 */ /* 0x000f280000300800 */
        /* <DEDUP_REMOVED lines=11> */
[----:B------:R-:W5:Y:S01]  /*55c10*/  LDL.LU R16, [R1+0xd1c] ;  /* 0x000d1c0001107983 */ /* 0x000f620000300800 */
[----:B-1----:R-:W-:Y:S02]  /*55c20*/  SEL R8, RZ, 0x4, !P1 ;  /* 0x00000004ff087807 */ /* 0x002fe40004800000 */
[----:B--2---:R-:W2:Y:S01]  /*55c30*/  LDL.LU R17, [R1+0xcfc] ;  /* 0x000cfc0001117983 */ /* 0x004ea20000300800 */
[-C--:B---3--:R-:W-:Y:S02]  /*55c40*/  IADD3 R19, P1, R19, R21.reuse, RZ ;  /* 0x0000001513137210 */ /* 0x088fe40007f3e0ff */
[----:B----4-:R-:W-:-:S03]  /*55c50*/  IADD3 R10, P5, R10, R21, RZ ;  /* 0x000000150a0a7210 */ /* 0x010fc60007fbe0ff */
[----:B------:R-:W-:Y:S04]  /*55c60*/  STL [R1+0xd5c], R19 ;  /* 0x000d5c1301007387 */ /* 0x000fe80000100800 */
[----:B------:R-:W-:Y:S01]  /*55c70*/  STL [R1+0xd3c], R10 ;  /* 0x000d3c0a01007387 */ /* 0x000fe20000100800 */
[----:B------:R-:W-:-:S04]  /*55c80*/  IMAD.X R24, R24, 0x1, R28, P1 ;  /* 0x0000000118187824 */ /* 0x000fc800008e061c */
[----:B------:R-:W-:Y:S01]  /*55c90*/  IMAD.MOV.U32 R9, RZ, RZ, R24 ;  /* 0x000000ffff097224 */ /* 0x000fe200078e0018 */
[----:B------:R1:W-:Y:S04]  /*55ca0*/  STL [R1+0xd48], R24 ;  /* 0x000d481801007387 */ /* 0x0003e80000100800 */
[----:B-1----:R-:W3:Y:S01]  /*55cb0*/  LDL.LU R24, [R1+0xd00] ;  /* 0x000d000001187983 */ /* 0x002ee20000300800 */
[----:B------:R-:W-:Y:S01]  /*55cc0*/  SEL R8, R8, RZ, !P0 ;  /* 0x000000ff08087207 */ /* 0x000fe20004000000 */
[----:B------:R-:W-:-:S03]  /*55cd0*/  IMAD.X R18, R18, 0x1, R28, P5 ;  /* 0x0000000112127824 */ /* 0x000fc600028e061c */
[----:B------:R-:W-:Y:S01]  /*55ce0*/  ISETP.NE.U32.AND P1, PT, R8, RZ, PT ;  /* 0x000000ff0800720c */ /* 0x000fe20003f25070 */
[----:B------:R-:W-:Y:S02]  /*55cf0*/  IMAD.MOV.U32 R8, RZ, RZ, R19 ;  /* 0x000000ffff087224 */ /* 0x000fe400078e0013 */
[----:B------:R-:W4:Y:S04]  /*55d00*/  LDL.LU R19, [R1+0xce0] ;  /* 0x000ce00001137983 */ /* 0x000f280000300800 */
        /* <DEDUP_REMOVED lines=11> */
[----:B------:R-:W4:Y:S01]  /*55dc0*/  LDL.LU R18, [R1+0xcdc] ;  /* 0x000cdc0001127983 */ /* 0x000f220000300800 */
[----:B------:R-:W4:Y:S01]  /*55dd0*/  LDL.LU R10, [R1+0xcbc] ;  /* 0x000cbc00010a7983 */ /* 0x000f220000300800 */
[----:B-----5:R-:W-:-:S05]  /*55de0*/  IADD3 R16, P3, R16, R21, RZ ;  /* 0x0000001510107210 */ /* 0x020fca0007f7e0ff */
[----:B------:R-:W-:Y:S01]  /*55df0*/  STL [R1+0xd1c], R16 ;  /* 0x000d1c1001007387 */ /* 0x000fe20000100800 */
[----:B--2---:R-:W-:-:S05]  /*55e00*/  IADD3 R17, P5, R17, R21, RZ ;  /* 0x0000001511117210 */ /* 0x004fca0007fbe0ff */
[----:B------:R-:W-:Y:S01]  /*55e10*/  STL [R1+0xcfc], R17 ;  /* 0x000cfc1101007387 */ /* 0x000fe20000100800 */
[----:B---3--:R-:W-:-:S04]  /*55e20*/  IMAD.X R24, R24, 0x1, R28, P3 ;  /* 0x0000000118187824 */ /* 0x008fc800018e061c */
[----:B------:R-:W-:Y:S01]  /*55e30*/  IMAD.MOV.U32 R9, RZ, RZ, R24 ;  /* 0x000000ffff097224 */ /* 0x000fe200078e0018 */
[----:B------:R1:W-:Y:S04]  /*55e40*/  STL [R1+0xd00], R24 ;  /* 0x000d001801007387 */ /* 0x0003e80000100800 */
[----:B-1----:R-:W2:Y:S01]  /*55e50*/  LDL.LU R24, [R1+0xcc0] ;  /* 0x000cc00001187983 */ /* 0x002ea20000300800 */
[----:B------:R-:W-:Y:S01]  /*55e60*/  SEL R8, R8, RZ, !P0 ;  /* 0x000000ff08087207 */ /* 0x000fe20004000000 */
[----:B----4-:R-:W-:-:S03]  /*55e70*/  IMAD.X R19, R19, 0x1, R28, P5 ;  /* 0x0000000113137824 */ /* 0x010fc600028e061c */
        /* <DEDUP_REMOVED lines=14> */
[----:B------:R-:W5:Y:S01]  /*55f60*/  LDL.LU R17, [R1+0xcb4] ;  /* 0x000cb40001117983 */ /* 0x000f620000300800 */
[----:B-1----:R-:W-:Y:S01]  /*55f70*/  SEL R8, RZ, 0x4, !P1 ;  /* 0x00000004ff087807 */ /* 0x002fe20004800000 */
[----:B------:R-:W-:Y:S01]  /*55f80*/  IADD3 R18, P1, R18, R21, RZ ;  /* 0x0000001512127210 */ /* 0x000fe20007f3e0ff */
[----:B----4-:R-:W5:Y:S02]  /*55f90*/  LDL.LU R19, [R1+0xc94] ;  /* 0x000c940001137983 */ /* 0x010f640000300800 */
[----:B------:R-:W-:-:S02]  /*55fa0*/  SEL R8, R8, RZ, !P0 ;  /* 0x000000ff08087207 */ /* 0x000fc40004000000 */
[----:B------:R1:W-:Y:S01]  /*55fb0*/  STL [R1+0xcdc], R18 ;  /* 0x000cdc1201007387 */ /* 0x0003e20000100800 */
[----:B------:R-:W-:Y:S02]  /*55fc0*/  STL [R1+0xcbc], R10 ;  /* 0x000cbc0a01007387 */ /* 0x000fe40000100800 */
[----:B--2---:R-:W-:Y:S01]  /*55fd0*/  IMAD.X R24, R24, 0x1, R28, P1 ;  /* 0x0000000118187824 */ /* 0x004fe200008e061c */
[----:B------:R-:W-:Y:S01]  /*55fe0*/  ISETP.NE.U32.AND P1, PT, R8, RZ, PT ;  /* 0x000000ff0800720c */ /* 0x000fe20003f25070 */
[----:B------:R-:W-:-:S03]  /*55ff0*/  IMAD.MOV.U32 R8, RZ, RZ, R18 ;  /* 0x000000ffff087224 */ /* 0x000fc600078e0012 */
[----:B------:R2:W-:Y:S01]  /*56000*/  STL [R1+0xcc0], R24 ;  /* 0x000cc01801007387 */ /* 0x0005e20000100800 */
[----:B-1----:R-:W4:Y:S02]  /*56010*/  LDL.LU R18, [R1+0xc78] ;  /* 0x000c780001127983 */ /* 0x002f240000300800 */
        /* <DEDUP_REMOVED lines=13> */
[----:B------:R-:W2:Y:S01]  /*560f0*/  LDL.LU R10, [R1+0xc74] ;  /* 0x000c7400010a7983 */ /* 0x000ea20000300800 */
[----:B-1----:R-:W-:Y:S01]  /*56100*/  SEL R8, RZ, 0x4, !P3 ;  /* 0x00000004ff087807 */ /* 0x002fe20005800000 */
[-C--:B-----5:R-:W-:Y:S01]  /*56110*/  IADD3 R17, P3, R17, R21.reuse, RZ ;  /* 0x0000001511117210 */ /* 0x0a0fe20007f7e0ff */
[----:B------:R-:W-:Y:S01]  /*56120*/  IADD3 R19, P5, R19, R21, RZ ;  /* 0x0000001513137210 */ /* 0x000fe20007fbe0ff */
[----:B---3--:R-:W3:Y:S01]  /*56130*/  LDL.LU R16, [R1+0xc54] ;  /* 0x000c540001107983 */ /* 0x008ee20000300800 */
[----:B------:R-:W-:Y:S02]  /*56140*/  SEL R8, R8, RZ, !P0 ;  /* 0x000000ff08087207 */ /* 0x000fe40004000000 */
[----:B------:R1:W-:Y:S01]  /*56150*/  STL [R1+0xcb4], R17 ;  /* 0x000cb41101007387 */ /* 0x0003e20000100800 */
[----:B------:R-:W-:Y:S01]  /*56160*/  STL [R1+0xc94], R19 ;  /* 0x000c941301007387 */ /* 0x000fe20000100800 */
[----:B----4-:R-:W-:Y:S01]  /*56170*/  IMAD.X R18, R18, 0x1, R28, P3 ;  /* 0x0000000112127824 */ /* 0x010fe200018e061c */
[----:B------:R-:W-:Y:S01]  /*56180*/  ISETP.NE.U32.AND P3, PT, R8, RZ, PT ;  /* 0x000000ff0800720c */ /* 0x000fe20003f65070 */
[----:B------:R-:W-:-:S03]  /*56190*/  IMAD.MOV.U32 R8, RZ, RZ, R17 ;  /* 0x000000ffff087224 */ /* 0x000fc600078e0011 */
[----:B------:R4:W-:Y:S01]  /*561a0*/  STL [R1+0xc78], R18 ;  /* 0x000c781201007387 */ /* 0x0009e20000100800 */
[----:B-1----:R-:W5:Y:S02]  /*561b0*/  LDL.LU R17, [R1+0xc38] ;  /* 0x000c380001117983 */ /* 0x002f640000300800 */
[----:B------:R-:W-:Y:S02]  /*561c0*/  IMAD.MOV.U32 R9, RZ, RZ, R18 ;  /* 0x000000ffff097224 */ /* 0x000fe400078e0012 */
[----:B--2---:R-:W-:-:S03]  /*561d0*/  IMAD.X R24, R24, 0x1, R28, P5 ;  /* 0x0000000118187824 */ /* 0x004fc600028e061c */
[----:B------:R1:W-:Y:S04]  /*561e0*/  LDGSTS.E [R0+0x13800], [R8.64], P1 ;  /* 0x1380000008007fae */ /* 0x0003e80008921848 */
[----:B----4-:R-:W2:Y:S01]  /*561f0*/  LDL.LU R18, [R1+0xc18] ;  /* 0x000c180001127983 */ /* 0x010ea20000300800 */
        /* <DEDUP_REMOVED lines=9> */
[----:B------:R-:W4:Y:S02]  /*56290*/  LDL.LU R25, [R1+0xc34] ;  /* 0x000c340001197983 */ /* 0x000f240000300800 */
[----:B------:R-:W4:Y:S01]  /*562a0*/  LDL.LU R19, [R1+0x7f4] ;  /* 0x0007f40001137983 */ /* 0x000f220000300800 */
[----:B-1----:R-:W-:Y:S01]  /*562b0*/  SEL R8, RZ, 0x4, !P1 ;  /* 0x00000004ff087807 */ /* 0x002fe20004800000 */
[-C--:B------:R-:W-:Y:S01]  /*562c0*/  IADD3 R10, P1, R10, R21.reuse, RZ ;  /* 0x000000150a0a7210 */ /* 0x080fe20007f3e0ff */
[----:B---3--:R-:W-:-:S04]  /*562d0*/  IADD3 R16, P5, R16, R21, RZ ;  /* 0x0000001510107210 */ /* 0x008fc80007fbe0ff */
[----:B------:R-:W-:Y:S01]  /*562e0*/  STL [R1+0xc74], R10 ;  /* 0x000c740a01007387 */ /* 0x000fe20000100800 */
[----:B------:R-:W-:Y:S01]  /*562f0*/  STL [R1+0xc54], R16 ;  /* 0x000c541001007387 */ /* 0x000fe20000100800 */
[----:B------:R-:W-:Y:S01]  /*56300*/  SEL R8, R8, RZ, !P0 ;  /* 0x000000ff08087207 */ /* 0x000fe20004000000 */
[----:B-----5:R-:W-:-:S05]  /*56310*/  IMAD.X R17, R17, 0x1, R28, P1 ;  /* 0x0000000111117824 */ /* 0x020fca00008e061c */
[----:B------:R1:W-:Y:S01]  /*56320*/  STL [R1+0xc38], R17 ;  /* 0x000c381101007387 */ /* 0x0003e20000100800 */
[----:B------:R-:W3:Y:S02]  /*56330*/  LDL.LU R26, [R1+0x7d4] ;  /* 0x0007d400011a7983 */ /* 0x000ee40000300800 */
[----:B--2---:R-:W-:Y:S01]  /*56340*/  IMAD.X R18, R18, 0x1, R28, P5 ;  /* 0x0000000112127824 */ /* 0x004fe200028e061c */
[----:B------:R-:W-:Y:S01]  /*56350*/  ISETP.NE.U32.AND P1, PT, R8, RZ, PT ;  /* 0x000000ff0800720c */ /* 0x000fe20003f25070 */
[----:B------:R-:W-:Y:S02]  /*56360*/  IMAD.MOV.U32 R8, RZ, RZ, R10 ;  /* 0x000000ffff087224 */ /* 0x000fe400078e000a */
[----:B------:R-:W-:Y:S01]  /*56370*/  IMAD.MOV.U32 R9, RZ, RZ, R17 ;  /* 0x000000ffff097224 */ /* 0x000fe200078e0011 */
[----:B----4-:R-:W2:Y:S01]  /*56380*/  LDL.LU R24, [R1+0x7f0] ;  /* 0x0007f00001187983 */ /* 0x010ea20000300800 */
[----:B------:R4:W-:Y:S03]  /*56390*/  STL [R1+0xc18], R18 ;  /* 0x000c181201007387 */ /* 0x0009e60000100800 */
[----:B-1----:R-:W5:Y:S01]  /*563a0*/  LDL.LU R17, [R1+0x814] ;  /* 0x0008140001117983 */ /* 0x002f620000300800 */
[----:B------:R-:W5:Y:S03]  /*563b0*/  LDL.LU R10, [R1+0x834] ;  /* 0x00083400010a7983 */ /* 0x000f660000300800 */
[----:B------:R1:W-:Y:S02]  /*563c0*/  LDGSTS.E [R0+0x17800], [R8.64], P3 ;  /* 0x1780000008007fae */ /* 0x0003e40009921848 */
[----:B-1----:R-:W-:-:S02]  /*563d0*/  IMAD.MOV.U32 R9, RZ, RZ, R18 ;  /* 0x000000ffff097224 */ /* 0x002fc400078e0012 */
[----:B------:R-:W-:Y:S01]  /*563e0*/  IMAD.MOV.U32 R8, RZ, RZ, R16 ;  /* 0x000000ffff087224 */ /* 0x000fe200078e0010 */
[----:B----4-:R-:W4:Y:S01]  /*563f0*/  LDL.LU R18, [R1+0x810] ;  /* 0x0008100001127983 */ /* 0x010f220000300800 */
[----:B------:R-:W4:Y:S01]  /*56400*/  LDL.LU R16, [R1+0x830] ;  /* 0x0008300001107983 */ /* 0x000f220000300800 */
[C---:B------:R-:W-:Y:S02]  /*56410*/  ISETP.GT.AND P3, PT, R3.reuse, 0x3f, PT ;  /* 0x0000003f0300780c */ /* 0x040fe40003f64270 */
[----:B------:R1:W-:Y:S01]  /*56420*/  LDGSTS.E [R0+0x19800], [R8.64], P4 ;  /* 0x1980000008007fae */ /* 0x0003e2000a121848 */
[----:B------:R-:W-:Y:S02]  /*56430*/  SEL R2, R2, RZ, !P0 ;  /* 0x000000ff02027207 */ /* 0x000fe40004000000 */
[----:B------:R-:W-:Y:S02]  /*56440*/  ISETP.GT.AND P5, PT, R3, 0x43, PT ;  /* 0x000000430300780c */ /* 0x000fe40003fa4270 */
[----:B------:R-:W-:-:S02]  /*56450*/  ISETP.NE.U32.AND P2, PT, R2, RZ, PT ;  /* 0x000000ff0200720c */ /* 0x000fc40003f45070 */
[----:B------:R-:W-:Y:S01]  /*56460*/  SEL R2, RZ, 0x4, !P5 ;  /* 0x00000004ff027807 */ /* 0x000fe20006800000 */
[----:B-1----:R-:W-:Y:S01]  /*56470*/  SEL R8, RZ, 0x4, !P3 ;  /* 0x00000004ff087807 */ /* 0x002fe20005800000 */
[-C--:B------:R-:W-:Y:S01]  /*56480*/  IADD3 R25, P3, R25, R21.reuse, RZ ;  /* 0x0000001519197210 */ /* 0x080fe20007f7e0ff */
[----:B------:R-:W-:Y:S02]  /*56490*/  IADD3 R19, P5, R19, R21, RZ ;  /* 0x0000001513137210 */ /* 0x000fe40007fbe0ff */
[----:B------:R-:W-:-:S04]  /*564a0*/  SEL R8, R8, RZ, !P0 ;  /* 0x000000ff08087207 */ /* 0x000fc80004000000 */
[----:B------:R-:W-:Y:S01]  /*564b0*/  ISETP.NE.U32.AND P4, PT, R8, RZ, PT ;  /* 0x000000ff0800720c */ /* 0x000fe20003f85070 */
[----:B------:R-:W-:Y:S01]  /*564c0*/  IMAD.MOV.U32 R8, RZ, RZ, R25 ;  /* 0x000000ffff087224 */ /* 0x000fe200078e0019 */
[----:B------:R-:W-:Y:S01]  /*564d0*/  STL [R1+0xc34], R25 ;  /* 0x000c341901007387 */ /* 0x000fe20000100800 */
[----:B------:R1:W-:Y:S02]  /*564e0*/  STL [R1+0x7f4], R19 ;  /* 0x0007f41301007387 */ /* 0x0003e40000100800 */
[----:B---3--:R-:W-:-:S04]  /*564f0*/  IMAD.X R26, R26, 0x1, R28, P3 ;  /* 0x000000011a1a7824 */ /* 0x008fc800018e061c */
[----:B------:R-:W-:Y:S02]  /*56500*/  IMAD.MOV.U32 R9, RZ, RZ, R26 ;  /* 0x000000ffff097224 */ /* 0x000fe400078e001a */
[----:B--2---:R-:W-:Y:S01]  /*56510*/  IMAD.X R24, R24, 0x1, R28, P5 ;  /* 0x0000000118187824 */ /* 0x004fe200028e061c */
[-C--:B-----5:R-:W-:Y:S02]  /*56520*/  IADD3 R17, P6, R17, R21.reuse, RZ ;  /* 0x0000001511117210 */ /* 0x0a0fe40007fde0ff */
[----:B------:R-:W-:Y:S01]  /*56530*/  IADD3 R10, P5, R10, R21, RZ ;  /* 0x000000150a0a7210 */ /* 0x000fe20007fbe0ff */
[----:B------:R2:W-:Y:S04]  /*56540*/  LDGSTS.E [R0+0x1b800], [R8.64], P1 ;  /* 0x1b80000008007fae */ /* 0x0005e80008921848 */
[----:B------:R-:W-:Y:S01]  /*56550*/  STL [R1+0x7d4], R26 ;  /* 0x0007d41a01007387 */ /* 0x000fe20000100800 */
[----:B------:R-:W-:Y:S02]  /*56560*/  STL [R1+0x814], R17 ;  /* 0x0008141101007387 */ /* 0x000fe40000100800 */
[----:B------:R-:W-:Y:S02]  /*56570*/  STL [R1+0x7f0], R24 ;  /* 0x0007f01801007387 */ /* 0x000fe40000100800 */
[----:B------:R-:W-:Y:S02]  /*56580*/  STL [R1+0x834], R10 ;  /* 0x0008340a01007387 */ /* 0x000fe40000100800 */
[----:B--2---:R-:W-:-:S02]  /*56590*/  IMAD.MOV.U32 R8, RZ, RZ, R19 ;  /* 0x000000ffff087224 */ /* 0x004fc400078e0013 */
[----:B------:R-:W-:Y:S02]  /*565a0*/  IMAD.MOV.U32 R9, RZ, RZ, R24 ;  /* 0x000000ffff097224 */ /* 0x000fe400078e0018 */
[--C-:B----4-:R-:W-:Y:S02]  /*565b0*/  IMAD.X R18, R18, 0x1, R28.reuse, P6 ;  /* 0x0000000112127824 */ /* 0x110fe400030e061c */
[----:B------:R-:W-:Y:S01]  /*565c0*/  IMAD.X R16, R16, 0x1, R28, P5 ;  /* 0x0000000110107824 */ /* 0x000fe200028e061c */
[----:B------:R2:W-:Y:S04]  /*565d0*/  LDGSTS.E [R0+0x1d800], [R8.64], P2 ;  /* 0x1d80000008007fae */ /* 0x0005e80009121848 */
[----:B------:R3:W-:Y:S01]  /*565e0*/  STL [R1+0x810], R18 ;  /* 0x0008101201007387 */ /* 0x0007e20000100800 */
[----:B------:R4:W-:Y:S02]  /*565f0*/  STL [R1+0x830], R16 ;  /* 0x0008301001007387 */ /* 0x0009e40000100800 */
[----:B-1----:R-:W-:-:S02]  /*56600*/  IMAD.MOV.U32 R19, RZ, RZ, R13 ;  /* 0x000000ffff137224 */ /* 0x002fc400078e000d */
[----:B--2---:R-:W-:Y:S02]  /*56610*/  IMAD.MOV.U32 R8, RZ, RZ, R17 ;  /* 0x000000ffff087224 */ /* 0x004fe400078e0011 */
[----:B------:R-:W-:Y:S02]  /*56620*/  IMAD.MOV.U32 R9, RZ, RZ, R18 ;  /* 0x000000ffff097224 */ /* 0x000fe400078e0012 */
[----:B---3--:R-:W2:Y:S01]  /*56630*/  LDL.LU R18, [R1+0x68] ;  /* 0x0000680001127983 */ /* 0x008ea20000300800 */
[----:B------:R-:W3:Y:S03]  /*56640*/  LDL.LU R25, [R1+0x850] ;  /* 0x0008500001197983 */ /* 0x000ee60000300800 */
[----:B------:R1:W-:Y:S01]  /*56650*/  LDGSTS.E [R0+0x1f800], [R8.64], P4 ;  /* 0x1f80000008007fae */ /* 0x0003e2000a121848 */
[----:B------:R-:W5:Y:S02]  /*56660*/  LDL.LU R24, [R1+0x854] ;  /* 0x0008540001187983 */ /* 0x000f640000300800 */
[----:B------:R-:W2:Y:S02]  /*56670*/  LDL.LU R17, [R1+0x870] ;  /* 0x0008700001117983 */ /* 0x000ea40000300800 */
[----:B-1----:R-:W-:-:S02]  /*56680*/  IMAD.MOV.U32 R9, RZ, RZ, R16 ;  /* 0x000000ffff097224 */ /* 0x002fc400078e0010 */
[----:B----4-:R-:W4:Y:S01]  /*56690*/  LDL.LU R16, [R1+0x874] ;  /* 0x0008740001107983 */ /* 0x010f220000300800 */
[----:B------:R-:W2:Y:S01]  /*566a0*/  LDL.LU R13, [R1+0x890] ;  /* 0x00089000010d7983 */ /* 0x000ea20000300800 */
[----:B------:R-:W-:-:S04]  /*566b0*/  SEL R2, R2, RZ, !P0 ;  /* 0x000000ff02027207 */ /* 0x000fc80004000000 */
[----:B------:R-:W-:Y:S02]  /*566c0*/  ISETP.NE.U32.AND P3, PT, R2, RZ, PT ;  /* 0x000000ff0200720c */ /* 0x000fe40003f65070 */
[----:B------:R-:W-:Y:S01]  /*566d0*/  ISETP.GT.AND P1, PT, R3, 0x47, PT ;  /* 0x000000470300780c */ /* 0x000fe20003f24270 */
[----:B------:R-:W-:-:S03]  /*566e0*/  IMAD.MOV.U32 R8, RZ, RZ, R10 ;  /* 0x000000ffff087224 */ /* 0x000fc600078e000a */
[----:B------:R-:W-:Y:S01]  /*566f0*/  SEL R2, RZ, 0x4, !P1 ;  /* 0x00000004ff027807 */ /* 0x000fe20004800000 */
[----:B------:R-:W-:-:S03]  /*56700*/  ISETP.GT.AND P1, PT, R3, 0x4b, PT ;  /* 0x0000004b0300780c */ /* 0x000fc60003f24270 */
[----:B------:R-:W-:-:S03]  /*56710*/  SEL R2, R2, RZ, !P0 ;  /* 0x000000ff02027207 */ /* 0x000fc60004000000 */
[----:B------:R1:W-:Y:S01]  /*56720*/  LDGSTS.E [R0+0x21800], [R8.64], P3 ;  /* 0x2180000008007fae */ /* 0x0003e20009921848 */
[----:B------:R-:W-:-:S03]  /*56730*/  ISETP.NE.U32.AND P4, PT, R2, RZ, PT ;  /* 0x000000ff0200720c */ /* 0x000fc60003f85070 */
[----:B------:R2:W-:Y:S01]  /*56740*/  STL.64 [R1+0xe98], R14 ;  /* 0x000e980e01007387 */ /* 0x0005e20000100a00 */
[C---:B------:R-:W-:Y:S02]  /*56750*/  ISETP.GT.AND P3, PT, R3.reuse, 0x53, PT ;  /* 0x000000530300780c */ /* 0x040fe40003f64270 */
[----:B-1----:R-:W-:Y:S01]  /*56760*/  SEL R8, RZ, 0x4, !P1 ;  /* 0x00000004ff087807 */ /* 0x002fe20004800000 */
[----:B------:R-:W-:-:S03]  /*56770*/  ISETP.GT.AND P1, PT, R3, 0x4f, PT ;  /* 0x0000004f0300780c */ /* 0x000fc60003f24270 */
[----:B------:R-:W-:Y:S01]  /*56780*/  SEL R2, R8, RZ, !P0 ;  /* 0x000000ff08027207 */ /* 0x000fe20004000000 */
[----:B------:R-:W-:Y:S01]  /*56790*/  SEL R8, RZ, 0x4, !P1 ;  /* 0x00000004ff087807 */ /* 0x000fe20004800000 */
[----:B------:R-:W-:-:S03]  /*567a0*/  ISETP.GT.AND P1, PT, R3, 0x57, PT ;  /* 0x000000570300780c */ /* 0x000fc60003f24270 */
[----:B------:R-:W-:Y:S02]  /*567b0*/  SEL R8, R8, RZ, !P0 ;  /* 0x000000ff08087207 */ /* 0x000fe40004000000 */
[----:B------:R-:W-:Y:S01]  /*567c0*/  ISETP.NE.U32.AND P2, PT, R2, RZ, PT ;  /* 0x000000ff0200720c */ /* 0x000fe20003f45070 */
[----:B------:R-:W-:Y:S01]  /*567d0*/  SEL R2, RZ, 0x4, !P3 ;  /* 0x00000004ff027807 */ /* 0x000fe20005800000 */
[----:B------:R-:W-:Y:S01]  /*567e0*/  ISETP.NE.U32.AND P3, PT, R8, RZ, PT ;  /* 0x000000ff0800720c */ /* 0x000fe20003f65070 */
[----:B------:R-:W-:Y:S01]  /*567f0*/  SEL R8, RZ, 0x4, !P1 ;  /* 0x00000004ff087807 */ /* 0x000fe20004800000 */
[-C--:B-----5:R-:W-:Y:S01]  /*56800*/  IADD3 R24, P6, R24, R21.reuse, RZ ;  /* 0x0000001518187210 */ /* 0x0a0fe20007fde0ff */
[----:B--2---:R-:W-:Y:S01]  /*56810*/  STL.64 [R1+0xe90], R12 ;  /* 0x000e900c01007387 */ /* 0x004fe20000100a00 */
[----:B------:R-:W2:Y:S02]  /*56820*/  LDL.LU R14, [R1+0x78] ;  /* 0x00007800010e7983 */ /* 0x000ea40000300800 */
[----:B------:R-:W2:Y:S02]  /*56830*/  LDL.LU R15, [R1+0x7c] ;  /* 0x00007c00010f7983 */ /* 0x000ea40000300800 */
[----:B------:R-:W5:Y:S01]  /*56840*/  LDL.LU R10, [R1+0x894] ;  /* 0x00089400010a7983 */ /* 0x000f620000300800 */
[----:B------:R-:W-:Y:S01]  /*56850*/  STL.64 [R1+0xea8], R22 ;  /* 0x000ea81601007387 */ /* 0x000fe20000100a00 */
[----:B------:R1:W-:Y:S01]  /*56860*/  STL.64 [R1+0xea0], R20 ;  /* 0x000ea01401007387 */ /* 0x0003e20000100a00 */
[----:B----4-:R-:W-:-:S02]  /*56870*/  IADD3 R16, P1, R16, R21, RZ ;  /* 0x0000001510107210 */ /* 0x010fc40007f3e0ff */
[----:B-1----:R-:W2:Y:S01]  /*56880*/  LDL.LU R20, [R1+0x420] ;  /* 0x0004200001147983 */ /* 0x002ea20000300800 */
[----:B------:R-:W2:Y:S02]  /*56890*/  LDL.LU R21, [R1+0x424] ;  /* 0x0004240001157983 */ /* 0x000ea40000300800 */
[----:B------:R-:W2:Y:S02]  /*568a0*/  LDL.LU R22, [R1+0x428] ;  /* 0x0004280001167983 */ /* 0x000ea40000300800 */
[----:B------:R-:W2:Y:S02]  /*568b0*/  LDL.LU R23, [R1+0x42c] ;  /* 0x00042c0001177983 */ /* 0x000ea40000300800 */
[--C-:B---3--:R-:W-:Y:S01]  /*568c0*/  IMAD.X R25, R25, 0x1, R28.reuse, P6 ;  /* 0x0000000119197824 */ /* 0x108fe200030e061c */
[----:B------:R-:W-:Y:S01]  /*568d0*/  STL [R1+0x854], R24 ;  /* 0x0008541801007387 */ /* 0x000fe20000100800 */
[----:B------:R-:W-:Y:S03]  /*568e0*/  STL [R1+0x874], R16 ;  /* 0x0008741001007387 */ /* 0x000fe60000100800 */
[----:B------:R-:W-:Y:S01]  /*568f0*/  STL [R1+0x850], R25 ;  /* 0x0008501901007387 */ /* 0x000fe20000100800 */
[----:B------:R-:W-:Y:S01]  /*56900*/  SEL R2, R2, RZ, !P0 ;  /* 0x000000ff02027207 */ /* 0x000fe20004000000 */
[----:B--2---:R-:W-:Y:S02]  /*56910*/  HMMA.1688.F32.TF32 R12, R4, R14, R20 ;  /* 0x0000000e040c723c */ /* 0x004fe40000081014 */
[----:B------:R-:W2:Y:S01]  /*56920*/  LDL.LU.64 R22, [R1+0xea8] ;  /* 0x000ea80001167983 */ /* 0x000ea20000300a00 */
[----:B------:R-:W3:Y:S02]  /*56930*/  LDL.LU.64 R20, [R1+0xea0] ;  /* 0x000ea00001147983 */ /* 0x000ee40000300a00 */
[----:B------:R-:W-:Y:S01]  /*56940*/  IMAD.X R17, R17, 0x1, R28, P1 ;  /* 0x0000000111117824 */ /* 0x000fe200008e061c */
[----:B------:R-:W-:Y:S01]  /*56950*/  ISETP.NE.U32.AND P5, PT, R2, RZ, PT ;  /* 0x000000ff0200720c */ /* 0x000fe20003fa5070 */
[----:B------:R-:W-:Y:S01]  /*56960*/  SEL R2, R8, RZ, !P0 ;  /* 0x000000ff08027207 */ /* 0x000fe20004000000 */
[----:B------:R-:W-:-:S03]  /*56970*/  ISETP.GT.AND P6, PT, R3, 0x5b, PT ;  /* 0x0000005b0300780c */ /* 0x000fc60003fc4270 */
[----:B------:R-:W-:Y:S01]  /*56980*/  ISETP.NE.U32.AND P1, PT, R2, RZ, PT ;  /* 0x000000ff0200720c */ /* 0x000fe20003f25070 */
[----:B------:R-:W-:-:S11]  /*56990*/  SEL R2, RZ, 0x4, !P6 ;  /* 0x00000004ff027807 */ /* 0x000fd60007000000 */
[----:B------:R-:W-:Y:S01]  /*569a0*/  STL.64 [R1+0x430], R12 ;  /* 0x0004300c01007387 */ /* 0x000fe20000100a00 */
[----:B------:R1:W-:Y:S03]  /*569b0*/  STL.64 [R1+0x438], R14 ;  /* 0x0004380e01007387 */ /* 0x0003e60000100a00 */
[----:B-1----:R-:W4:Y:S01]  /*569c0*/  LDL.LU.64 R14, [R1+0xe98] ;  /* 0x000e9800010e7983 */ /* 0x002f220000300a00 */
[----:B------:R-:W4:Y:S02]  /*569d0*/  LDL.LU.64 R12, [R1+0xe90] ;  /* 0x000e9000010c7983 */ /* 0x000f240000300a00 */
[----:B------:R-:W-:Y:S01]  /*569e0*/  STL [R1+0x870], R17 ;  /* 0x0008701101007387 */ /* 0x000fe20000100800 */
[----:B--2---:R-:W-:Y:S01]  /*569f0*/  STL.64 [R1+0xe88], R22 ;  /* 0x000e881601007387 */ /* 0x004fe20000100a00 */
[----:B---3--:R1:W-:Y:S01]  /*56a00*/  STL.64 [R1+0xe80], R20 ;  /* 0x000e801401007387 */ /* 0x0083e20000100a00 */
[----:B-----5:R-:W-:-:S02]  /*56a10*/  IADD3 R10, P6, R10, R21, RZ ;  /* 0x000000150a0a7210 */ /* 0x020fc40007fde0ff */
[----:B-1----:R-:W2:Y:S01]  /*56a20*/  LDL.LU R20, [R1+0x440] ;  /* 0x0004400001147983 */ /* 0x002ea20000300800 */
[----:B------:R-:W2:Y:S02]  /*56a30*/  LDL.LU R21, [R1+0x444] ;  /* 0x0004440001157983 */ /* 0x000ea40000300800 */
[----:B------:R-:W2:Y:S02]  /*56a40*/  LDL.LU R22, [R1+0x448] ;  /* 0x0004480001167983 */ /* 0x000ea40000300800 */
[----:B------:R-:W2:Y:S02]  /*56a50*/  LDL.LU R23, [R1+0x44c] ;  /* 0x00044c0001177983 */ /* 0x000ea40000300800 */
[----:B------:R-:W-:Y:S02]  /*56a60*/  IMAD.MOV.U32 R8, RZ, RZ, R24 ;  /* 0x000000ffff087224 */ /* 0x000fe400078e0018 */
[----:B------:R-:W-:Y:S01]  /*56a70*/  IMAD.MOV.U32 R9, RZ, RZ, R25 ;  /* 0x000000ffff097224 */ /* 0x000fe200078e0019 */
[----:B------:R-:W3:Y:S04]  /*56a80*/  LDL.LU R27, [R1+0x8b4] ;  /* 0x0008b400011b7983 */ /* 0x000ee80000300800 */
[----:B------:R1:W-:Y:S02]  /*56a90*/  LDGSTS.E [R0+0x23800], [R8.64], P4 ;  /* 0x2380000008007fae */ /* 0x0003e4000a121848 */
[----:B-1----:R-:W-:-:S02]  /*56aa0*/  IMAD.MOV.U32 R8, RZ, RZ, R16 ;  /* 0x000000ffff087224 */ /* 0x002fc400078e0010 */
[----:B------:R-:W-:Y:S01]  /*56ab0*/  IMAD.MOV.U32 R9, RZ, RZ, R17 ;  /* 0x000000ffff097224 */ /* 0x000fe200078e0011 */
[----:B------:R-:W-:Y:S01]  /*56ac0*/  STL [R1+0x894], R10 ;  /* 0x0008940a01007387 */ /* 0x000fe20000100800 */
[----:B----4-:R-:W-:-:S03]  /*56ad0*/  IMAD.X R13, R13, 0x1, R28, P6 ;  /* 0x000000010d0d7824 */ /* 0x010fc600030e061c */
[----:B------:R1:W-:Y:S02]  /*56ae0*/  LDGSTS.E [R0+0x25800], [R8.64], P2 ;  /* 0x2580000008007fae */ /* 0x0003e40009121848 */
[----:B-1----:R-:W-:Y:S01]  /*56af0*/  IMAD.MOV.U32 R9, RZ, RZ, R13 ;  /* 0x000000ffff097224 */ /* 0x002fe200078e000d */
[----:B--2---:R-:W-:Y:S01]  /*56b00*/  HMMA.1688.F32.TF32 R16, R4, R18, R20 ;  /* 0x000000120410723c */ /* 0x004fe20000081014 */
[----:B------:R-:W2:Y:S01]  /*56b10*/  LDL.LU.64 R22, [R1+0xe88] ;  /* 0x000e880001167983 */ /* 0x000ea20000300a00 */
[----:B------:R-:W3:Y:S11]  /*56b20*/  LDL.LU.64 R20, [R1+0xe80] ;  /* 0x000e800001147983 */ /* 0x000ef60000300a00 */
[----:B------:R-:W-:Y:S10]  /*56b30*/  @!UPT UIADD3 URZ, URZ, URZ, URZ ;  /* 0x0000003f3f3ff290 */ /* 0x000ff4000fffe03f */
[----:B------:R1:W-:Y:S01]  /*56b40*/  STL.64 [R1+0x440], R16 ;  /* 0x0004401001007387 */ /* 0x0003e20000100a00 */
[----:B------:R4:W-:Y:S03]  /*56b50*/  STL.64 [R1+0x448], R18 ;  /* 0x0004481201007387 */ /* 0x0009e60000100a00 */
[----:B-1----:R-:W5:Y:S01]  /*56b60*/  LDL.LU R17, [R1+0xe78] ;  /* 0x000e780001117983 */ /* 0x002f620000300800 */
[----:B----4-:R-:W4:Y:S02]  /*56b70*/  LDL.LU R18, [R1+0x8d4] ;  /* 0x0008d40001127983 */ /* 0x010f240000300800 */
[----:B------:R1:W-:Y:S02]  /*56b80*/  STL [R1+0x890], R13 ;  /* 0x0008900d01007387 */ /* 0x0003e40000100800 */
[----:B------:R-:W2:Y:S01]  /*56b90*/  LDL.LU R19, [R1+0x8d0] ;  /* 0x0008d00001137983 */ /* 0x000ea20000300800 */
[----:B------:R-:W2:Y:S01]  /*56ba0*/  LDL.LU R25, [R1+0x8f4] ;  /* 0x0008f40001197983 */ /* 0x000ea20000300800 */
[----:B------:R-:W2:Y:S03]  /*56bb0*/  LDL.LU R16, [R1+0x914] ;  /* 0x0009140001107983 */ /* 0x000ea60000300800 */
[----:B-1----:R-:W2:Y:S01]  /*56bc0*/  LDL.LU R13, [R1+0x934] ;  /* 0x00093400010d7983 */ /* 0x002ea20000300800 */
[----:B------:R-:W-:-:S02]  /*56bd0*/  IMAD.MOV.U32 R8, RZ, RZ, R10 ;  /* 0x000000ffff087224 */ /* 0x000fc400078e000a */
[----:B------:R1:W-:Y:S03]  /*56be0*/  STL.64 [R1+0xe68], R14 ;  /* 0x000e680e01007387 */ /* 0x0003e60000100a00 */
[----:B------:R1:W-:Y:S01]  /*56bf0*/  LDGSTS.E [R0+0x27800], [R8.64], P3 ;  /* 0x2780000008007fae */ /* 0x0003e20009921848 */
[----:B---3--:R-:W-:-:S03]  /*56c00*/  IADD3 R27, P6, R27, R21, RZ ;  /* 0x000000151b1b7210 */ /* 0x008fc60007fde0ff */
[----:B--2---:R-:W-:Y:S01]  /*56c10*/  STL.64 [R1+0xe60], R12 ;  /* 0x000e600c01007387 */ /* 0x004fe20000100a00 */
[----:B-1----:R-:W2:Y:S02]  /*56c20*/  LDL.LU R14, [R1+0x58] ;  /* 0x00005800010e7983 */ /* 0x002ea40000300800 */
[----:B------:R-:W2:Y:S02]  /*56c30*/  LDL.LU R15, [R1+0x5c] ;  /* 0x00005c00010f7983 */ /* 0x000ea40000300800 */
[----:B------:R-:W3:Y:S01]  /*56c40*/  LDL.LU R9, [R1+0x8b0] ;  /* 0x0008b00001097983 */ /* 0x000ee20000300800 */
[----:B------:R-:W-:Y:S01]  /*56c50*/  STL [R1+0x8b4], R27 ;  /* 0x0008b41b01007387 */ /* 0x000fe20000100800 */
[----:B------:R-:W-:Y:S02]  /*56c60*/  STL [R1+0xe74], R27 ;  /* 0x000e741b01007387 */ /* 0x000fe40000100800 */
[----:B------:R1:W-:Y:S02]  /*56c70*/  STL [R1+0xe70], R25 ;  /* 0x000e701901007387 */ /* 0x0003e40000100800 */
[----:B------:R-:W2:Y:S01]  /*56c80*/  LDL.LU R24, [R1+0x450] ;  /* 0x0004500001187983 */ /* 0x000ea20000300800 */
[----:B-1----:R-:W2:Y:S01]  /*56c90*/  LDL.LU R25, [R1+0x454] ;  /* 0x0004540001197983 */ /* 0x002ea20000300800 */
[----:B------:R-:W2:Y:S02]  /*56ca0*/  LDL.LU R26, [R1+0x458] ;  /* 0x00045800011a7983 */ /* 0x000ea40000300800 */
[----:B------:R-:W2:Y:S02]  /*56cb0*/  LDL.LU R27, [R1+0x45c] ;  /* 0x00045c00011b7983 */ /* 0x000ea40000300800 */
[----:B---3--:R-:W-:-:S05]  /*56cc0*/  IMAD.X R9, R9, 0x1, R28, P6 ;  /* 0x0000000109097824 */ /* 0x008fca00030e061c */
[----:B------:R-:W-:Y:S01]  /*56cd0*/  STL [R1+0x8b0], R9 ;  /* 0x0008b00901007387 */ /* 0x000fe20000100800 */
[----:B--2---:R-:W-:Y:S03]  /*56ce0*/  HMMA.1688.F32.TF32 R12, R4, R14, R24 ;  /* 0x0000000e040c723c */ /* 0x004fe60000081018 */
[----:B------:R-:W2:Y:S01]  /*56cf0*/  LDL.LU R27, [R1+0xe74] ;  /* 0x000e7400011b7983 */ /* 0x000ea20000300800 */
[----:B------:R-:W-:Y:S02]  /*56d00*/  SEL R2, R2, RZ, !P0 ;  /* 0x000000ff02027207 */ /* 0x000fe40004000000 */
[C---:B------:R-:W-:Y:S02]  /*56d10*/  ISETP.GT.AND P4, PT, R3.reuse, 0x5f, PT ;  /* 0x0000005f0300780c */ /* 0x040fe40003f84270 */
[----:B------:R-:W-:Y:S02]  /*56d20*/  ISETP.GT.AND P3, PT, R3, 0x67, PT ;  /* 0x000000670300780c */ /* 0x000fe40003f64270 */
[----:B----4-:R-:W-:-:S02]  /*56d30*/  IADD3 R18, P6, R18, R21, RZ ;  /* 0x0000001512127210 */ /* 0x010fc40007fde0ff */
[----:B------:R-:W-:Y:S01]  /*56d40*/  ISETP.NE.U32.AND P2, PT, R2, RZ, PT ;  /* 0x000000ff0200720c */ /* 0x000fe20003f45070 */
[----:B------:R-:W-:Y:S01]  /*56d50*/  SEL R2, RZ, 0x4, !P4 ;  /* 0x00000004ff027807 */ /* 0x000fe20006000000 */
[----:B------:R-:W-:Y:S01]  /*56d60*/  ISETP.GT.AND P4, PT, R3, 0x63, PT ;  /* 0x000000630300780c */ /* 0x000fe20003f84270 */
[----:B------:R-:W3:Y:S02]  /*56d70*/  LDL.LU R25, [R1+0xe70] ;  /* 0x000e700001197983 */ /* 0x000ee40000300800 */
[----:B------:R-:W-:Y:S02]  /*56d80*/  SEL R2, R2, RZ, !P0 ;  /* 0x000000ff02027207 */ /* 0x000fe40004000000 */
[----:B------:R-:W-:Y:S02]  /*56d90*/  SEL R8, RZ, 0x4, !P4 ;  /* 0x00000004ff087807 */ /* 0x000fe40006000000 */
[----:B------:R-:W-:Y:S02]  /*56da0*/  ISETP.NE.U32.AND P4, PT, R2, RZ, PT ;  /* 0x000000ff0200720c */ /* 0x000fe40003f85070 */
[----:B------:R-:W-:Y:S01]  /*56db0*/  SEL R2, R8, RZ, !P0 ;  /* 0x000000ff08027207 */ /* 0x000fe20004000000 */
[----:B------:R-:W-:-:S03]  /*56dc0*/  SEL R8, RZ, 0x4, !P3 ;  /* 0x00000004ff087807 */ /* 0x000fc60005800000 */
[----:B------:R-:W-:Y:S01]  /*56dd0*/  ISETP.NE.U32.AND P3, PT, R2, RZ, PT ;  /* 0x000000ff0200720c */ /* 0x000fe20003f65070 */
[----:B------:R-:W-:Y:S01]  /*56de0*/  SEL R2, R8, RZ, !P0 ;  /* 0x000000ff08027207 */ /* 0x000fe20004000000 */
[----:B------:R-:W-:Y:S01]  /*56df0*/  STL.64 [R1+0x420], R12 ;  /* 0x0004200c01007387 */ /* 0x000fe20000100a00 */
[----:B------:R1:W-:Y:S02]  /*56e00*/  STL.64 [R1+0x428], R14 ;  /* 0x0004280e01007387 */ /* 0x0003e40000100a00 */
[----:B------:R-:W-:Y:S01]  /*56e10*/  IMAD.X R19, R19, 0x1, R28, P6 ;  /* 0x0000000113137824 */ /* 0x000fe200030e061c */
[----:B-1----:R-:W4:Y:S01]  /*56e20*/  LDL.LU.64 R14, [R1+0xe68] ;  /* 0x000e6800010e7983 */ /* 0x002f220000300a00 */
[----:B------:R-:W5:Y:S02]  /*56e30*/  LDL.LU.64 R12, [R1+0xe60] ;  /* 0x000e6000010c7983 */ /* 0x000f640000300a00 */
[----:B------:R-:W5:Y:S02]  /*56e40*/  LDL.LU R26, [R1+0x8f0] ;  /* 0x0008f000011a7983 */ /* 0x000f640000300800 */
[----:B------:R1:W-:Y:S01]  /*56e50*/  STL [R1+0x8d4], R18 ;  /* 0x0008d41201007387 */ /* 0x0003e20000100800 */
[----:B------:R-:W5:Y:S01]  /*56e60*/  LDL.LU R24, [R1+0x910] ;  /* 0x0009100001187983 */ /* 0x000f620000300800 */
[----:B------:R-:W5:Y:S02]  /*56e70*/  LDL.LU R10, [R1+0x954] ;  /* 0x00095400010a7983 */ /* 0x000f640000300800 */
[----:B------:R4:W-:Y:S02]  /*56e80*/  STL [R1+0x8d0], R19 ;  /* 0x0008d01301007387 */ /* 0x0009e40000100800 */
[----:B--2---:R-:W-:-:S05]  /*56e90*/  IMAD.MOV.U32 R8, RZ, RZ, R27 ;  /* 0x000000ffff087224 */ /* 0x004fca00078e001b */
[----:B------:R2:W-:Y:S02]  /*56ea0*/  LDGSTS.E [R0+0x29800], [R8.64], P5 ;  /* 0x2980000008007fae */ /* 0x0005e4000a921848 */
[----:B--2---:R-:W-:Y:S02]  /*56eb0*/  IMAD.MOV.U32 R8, RZ, RZ, R18 ;  /* 0x000000ffff087224 */ /* 0x004fe400078e0012 */
[----:B-1----:R-:W2:Y:S01]  /*56ec0*/  LDL.LU R18, [R1+0x38] ;  /* 0x0000380001127983 */ /* 0x002ea20000300800 */
[----:B---3--:R-:W-:Y:S01]  /*56ed0*/  IADD3 R25, P6, R25, R21, RZ ;  /* 0x0000001519197210 */ /* 0x008fe20007fde0ff */
[----:B------:R-:W-:Y:S01]  /*56ee0*/  IMAD.MOV.U32 R9, RZ, RZ, R19 ;  /* 0x000000ffff097224 */ /* 0x000fe200078e0013 */
[----:B------:R-:W-:-:S03]  /*56ef0*/  ISETP.NE.U32.AND P5, PT, R2, RZ, PT ;  /* 0x000000ff0200720c */ /* 0x000fc60003fa5070 */
[----:B------:R-:W-:Y:S04]  /*56f00*/  STL [R1+0x8f4], R25 ;  /* 0x0008f41901007387 */ /* 0x000fe80000100800 */
[----:B------:R1:W-:Y:S01]  /*56f10*/  LDGSTS.E [R0+0x2b800], [R8.64], P1 ;  /* 0x2b80000008007fae */ /* 0x0003e20008921848 */
[----:B------:R-:W-:Y:S01]  /*56f20*/  IADD3 R16, P1, R16, R21, RZ ;  /* 0x0000001510107210 */ /* 0x000fe20007f3e0ff */
[----:B----4-:R-:W-:Y:S02]  /*56f30*/  IMAD.MOV.U32 R19, RZ, RZ, R14 ;  /* 0x000000ffff137224 */ /* 0x010fe400078e000e */
[----:B------:R-:W3:Y:S01]  /*56f40*/  LDL.LU R14, [R1+0x930] ;  /* 0x00093000010e7983 */ /* 0x000ee20000300800 */
[----:B------:R-:W4:Y:S02]  /*56f50*/  LDL.LU R2, [R1+0x950] ;  /* 0x0009500001027983 */ /* 0x000f240000300800 */
[----:B-----5:R5:W-:Y:S02]  /*56f60*/  STL.64 [R1+0xe48], R10 ;  /* 0x000e480a01007387 */ /* 0x020be40000100a00 */
[----:B-----5:R-:W1:Y:S04]  /*56f70*/  LDL.LU R10, [R1+0x48] ;  /* 0x00004800010a7983 */ /* 0x020e680000300800 */
[----:B--2---:R-:W-:Y:S01]  /*56f80*/  STL.64 [R1+0xe58], R18 ;  /* 0x000e581201007387 */ /* 0x004fe20000100a00 */
[----:B------:R2:W-:Y:S03]  /*56f90*/  STL.64 [R1+0xe50], R16 ;  /* 0x000e501001007387 */ /* 0x0005e60000100a00 */
[----:B--2---:R-:W1:Y:S01]  /*56fa0*/  LDL.LU R16, [R1+0x460] ;  /* 0x0004600001107983 */ /* 0x004e620000300800 */
[----:B------:R-:W1:Y:S02]  /*56fb0*/  LDL.LU R17, [R1+0x464] ;  /* 0x0004640001117983 */ /* 0x000e640000300800 */
[----:B------:R-:W1:Y:S02]  /*56fc0*/  LDL.LU R18, [R1+0x468] ;  /* 0x0004680001127983 */ /* 0x000e640000300800 */
[----:B------:R-:W1:Y:S02]  /*56fd0*/  LDL.LU R19, [R1+0x46c] ;  /* 0x00046c0001137983 */ /* 0x000e640000300800 */
[----:B------:R-:W-:-:S07]  /*56fe0*/  IMAD.MOV.U32 R11, RZ, RZ, R20 ;  /* 0x000000ffff0b7224 */ /* 0x000fce00078e0014 */
[----:B-1----:R-:W-:Y:S01]  /*56ff0*/  HMMA.1688.F32.TF32 R8, R4, R10, R16 ;  /* 0x0000000a0408723c */ /* 0x002fe20000081010 */
[----:B------:R-:W2:Y:S01]  /*57000*/  LDL.LU.64 R18, [R1+0xe58] ;  /* 0x000e580001127983 */ /* 0x000ea20000300a00 */
[----:B------:R-:W5:Y:S11]  /*57010*/  LDL.LU.64 R16, [R1+0xe50] ;  /* 0x000e500001107983 */ /* 0x000f760000300a00 */
[----:B------:R-:W-:Y:S10]  /*57020*/  @!UPT UIADD3 URZ, URZ, URZ, URZ ;  /* 0x0000003f3f3ff290 */ /* 0x000ff4000fffe03f */
[----:B------:R-:W-:Y:S01]  /*57030*/  STL.64 [R1+0x390], R8 ;  /* 0x0003900801007387 */ /* 0x000fe20000100a00 */
[----:B------:R1:W-:Y:S03]  /*57040*/  STL.64 [R1+0x398], R10 ;  /* 0x0003980a01007387 */ /* 0x0003e60000100a00 */
[----:B-1----:R-:W2:Y:S01]  /*57050*/  LDL.LU.64 R10, [R1+0xe48] ;  /* 0x000e4800010a7983 */ /* 0x002ea20000300a00 */
[--C-:B------:R-:W-:Y:S01]  /*57060*/  IMAD.X R26, R26, 0x1, R28.reuse, P6 ;  /* 0x000000011a1a7824 */ /* 0x100fe200030e061c */
[-C--:B------:R-:W-:Y:S01]  /*57070*/  IADD3 R13, P6, R13, R21.reuse, RZ ;  /* 0x000000150d0d7210 */ /* 0x080fe20007fde0ff */
[----:B------:R-:W-:Y:S01]  /*57080*/  IMAD.X R24, R24, 0x1, R28, P1 ;  /* 0x0000000118187824 */ /* 0x000fe200008e061c */
[----:B-----5:R-:W-:Y:S02]  /*57090*/  STL [R1+0x914], R16 ;  /* 0x0009141001007387 */ /* 0x020fe40000100800 */
[----:B------:R-:W-:Y:S02]  /*570a0*/  STL [R1+0x8f0], R26 ;  /* 0x0008f01a01007387 */ /* 0x000fe40000100800 */
[----:B------:R-:W-:Y:S02]  /*570b0*/  STL [R1+0x934], R13 ;  /* 0x0009340d01007387 */ /* 0x000fe40000100800 */
[----:B------:R-:W-:Y:S01]  /*570c0*/  STL.64 [R1+0xe40], R22 ;  /* 0x000e401601007387 */ /* 0x000fe20000100a00 */
[----:B------:R-:W-:Y:S01]  /*570d0*/  STL [R1+0x910], R24 ;  /* 0x0009101801007387 */ /* 0x000fe20000100800 */
[----:B------:R1:W-:Y:S02]  /*570e0*/  STL [R1+0xe38], R21 ;  /* 0x000e381501007387 */ /* 0x0003e40000100800 */
[----:B------:R-:W5:Y:S01]  /*570f0*/  LDL.LU R20, [R1+0x410] ;  /* 0x0004100001147983 */ /* 0x000f620000300800 */
[----:B--2---:R-:W-:-:S05]  /*57100*/  IADD3 R10, P1, R10, R21, RZ ;  /* 0x000000150a0a7210 */ /* 0x004fca0007f3e0ff */
[----:B------:R2:W-:Y:S01]  /*57110*/  STL [R1+0x954], R10 ;  /* 0x0009540a01007387 */ /* 0x0005e20000100800 */
[----:B-1----:R-:W5:Y:S02]  /*57120*/  LDL.LU R21, [R1+0x414] ;  /* 0x0004140001157983 */ /* 0x002f640000300800 */
[----:B------:R-:W5:Y:S02]  /*57130*/  LDL.LU R22, [R1+0x418] ;  /* 0x0004180001167983 */ /* 0x000f640000300800 */
[----:B------:R-:W5:Y:S02]  /*57140*/  LDL.LU R23, [R1+0x41c] ;  /* 0x00041c0001177983 */ /* 0x000f640000300800 */
[----:B------:R-:W-:Y:S02]  /*57150*/  IMAD.MOV.U32 R8, RZ, RZ, R25 ;  /* 0x000000ffff087224 */ /* 0x000fe400078e0019 */
[----:B------:R-:W-:Y:S02]  /*57160*/  IMAD.MOV.U32 R9, RZ, RZ, R26 ;  /* 0x000000ffff097224 */ /* 0x000fe400078e001a */
[----:B---3--:R-:W-:-:S03]  /*57170*/  IMAD.X R14, R14, 0x1, R28, P6 ;  /* 0x000000010e0e7824 */ /* 0x008fc600030e061c */
[----:B------:R1:W-:Y:S02]  /*57180*/  LDGSTS.E [R0+0x2d800], [R8.64], P2 ;  /* 0x2d80000008007fae */ /* 0x0003e40009121848 */
[----:B-1----:R-:W-:Y:S02]  /*57190*/  IMAD.MOV.U32 R8, RZ, RZ, R16 ;  /* 0x000000ffff087224 */ /* 0x002fe400078e0010 */
[----:B------:R-:W-:-:S05]  /*571a0*/  IMAD.MOV.U32 R9, RZ, RZ, R24 ;  /* 0x000000ffff097224 */ /* 0x000fca00078e0018 */
[----:B------:R1:W-:Y:S02]  /*571b0*/  LDGSTS.E [R0+0x2f800], [R8.64], P4 ;  /* 0x2f80000008007fae */ /* 0x0003e4000a121848 */
[----:B-1----:R-:W-:Y:S02]  /*571c0*/  IMAD.MOV.U32 R8, RZ, RZ, R13 ;  /* 0x000000ffff087224 */ /* 0x002fe400078e000d */
[----:B------:R-:W-:-:S05]  /*571d0*/  IMAD.MOV.U32 R9, RZ, RZ, R14 ;  /* 0x000000ffff097224 */ /* 0x000fca00078e000e */
[----:B------:R1:W-:Y:S02]  /*571e0*/  LDGSTS.E [R0+0x31800], [R8.64], P3 ;  /* 0x3180000008007fae */ /* 0x0003e40009921848 */
[----:B-1----:R-:W-:Y:S01]  /*571f0*/  IMAD.MOV.U32 R8, RZ, RZ, R10 ;  /* 0x000000ffff087224 */ /* 0x002fe200078e000a */
[----:B--2---:R-:W-:Y:S01]  /*57200*/  LOP3.LUT R10, R17, 0x7f, RZ, 0xc0, !PT ;  /* 0x0000007f110a7812 */ /* 0x004fe200078ec0ff */
[----:B----4-:R-:W-:Y:S01]  /*57210*/  IMAD.X R2, R2, 0x1, R28, P1 ;  /* 0x0000000102027824 */ /* 0x010fe200008e061c */
[----:B------:R-:W-:Y:S01]  /*57220*/  STL [R1+0x930], R14 ;  /* 0x0009300e01007387 */ /* 0x000fe20000100800 */
[----:B------:R-:W-:Y:S02]  /*57230*/  IMAD.MOV.U32 R26, RZ, RZ, R12 ;  /* 0x000000ffff1a7224 */ /* 0x000fe400078e000c */
[----:B------:R-:W-:Y:S01]  /*57240*/  IMAD.MOV.U32 R27, RZ, RZ, R11 ;  /* 0x000000ffff1b7224 */ /* 0x000fe200078e000b */
[----:B------:R-:W-:Y:S01]  /*57250*/  STL [R1+0x950], R2 ;  /* 0x0009500201007387 */ /* 0x000fe20000100800 */
[----:B------:R-:W2:Y:S02]  /*57260*/  LDL.LU R12, [R1+0x970] ;  /* 0x00097000010c7983 */ /* 0x000ea40000300800 */
[----:B------:R-:W3:Y:S01]  /*57270*/  LDL.LU R11, [R1+0x974] ;  /* 0x00097400010b7983 */ /* 0x000ee20000300800 */
[----:B------:R-:W-:-:S02]  /*57280*/  ISETP.GE.AND P2, PT, R10, R3, PT ;  /* 0x000000030a00720c */ /* 0x000fc40003f46270 */
[----:B------:R-:W4:Y:S01]  /*57290*/  LDL.LU R10, [R1+0x994] ;  /* 0x00099400010a7983 */ /* 0x000f220000300800 */
[----:B-----5:R-:W-:Y:S03]  /*572a0*/  HMMA.1688.F32.TF32 R16, R4, R18, R20 ;  /* 0x000000120410723c */ /* 0x020fe60000081014 */
[----:B------:R-:W5:Y:S01]  /*572b0*/  LDL.LU.64 R22, [R1+0xe40] ;  /* 0x000e400001167983 */ /* 0x000f620000300a00 */
[----:B------:R-:W3:Y:S11]  /*572c0*/  LDL.LU R21, [R1+0xe38] ;  /* 0x000e380001157983 */ /* 0x000ef60000300800 */
[----:B------:R-:W-:Y:S08]  /*572d0*/  @!UPT UIADD3 URZ, URZ, URZ, URZ ;  /* 0x0000003f3f3ff290 */ /* 0x000ff0000fffe03f */
[----:B------:R-:W-:Y:S01]  /*572e0*/  STL.64 [R1+0x2d0], R16 ;  /* 0x0002d01001007387 */ /* 0x000fe20000100a00 */
[----:B------:R1:W-:Y:S03]  /*572f0*/  STL.64 [R1+0x2d8], R18 ;  /* 0x0002d81201007387 */ /* 0x0003e60000100a00 */
[----:B-1----:R-:W2:Y:S01]  /*57300*/  LDL.LU.64 R18, [R1+0xe30] ;  /* 0x000e300001127983 */ /* 0x002ea20000300a00 */
[----:B------:R-:W3:Y:S02]  /*57310*/  LDL.LU R16, [R1+0xe28] ;  /* 0x000e280001107983 */ /* 0x000ee40000300800 */
[----:B------:R-:W3:Y:S01]  /*57320*/  LDL.LU R17, [R1+0x990] ;  /* 0x0009900001117983 */ /* 0x000ee20000300800 */
[----:B--2---:R-:W-:Y:S01]  /*57330*/  STL.64 [R1+0xe20], R18 ;  /* 0x000e201201007387 */ /* 0x004fe20000100a00 */
[----:B---3--:R1:W-:Y:S03]  /*57340*/  STL.64 [R1+0xe18], R16 ;  /* 0x000e181001007387 */ /* 0x0083e60000100a00 */
[----:B-1----:R-:W2:Y:S01]  /*57350*/  LDL.LU R16, [R1+0x400] ;  /* 0x0004000001107983 */ /* 0x002ea20000300800 */
[----:B------:R-:W2:Y:S02]  /*57360*/  LDL.LU R17, [R1+0x404] ;  /* 0x0004040001117983 */ /* 0x000ea40000300800 */
[----:B------:R-:W2:Y:S02]  /*57370*/  LDL.LU R18, [R1+0x408] ;  /* 0x0004080001127983 */ /* 0x000ea40000300800 */
[----:B------:R-:W2:Y:S01]  /*57380*/  LDL.LU R19, [R1+0x40c] ;  /* 0x00040c0001137983 */ /* 0x000ea20000300800 */
[----:B------:R-:W-:Y:S01]  /*57390*/  ISETP.GT.AND P1, PT, R3, 0x6b, PT ;  /* 0x0000006b0300780c */ /* 0x000fe20003f24270 */
[----:B------:R-:W-:-:S03]  /*573a0*/  IMAD.MOV.U32 R9, RZ, RZ, R2 ;  /* 0x000000ffff097224 */ /* 0x000fc600078e0002 */
[----:B------:R-:W-:Y:S01]  /*573b0*/  SEL R2, RZ, 0x4, !P1 ;  /* 0x00000004ff027807 */ /* 0x000fe20004800000 */
[C---:B------:R-:W-:Y:S01]  /*573c0*/  ISETP.GT.AND P1, PT, R3.reuse, 0x73, PT ;  /* 0x000000730300780c */ /* 0x040fe20003f24270 */
[----:B------:R1:W-:Y:S01]  /*573d0*/  LDGSTS.E [R0+0x33800], [R8.64], P5 ;  /* 0x3380000008007fae */ /* 0x0003e2000a921848 */
[C---:B------:R-:W-:Y:S02]  /*573e0*/  ISETP.GT.AND P6, PT, R3.reuse, 0x6f, PT ;  /* 0x0000006f0300780c */ /* 0x040fe40003fc4270 */
[C---:B------:R-:W-:Y:S02]  /*573f0*/  ISETP.GT.AND P4, PT, R3.reuse, 0x77, PT ;  /* 0x000000770300780c */ /* 0x040fe40003f84270 */
[C---:B------:R-:W-:Y:S02]  /*57400*/  ISETP.GT.AND P3, PT, R3.reuse, 0x7b, PT ;  /* 0x0000007b0300780c */ /* 0x040fe40003f64270 */
[----:B------:R-:W-:Y:S01]  /*57410*/  ISETP.GT.AND P5, PT, R3, 0x7f, PT ;  /* 0x0000007f0300780c */ /* 0x000fe20003fa4270 */
[----:B------:R-:W-:Y:S01]  /*57420*/  SEL R3, RZ, 0x4, !P1 ;  /* 0x00000004ff037807 */ /* 0x000fe20004800000 */
[----:B------:R-:W-:-:S02]  /*57430*/  IADD3 R11, P1, R11, R21, RZ ;  /* 0x000000150b0b7210 */ /* 0x000fc40007f3e0ff */
[----:B------:R-:W-:-:S03]  /*57440*/  SEL R2, R2, RZ, !P0 ;  /* 0x000000ff02027207 */ /* 0x000fc60004000000 */
[----:B------:R-:W-:Y:S01]  /*57450*/  IMAD.X R12, R12, 0x1, R28, P1 ;  /* 0x000000010c0c7824 */ /* 0x000fe200008e061c */
[----:B-1----:R-:W-:Y:S01]  /*57460*/  SEL R8, RZ, 0x4, !P6 ;  /* 0x00000004ff087807 */ /* 0x002fe20007000000 */
[----:B------:R-:W-:Y:S01]  /*57470*/  STL [R1+0x974], R11 ;  /* 0x0009740b01007387 */ /* 0x000fe20000100800 */
[----:B------:R-:W-:Y:S02]  /*57480*/  ISETP.NE.U32.AND P6, PT, R2, RZ, PT ;  /* 0x000000ff0200720c */ /* 0x000fe40003fc5070 */
[----:B------:R-:W-:Y:S01]  /*57490*/  STL [R1+0x970], R12 ;  /* 0x0009700c01007387 */ /* 0x000fe20000100800 */
[----:B------:R-:W-:Y:S01]  /*574a0*/  SEL R2, R8, RZ, !P0 ;  /* 0x000000ff08027207 */ /* 0x000fe20004000000 */
[----:B------:R-:W-:-:S03]  /*574b0*/  SEL R8, RZ, 0x4, !P4 ;  /* 0x00000004ff087807 */ /* 0x000fc60006000000 */
[----:B------:R-:W-:Y:S01]  /*574c0*/  ISETP.NE.U32.AND P4, PT, R2, RZ, PT ;  /* 0x000000ff0200720c */ /* 0x000fe20003f85070 */
[----:B------:R-:W-:Y:S01]  /*574d0*/  SEL R2, R8, RZ, !P0 ;  /* 0x000000ff08027207 */ /* 0x000fe20004000000 */
[----:B------:R-:W-:Y:S01]  /*574e0*/  SEL R8, RZ, 0x4, !P5 ;  /* 0x00000004ff087807 */ /* 0x000fe20006800000 */
[----:B----4-:R-:W-:Y:S01]  /*574f0*/  IADD3 R10, P5, R10, R21, RZ ;  /* 0x000000150a0a7210 */ /* 0x010fe20007fbe0ff */
[----:B--2---:R-:W-:Y:S01]  /*57500*/  HMMA.1688.F32.TF32 R24, R4, R26, R16 ;  /* 0x0000001a0418723c */ /* 0x004fe20000081010 */
[----:B------:R-:W2:Y:S01]  /*57510*/  LDL.LU.64 R18, [R1+0xe20] ;  /* 0x000e200001127983 */ /* 0x000ea20000300a00 */
[----:B------:R-:W3:Y:S02]  /*57520*/  LDL.LU.64 R16, [R1+0xe18] ;  /* 0x000e180001107983 */ /* 0x000ee40000300a00 */
[----:B------:R-:W4:Y:S11]  /*57530*/  LDL.LU R13, [R1+0x9b4] ;  /* 0x0009b400010d7983 */ /* 0x000f360000300800 */
[----:B------:R-:W-:Y:S08]  /*57540*/  @!UPT UIADD3 URZ, URZ, URZ, URZ ;  /* 0x0000003f3f3ff290 */ /* 0x000ff0000fffe03f */
[----:B------:R-:W-:Y:S01]  /*57550*/  STL.64 [R1+0x280], R24 ;  /* 0x0002801801007387 */ /* 0x000fe20000100a00 */
[----:B------:R-:W-:Y:S02]  /*57560*/  STL.64 [R1+0x288], R26 ;  /* 0x0002881a01007387 */ /* 0x000fe40000100a00 */
[----:B-----5:R-:W-:Y:S02]  /*57570*/  STL.64 [R1+0xe10], R22 ;  /* 0x000e101601007387 */ /* 0x020fe40000100a00 */
[----:B------:R1:W-:Y:S01]  /*57580*/  STL [R1+0xe0c], R21 ;  /* 0x000e0c1501007387 */ /* 0x0003e20000100800 */
[----:B------:R-:W2:Y:S04]  /*57590*/  LDL.LU R20, [R1+0x3f0] ;  /* 0x0003f00001147983 */ /* 0x000ea80000300800 */
[----:B-1----:R-:W2:Y:S01]  /*575a0*/  LDL.LU R21, [R1+0x3f4] ;  /* 0x0003f40001157983 */ /* 0x002ea20000300800 */
[----:B------:R-:W2:Y:S02]  /*575b0*/  LDL.LU R22, [R1+0x3f8] ;  /* 0x0003f80001167983 */ /* 0x000ea40000300800 */
[----:B------:R-:W2:Y:S01]  /*575c0*/  LDL.LU R23, [R1+0x3fc] ;  /* 0x0003fc0001177983 */ /* 0x000ea20000300800 */
[----:B------:R-:W-:-:S02]  /*575d0*/  SEL R3, R3, RZ, !P0 ;  /* 0x000000ff03037207 */ /* 0x000fc40004000000 */
[----:B------:R-:W-:Y:S01]  /*575e0*/  SEL R9, RZ, 0x4, !P3 ;  /* 0x00000004ff097807 */ /* 0x000fe20005800000 */
[----:B------:R-:W5:Y:S01]  /*575f0*/  LDL.LU R24, [R1+0x9b0] ;  /* 0x0009b00001187983 */ /* 0x000f620000300800 */
[----:B------:R-:W-:Y:S01]  /*57600*/  ISETP.NE.U32.AND P3, PT, R2, RZ, PT ;  /* 0x000000ff0200720c */ /* 0x000fe20003f65070 */
[----:B------:R-:W-:Y:S02]  /*57610*/  STL [R1+0x994], R10 ;  /* 0x0009940a01007387 */ /* 0x000fe40000100800 */
[----:B------:R-:W-:Y:S01]  /*57620*/  IMAD.MOV.U32 R2, RZ, RZ, R11 ;  /* 0x000000ffff027224 */ /* 0x000fe200078e000b */
[----:B------:R-:W4:Y:S01]  /*57630*/  LDL.LU R14, [R1+0x9d4] ;  /* 0x0009d400010e7983 */ /* 0x000f220000300800 */
[----:B------:R-:W4:Y:S01]  /*57640*/  LDL.LU R11, [R1+0x9f4] ;  /* 0x0009f400010b7983 */ /* 0x000f220000300800 */
[----:B------:R-:W-:Y:S01]  /*57650*/  ISETP.NE.U32.AND P1, PT, R3, RZ, PT ;  /* 0x000000ff0300720c */ /* 0x000fe20003f25070 */
[----:B------:R-:W-:-:S05]  /*57660*/  IMAD.MOV.U32 R3, RZ, RZ, R12 ;  /* 0x000000ffff037224 */ /* 0x000fca00078e000c */
[----:B------:R1:W-:Y:S01]  /*57670*/  LDGSTS.E [R0+0x35800], [R2.64], P6 ;  /* 0x3580000002007fae */ /* 0x0003e2000b121848 */
[----:B---3--:R-:W-:-:S04]  /*57680*/  IMAD.X R17, R17, 0x1, R28, P5 ;  /* 0x0000000111117824 */ /* 0x008fc800028e061c */
[----:B-1----:R-:W-:Y:S01]  /*57690*/  IMAD.MOV.U32 R3, RZ, RZ, R17 ;  /* 0x000000ffff037224 */ /* 0x002fe200078e0011 */
[----:B--2---:R-:W-:Y:S11]  /*576a0*/  HMMA.1688.F32.TF32 R20, R4, R18, R20 ;  /* 0x000000120414723c */ /* 0x004ff60000081014 */
[----:B------:R-:W-:Y:S11]  /*576b0*/  @!UPT UIADD3 URZ, URZ, URZ, URZ ;  /* 0x0000003f3f3ff290 */ /* 0x000ff6000fffe03f */
[----:B------:R-:W-:Y:S01]  /*576c0*/  @!UPT UIADD3 URZ, URZ, URZ, URZ ;  /* 0x0000003f3f3ff290 */ /* 0x000fe2000fffe03f */
[----:B------:R-:W-:Y:S01]  /*576d0*/  STL.64 [R1+0x450], R20 ;  /* 0x0004501401007387 */ /* 0x000fe20000100a00 */
[----:B------:R1:W-:Y:S03]  /*576e0*/  STL.64 [R1+0x458], R22 ;  /* 0x0004581601007387 */ /* 0x0003e60000100a00 */
[----:B-1----:R-:W2:Y:S01]  /*576f0*/  LDL.LU.64 R22, [R1+0xe10] ;  /* 0x000e100001167983 */ /* 0x002ea20000300a00 */
[----:B------:R-:W4:Y:S02]  /*57700*/  LDL.LU R21, [R1+0xe0c] ;  /* 0x000e0c0001157983 */ /* 0x000f240000300800 */
[----:B------:R1:W-:Y:S02]  /*57710*/  STL [R1+0x990], R17 ;  /* 0x0009901101007387 */ /* 0x0003e40000100800 */
[----:B------:R-:W3:Y:S01]  /*57720*/  LDL.LU R20, [R1+0x9d0] ;  /* 0x0009d00001147983 */ /* 0x000ee20000300800 */
[----:B------:R-:W2:Y:S01]  /*57730*/  LDL.LU R12, [R1+0xa14] ;  /* 0x000a1400010c7983 */ /* 0x000ea20000300800 */
[----:B------:R-:W2:Y:S03]  /*57740*/  LDL.LU R18, [R1+0x9f0] ;  /* 0x0009f00001127983 */ /* 0x000ea60000300800 */
[----:B-1----:R-:W3:Y:S04]  /*57750*/  LDL.LU R17, [R1+0xa10] ;  /* 0x000a100001117983 */ /* 0x002ee80000300800 */
[----:B--2---:R-:W-:Y:S04]  /*57760*/  STL [R1+0xe08], R18 ;  /* 0x000e081201007387 */ /* 0x004fe80000100800 */
[----:B---3--:R1:W-:Y:S04]  /*57770*/  STL.64 [R1+0xe00], R16 ;  /* 0x000e001001007387 */ /* 0x0083e80000100a00 */
[----:B-1----:R-:W2:Y:S01]  /*57780*/  LDL.LU R16, [R1+0x370] ;  /* 0x0003700001107983 */ /* 0x002ea20000300800 */
[----:B------:R-:W2:Y:S02]  /*57790*/  LDL.LU R17, [R1+0x374] ;  /* 0x0003740001117983 */ /* 0x000ea40000300800 */
[----:B------:R-:W2:Y:S02]  /*577a0*/  LDL.LU R18, [R1+0x378] ;  /* 0x0003780001127983 */ /* 0x000ea40000300800 */
[----:B------:R-:W2:Y:S01]  /*577b0*/  LDL.LU R19, [R1+0x37c] ;  /* 0x00037c0001137983 */ /* 0x000ea20000300800 */
[----:B------:R-:W-:-:S02]  /*577c0*/  SEL R8, R8, RZ, !P0 ;  /* 0x000000ff08087207 */ /* 0x000fc40004000000 */
[----:B------:R-:W-:Y:S02]  /*577d0*/  SEL R9, R9, RZ, !P0 ;  /* 0x000000ff09097207 */ /* 0x000fe40004000000 */
[----:B------:R-:W-:Y:S01]  /*577e0*/  ISETP.NE.U32.AND P5, PT, R8, RZ, PT ;  /* 0x000000ff0800720c */ /* 0x000fe20003fa5070 */
[----:B------:R-:W-:Y:S01]  /*577f0*/  SEL R8, RZ, 0x4, P2 ;  /* 0x00000004ff087807 */ /* 0x000fe20001000000 */
[----:B----4-:R-:W-:Y:S02]  /*57800*/  IADD3 R13, P2, R13, R21, RZ ;  /* 0x000000150d0d7210 */ /* 0x010fe40007f5e0ff */
[----:B------:R-:W-:-:S03]  /*57810*/  ISETP.NE.U32.AND P6, PT, R9, RZ, PT ;  /* 0x000000ff0900720c */ /* 0x000fc60003fc5070 */
[----:B------:R1:W-:Y:S01]  /*57820*/  STL [R1+0x9b4], R13 ;  /* 0x0009b40d01007387 */ /* 0x0003e20000100800 */
[----:B------:R-:W3:Y:S01]  /*57830*/  LDL.LU R9, [R1+0xa1c] ;  /* 0x000a1c0001097983 */ /* 0x000ee20000300800 */
[----:B------:R-:W-:Y:S01]  /*57840*/  SEL R8, R8, RZ, !P0 ;  /* 0x000000ff08087207 */ /* 0x000fe20004000000 */
[----:B------:R-:W-:Y:S02]  /*57850*/  IADD3 R14, P0, R14, R21, RZ ;  /* 0x000000150e0e7210 */ /* 0x000fe40007f1e0ff */
[----:B-----5:R-:W-:Y:S02]  /*57860*/  IMAD.X R24, R24, 0x1, R28, P2 ;  /* 0x0000000118187824 */ /* 0x020fe400010e061c */
[----:B------:R-:W-:-:S05]  /*57870*/  IMAD.MOV.U32 R2, RZ, RZ, R10 ;  /* 0x000000ffff027224 */ /* 0x000fca00078e000a */
[----:B------:R4:W-:Y:S02]  /*57880*/  LDGSTS.E [R0+0x37800], [R2.64], P4 ;  /* 0x3780000002007fae */ /* 0x0009e4000a121848 */
[----:B----4-:R-:W-:Y:S01]  /*57890*/  IMAD.MOV.U32 R2, RZ, RZ, R13 ;  /* 0x000000ffff027224 */ /* 0x010fe200078e000d */
[----:B--2---:R-:W-:Y:S01]  /*578a0*/  HMMA.1688.F32.TF32 R4, R4, R22, R16 ;  /* 0x000000160404723c */ /* 0x004fe20000081010 */
[----:B------:R-:W2:Y:S01]  /*578b0*/  LDL.LU R18, [R1+0xe08] ;  /* 0x000e080001127983 */ /* 0x000ea20000300800 */
[----:B------:R-:W4:Y:S02]  /*578c0*/  LDL.LU.64 R16, [R1+0xe00] ;  /* 0x000e000001107983 */ /* 0x000f240000300a00 */
[----:B------:R-:W-:Y:S02]  /*578d0*/  STL [R1+0x9d4], R14 ;  /* 0x0009d40e01007387 */ /* 0x000fe40000100800 */
[----:B------:R-:W-:Y:S11]  /*578e0*/  STL [R1+0x9b0], R24 ;  /* 0x0009b01801007387 */ /* 0x000ff60000100800 */
[----:B------:R-:W-:Y:S06]  /*578f0*/  @!UPT UIADD3 URZ, URZ, URZ, URZ ;  /* 0x0000003f3f3ff290 */ /* 0x000fec000fffe03f */
[----:B------:R-:W-:Y:S01]  /*57900*/  STL.64 [R1+0x80], R4 ;  /* 0x0000800401007387 */ /* 0x000fe20000100a00 */
[----:B------:R5:W-:Y:S02]  /*57910*/  STL.64 [R1+0x88], R6 ;  /* 0x0000880601007387 */ /* 0x000be40000100a00 */
[----:B------:R-:W4:Y:S02]  /*57920*/  LDL.LU R10, [R1+0xa2c] ;  /* 0x000a2c00010a7983 */ /* 0x000f240000300800 */
[----:B-1----:R-:W4:Y:S02]  /*57930*/  LDL.LU R13, [R1+0xa18] ;  /* 0x000a1800010d7983 */ /* 0x002f240000300800 */
[----:B------:R-:W-:Y:S01]  /*57940*/  IMAD.MOV.U32 R3, RZ, RZ, R24 ;  /* 0x000000ffff037224 */ /* 0x000fe200078e0018 */
[-C--:B------:R-:W-:Y:S01]  /*57950*/  IADD3 R11, P4, R11, R21.reuse, RZ ;  /* 0x000000150b0b7210 */ /* 0x080fe20007f9e0ff */
[----:B------:R-:W-:Y:S01]  /*57960*/  IMAD.X R20, R20, 0x1, R28, P0 ;  /* 0x0000000114147824 */ /* 0x000fe200000e061c */
[----:B------:R-:W-:-:S02]  /*57970*/  IADD3 R12, P0, R12, R21, RZ ;  /* 0x000000150c0c7210 */ /* 0x000fc40007f1e0ff */
[----:B------:R1:W-:Y:S04]  /*57980*/  LDGSTS.E [R0+0x39800], [R2.64], P1 ;  /* 0x3980000002007fae */ /* 0x0003e80008921848 */
[----:B------:R1:W-:Y:S01]  /*57990*/  STL [R1+0x9f4], R11 ;  /* 0x0009f40b01007387 */ /* 0x0003e20000100800 */
[----:B------:R-:W-:Y:S02]  /*579a0*/  STL [R1+0x9d0], R20 ;  /* 0x0009d01401007387 */ /* 0x000fe40000100800 */
[----:B-----5:R-:W5:Y:S01]  /*579b0*/  LDL.LU R6, [R1+0xa3c] ;  /* 0x000a3c0001067983 */ /* 0x020f620000300800 */
[----:B---3--:R-:W-:Y:S01]  /*579c0*/  IADD3 R9, P1, R9, UR10, RZ ;  /* 0x0000000a09097c10 */ /* 0x008fe2000ff3e0ff */
[----:B-1----:R-:W-:Y:S02]  /*579d0*/  IMAD.MOV.U32 R2, RZ, RZ, R14 ;  /* 0x000000ffff027224 */ /* 0x002fe400078e000e */
[----:B------:R-:W-:Y:S01]  /*579e0*/  IMAD.MOV.U32 R3, RZ, RZ, R20 ;  /* 0x000000ffff037224 */ /* 0x000fe200078e0014 */
[----:B------:R-:W3:Y:S01]  /*579f0*/  LDL.LU R14, [R1+0xa28] ;  /* 0x000a2800010e7983 */ /* 0x000ee20000300800 */
[----:B------:R1:W-:Y:S03]  /*57a00*/  STL [R1+0xa14], R12 ;  /* 0x000a140c01007387 */ /* 0x0003e60000100800 */
[----:B------:R1:W-:Y:S01]  /*57a10*/  LDGSTS.E [R0+0x3b800], [R2.64], P3 ;  /* 0x3b80000002007fae */ /* 0x0003e20009921848 */
[----:B------:R-:W-:Y:S01]  /*57a20*/  USHF.R.U32.HI UR11, URZ, 0x3, UR7 ;  /* 0x000000033f0b7899 */ /* 0x000fe20008011607 */
[----:B------:R-:W-:-:S02]  /*57a30*/  IMAD.SHL.U32 R29, R29, 0x4, RZ ;  /* 0x000000041d1d7824 */ /* 0x000fc400078e00ff */
[----:B-1----:R-:W-:-:S03]  /*57a40*/  IMAD.MOV.U32 R2, RZ, RZ, R11 ;  /* 0x000000ffff027224 */ /* 0x002fc600078e000b */
[----:B------:R-:W-:Y:S01]  /*57a50*/  LOP3.LUT R5, R29, UR11, RZ, 0x3c, !PT ;  /* 0x0000000b1d057c12 */ /* 0x000fe2000f8e3cff */
[----:B------:R-:W-:Y:S01]  /*57a60*/  IMAD.U32 R4, RZ, RZ, UR5 ;  /* 0x00000005ff047e24 */ /* 0x000fe2000f8e00ff */
[----:B------:R-:W-:Y:S01]  /*57a70*/  ISETP.NE.U32.AND P2, PT, R8, RZ, PT ;  /* 0x000000ff0800720c */ /* 0x000fe20003f45070 */
[--C-:B--2---:R-:W-:Y:S02]  /*57a80*/  IMAD.X R18, R18, 0x1, R28.reuse, P4 ;  /* 0x0000000112127824 */ /* 0x104fe400020e061c */
[----:B----4-:R-:W-:-:S03]  /*57a90*/  IMAD.X R17, R17, 0x1, R28, P0 ;  /* 0x0000000111117824 */ /* 0x010fc600000e061c */
[----:B------:R-:W-:Y:S01]  /*57aa0*/  STL [R1+0x9f0], R18 ;  /* 0x0009f01201007387 */ /* 0x000fe20000100800 */
[----:B------:R-:W2:Y:S02]  /*57ab0*/  LDL.LU R11, [R1+0xa38] ;  /* 0x000a3800010b7983 */ /* 0x000ea40000300800 */
[----:B------:R-:W-:Y:S02]  /*57ac0*/  STL [R1+0xa1c], R9 ;  /* 0x000a1c0901007387 */ /* 0x000fe40000100800 */
[----:B------:R-:W-:Y:S01]  /*57ad0*/  STL [R1+0xa10], R17 ;  /* 0x000a101101007387 */ /* 0x000fe20000100800 */
[----:B------:R-:W4:Y:S01]  /*57ae0*/  LDL.LU R7, [R1+0xa4c] ;  /* 0x000a4c0001077983 */ /* 0x000f220000300800 */
[----:B------:R-:W-:-:S05]  /*57af0*/  IMAD.MOV.U32 R3, RZ, RZ, R18 ;  /* 0x000000ffff037224 */ /* 0x000fca00078e0012 */
[----:B------:R1:W-:Y:S01]  /*57b00*/  LDGSTS.E [R0+0x3d800], [R2.64], P6 ;  /* 0x3d80000002007fae */ /* 0x0003e2000b121848 */
[----:B------:R-:W-:Y:S02]  /*57b10*/  IADD3 R10, P0, R10, UR10, RZ ;  /* 0x0000000a0a0a7c10 */ /* 0x000fe4000ff1e0ff */
[----:B------:R-:W-:Y:S01]  /*57b20*/  IADD3.X R13, R13, UR6, RZ, P1, !PT ;  /* 0x000000060d0d7c10 */ /* 0x000fe20008ffe4ff */
[----:B-1----:R-:W-:Y:S02]  /*57b30*/  IMAD R2, R4, 0x20000, R5 ;  /* 0x0002000004027824 */ /* 0x002fe400078e0205 */
[----:B------:R-:W-:Y:S01]  /*57b40*/  IMAD.MOV.U32 R4, RZ, RZ, R12 ;  /* 0x000000ffff047224 */ /* 0x000fe200078e000c */
[----:B------:R-:W-:Y:S01]  /*57b50*/  STL [R1+0xa2c], R10 ;  /* 0x000a2c0a01007387 */ /* 0x000fe20000100800 */
[----:B------:R1:W-:Y:S02]  /*57b60*/  STL [R1+0xa18], R13 ;  /* 0x000a180d01007387 */ /* 0x0003e40000100800 */
[----:B------:R-:W4:Y:S02]  /*57b70*/  LDL.LU R12, [R1+0xa48] ;  /* 0x000a4800010c7983 */ /* 0x000f240000300800 */
[----:B------:R-:W4:Y:S02]  /*57b80*/  LDL.LU R8, [R1+0xa5c] ;  /* 0x000a5c0001087983 */ /* 0x000f240000300800 */
[----:B------:R-:W-:Y:S01]  /*57b90*/  IMAD.MOV.U32 R5, RZ, RZ, R17 ;  /* 0x000000ffff057224 */ /* 0x000fe200078e0011 */
[----:B-----5:R-:W-:-:S04]  /*57ba0*/  IADD3 R6, P1, R6, UR10, RZ ;  /* 0x0000000a06067c10 */ /* 0x020fc8000ff3e0ff */
[----:B------:R5:W-:Y:S04]  /*57bb0*/  LDGSTS.E [R0+0x3f800], [R4.64], P5 ;  /* 0x3f80000004007fae */ /* 0x000be8000a921848 */
[----:B------:R-:W-:Y:S01]  /*57bc0*/  STL [R1+0xa3c], R6 ;  /* 0x000a3c0601007387 */ /* 0x000fe20000100800 */
[----:B------:R-:W0:Y:S01]  /*57bd0*/  LDGDEPBAR ;  /* 0x00000000000079af */ /* 0x000e220000000000 */
[----:B---3--:R-:W-:Y:S02]  /*57be0*/  IADD3.X R14, R14, UR6, RZ, P0, !PT ;  /* 0x000000060e0e7c10 */ /* 0x008fe400087fe4ff */
[----:B-----5:R-:W-:Y:S01]  /*57bf0*/  IADD3 R0, R2, 0x100000, RZ ;  /* 0x0010000002007810 */ /* 0x020fe20007ffe0ff */
[----:B------:R-:W-:Y:S02]  /*57c00*/  IMAD.MOV.U32 R4, RZ, RZ, R9 ;  /* 0x000000ffff047224 */ /* 0x000fe400078e0009 */
[----:B------:R-:W-:-:S02]  /*57c10*/  IMAD.MOV.U32 R5, RZ, RZ, R13 ;  /* 0x000000ffff057224 */ /* 0x000fc400078e000d */
[----:B-1----:R-:W3:Y:S01]  /*57c20*/  LDL.LU R13, [R1+0xa58] ;  /* 0x000a5800010d7983 */ /* 0x002ee20000300800 */
[----:B------:R1:W-:Y:S02]  /*57c30*/  STL [R1+0xa28], R14 ;  /* 0x000a280e01007387 */ /* 0x0003e40000100800 */
[----:B------:R-:W5:Y:S01]  /*57c40*/  LDL.LU R9, [R1+0xa6c] ;  /* 0x000a6c0001097983 */ /* 0x000f620000300800 */
[----:B------:R1:W-:Y:S02]  /*57c50*/  LDGSTS.E [R0+-0x80000], [R4.64], P2 ;  /* 0x8000000004007fae */ /* 0x0003e40009121848 */
[----:B-1----:R-:W-:Y:S02]  /*57c60*/  IMAD.MOV.U32 R5, RZ, RZ, R14 ;  /* 0x000000ffff057224 */ /* 0x002fe400078e000e */
[----:B------:R-:W5:Y:S01]  /*57c70*/  LDL.LU R14, [R1+0xa68] ;  /* 0x000a6800010e7983 */ /* 0x000f620000300800 */
[----:B------:R-:W-:Y:S01]  /*57c80*/  IMAD.MOV.U32 R4, RZ, RZ, R10 ;  /* 0x000000ffff047224 */ /* 0x000fe200078e000a */
[----:B------:R-:W-:-:S05]  /*57c90*/  IADD3 R3, R2, 0x100000, RZ ;  /* 0x0010000002037810 */ /* 0x000fca0007ffe0ff */
[----:B------:R1:W-:Y:S02]  /*57ca0*/  LDGSTS.E [R3+-0x7f000], [R4.64], P2 ;  /* 0x8100000004037fae */ /* 0x0003e40009121848 */
[----:B-1----:R-:W-:Y:S01]  /*57cb0*/  IMAD.MOV.U32 R4, RZ, RZ, R6 ;  /* 0x000000ffff047224 */ /* 0x002fe200078e0006 */
[----:B--2---:R-:W-:Y:S02]  /*57cc0*/  IADD3.X R11, R11, UR6, RZ, P1, !PT ;  /* 0x000000060b0b7c10 */ /* 0x004fe40008ffe4ff */
[----:B----4-:R-:W-:-:S05]  /*57cd0*/  IADD3 R7, P0, R7, UR10, RZ ;  /* 0x0000000a07077c10 */ /* 0x010fca000ff1e0ff */
[----:B------:R-:W-:Y:S01]  /*57ce0*/  STL [R1+0xa4c], R7 ;  /* 0x000a4c0701007387 */ /* 0x000fe20000100800 */
[----:B------:R1:W-:Y:S02]  /*57cf0*/  STL [R1+0xa38], R11 ;  /* 0x000a380b01007387 */ /* 0x0003e40000100800 */
[----:B------:R-:W2:Y:S02]  /*57d00*/  LDL.LU R10, [R1+0xa7c] ;  /* 0x000a7c00010a7983 */ /* 0x000ea40000300800 */
[----:B------:R-:W-:-:S05]  /*57d10*/  IMAD.MOV.U32 R5, RZ, RZ, R11 ;  /* 0x000000ffff057224 */ /* 0x000fca00078e000b */
[----:B------:R4:W-:Y:S04]  /*57d20*/  LDGSTS.E [R0+-0x7e000], [R4.64], P2 ;  /* 0x8200000004007fae */ /* 0x0009e80009121848 */
[----:B-1----:R-:W2:Y:S01]  /*57d30*/  LDL.LU R11, [R1+0xa78] ;  /* 0x000a7800010b7983 */ /* 0x002ea20000300800 */
[----:B------:R-:W-:Y:S02]  /*57d40*/  IADD3.X R12, R12, UR6, RZ, P0, !PT ;  /* 0x000000060c0c7c10 */ /* 0x000fe400087fe4ff */
[----:B------:R-:W-:-:S05]  /*57d50*/  IADD3 R8, P1, R8, UR10, RZ ;  /* 0x0000000a08087c10 */ /* 0x000fca000ff3e0ff */
[----:B------:R-:W-:Y:S01]  /*57d60*/  STL [R1+0xa5c], R8 ;  /* 0x000a5c0801007387 */ /* 0x000fe20000100800 */
[----:B------:R1:W-:Y:S02]  /*57d70*/  STL [R1+0xa48], R12 ;  /* 0x000a480c01007387 */ /* 0x0003e40000100800 */
[----:B------:R-:W2:Y:S02]  /*57d80*/  LDL.LU R6, [R1+0xa8c] ;  /* 0x000a8c0001067983 */ /* 0x000ea40000300800 */
[----:B----4-:R-:W-:Y:S02]  /*57d90*/  IMAD.MOV.U32 R4, RZ, RZ, R7 ;  /* 0x000000ffff047224 */ /* 0x010fe400078e0007 */
[----:B------:R-:W-:-:S05]  /*57da0*/  IMAD.MOV.U32 R5, RZ, RZ, R12 ;  /* 0x000000ffff057224 */ /* 0x000fca00078e000c */
[----:B------:R4:W-:Y:S04]  /*57db0*/  LDGSTS.E [R3+-0x7d000], [R4.64], P2 ;  /* 0x8300000004037fae */ /* 0x0009e80009121848 */
[----:B-1----:R-:W2:Y:S01]  /*57dc0*/  LDL.LU R12, [R1+0xa88] ;  /* 0x000a8800010c7983 */ /* 0x002ea20000300800 */
[----:B---3--:R-:W-:Y:S02]  /*57dd0*/  IADD3.X R13, R13, UR6, RZ, P1, !PT ;  /* 0x000000060d0d7c10 */ /* 0x008fe40008ffe4ff */
[----:B-----5:R-:W-:-:S05]  /*57de0*/  IADD3 R9, P0, R9, UR10, RZ ;  /* 0x0000000a09097c10 */ /* 0x020fca000ff1e0ff */
[----:B------:R-:W-:Y:S01]  /*57df0*/  STL [R1+0xa6c], R9 ;  /* 0x000a6c0901007387 */ /* 0x000fe20000100800 */
[----:B------:R1:W-:Y:S02]  /*57e00*/  STL [R1+0xa58], R13 ;  /* 0x000a580d01007387 */ /* 0x0003e40000100800 */
[----:B------:R-:W3:Y:S02]  /*57e10*/  LDL.LU R7, [R1+0xa9c] ;  /* 0x000a9c0001077983 */ /* 0x000ee40000300800 */
[----:B----4-:R-:W-:Y:S02]  /*57e20*/  IMAD.MOV.U32 R5, RZ, RZ, R13 ;  /* 0x000000ffff057224 */ /* 0x010fe400078e000d */
[----:B------:R-:W-:-:S05]  /*57e30*/  IMAD.MOV.U32 R4, RZ, RZ, R8 ;  /* 0x000000ffff047224 */ /* 0x000fca00078e0008 */
[----:B------:R4:W-:Y:S01]  /*57e40*/  LDGSTS.E [R0+-0x7c000], [R4.64], P2 ;  /* 0x8400000004007fae */ /* 0x0009e20009121848 */
[----:B------:R-:W-:-:S03]  /*57e50*/  IADD3.X R14, R14, UR6, RZ, P0, !PT ;  /* 0x000000060e0e7c10 */ /* 0x000fc600087fe4ff */
[----:B-1----:R-:W5:Y:S02]  /*57e60*/  LDL.LU R13, [R1+0xa98] ;  /* 0x000a9800010d7983 */ /* 0x002f640000300800 */
[----:B----4-:R-:W-:Y:S02]  /*57e70*/  IMAD.MOV.U32 R5, RZ, RZ, R14 ;  /* 0x000000ffff057224 */ /* 0x010fe400078e000e */
[----:B------:R-:W-:-:S05]  /*57e80*/  IMAD.MOV.U32 R4, RZ, RZ, R9 ;  /* 0x000000ffff047224 */ /* 0x000fca00078e0009 */
[----:B------:R1:W-:Y:S01]  /*57e90*/  LDGSTS.E [R3+-0x7b000], [R4.64], P2 ;  /* 0x8500000004037fae */ /* 0x0003e20009121848 */
[----:B--2---:R-:W-:-:S05]  /*57ea0*/  IADD3 R10, P1, R10, UR10, RZ ;  /* 0x0000000a0a0a7c10 */ /* 0x004fca000ff3e0ff */
[----:B------:R-:W-:Y:S01]  /*57eb0*/  STL [R1+0xa7c], R10 ;  /* 0x000a7c0a01007387 */ /* 0x000fe20000100800 */
[----:B------:R2:W-:Y:S02]  /*57ec0*/  STL [R1+0xa68], R14 ;  /* 0x000a680e01007387 */ /* 0x0005e40000100800 */
[----:B------:R-:W4:Y:S01]  /*57ed0*/  LDL.LU R8, [R1+0xaac] ;  /* 0x000aac0001087983 */ /* 0x000f220000300800 */
[----:B------:R-:W-:Y:S01]  /*57ee0*/  IADD3.X R11, R11, UR6, RZ, P1, !PT ;  /* 0x000000060b0b7c10 */ /* 0x000fe20008ffe4ff */
[----:B--2---:R-:W2:Y:S01]  /*57ef0*/  LDL.LU R14, [R1+0xaa8] ;  /* 0x000aa800010e7983 */ /* 0x004ea20000300800 */
[----:B------:R-:W-:-:S05]  /*57f00*/  IADD3 R6, P0, R6, UR10, RZ ;  /* 0x0000000a06067c10 */ /* 0x000fca000ff1e0ff */
[----:B------:R-:W-:Y:S01]  /*57f10*/  STL [R1+0xa8c], R6 ;  /* 0x000a8c0601007387 */ /* 0x000fe20000100800 */
[----:B------:R3:W-:Y:S02]  /*57f20*/  STL [R1+0xa78], R11 ;  /* 0x000a780b01007387 */ /* 0x0007e40000100800 */
[----:B------:R-:W2:Y:S01]  /*57f30*/  LDL.LU R9, [R1+0xabc] ;  /* 0x000abc0001097983 */ /* 0x000ea20000300800 */
[----:B------:R-:W-:Y:S01]  /*57f40*/  IADD3.X R12, R12, UR6, RZ, P0, !PT ;  /* 0x000000060c0c7c10 */ /* 0x000fe200087fe4ff */
[----:B-1----:R-:W-:Y:S02]  /*57f50*/  IMAD.MOV.U32 R4, RZ, RZ, R10 ;  /* 0x000000ffff047224 */ /* 0x002fe400078e000a */
[----:B------:R-:W-:Y:S01]  /*57f60*/  IMAD.MOV.U32 R5, RZ, RZ, R11 ;  /* 0x000000ffff057224 */ /* 0x000fe200078e000b */
[----:B------:R-:W2:Y:S04]  /*57f70*/  LDL.LU R10, [R1+0xab8] ;  /* 0x000ab800010a7983 */ /* 0x000ea80000300800 */
[----:B------:R1:W-:Y:S01]  /*57f80*/  LDGSTS.E [R0+-0x7a000], [R4.64], P2 ;  /* 0x8600000004007fae */ /* 0x0003e20009121848 */
[----:B---3--:R-:W-:-:S05]  /*57f90*/  IADD3 R7, P1, R7, UR10, RZ ;  /* 0x0000000a07077c10 */ /* 0x008fca000ff3e0ff */
[----:B------:R-:W-:Y:S01]  /*57fa0*/  STL [R1+0xa9c], R7 ;  /* 0x000a9c0701007387 */ /* 0x000fe20000100800 */
[----:B------:R3:W-:Y:S02]  /*57fb0*/  STL [R1+0xa88], R12 ;  /* 0x000a880c01007387 */ /* 0x0007e40000100800 */
[----:B------:R-:W2:Y:S01]  /*57fc0*/  LDL.LU R11, [R1+0xacc] ;  /* 0x000acc00010b7983 */ /* 0x000ea20000300800 */
[----:B-----5:R-:W-:Y:S01]  /*57fd0*/  IADD3.X R13, R13, UR6, RZ, P1, !PT ;  /* 0x000000060d0d7c10 */ /* 0x020fe20008ffe4ff */
[----:B-1----:R-:W-:Y:S02]  /*57fe0*/  IMAD.MOV.U32 R5, RZ, RZ, R12 ;  /* 0x000000ffff057224 */ /* 0x002fe400078e000c */
[----:B------:R-:W-:Y:S01]  /*57ff0*/  IMAD.MOV.U32 R4, RZ, RZ, R6 ;  /* 0x000000ffff047224 */ /* 0x000fe200078e0006 */
[----:B---3--:R-:W3:Y:S04]  /*58000*/  LDL.LU R12, [R1+0xac8] ;  /* 0x000ac800010c7983 */ /* 0x008ee80000300800 */
[----:B------:R1:W-:Y:S02]  /*58010*/  LDGSTS.E [R3+-0x79000], [R4.64], P2 ;  /* 0x8700000004037fae */ /* 0x0003e40009121848 */
[----:B-1----:R-:W-:-:S02]  /*58020*/  IMAD.MOV.U32 R5, RZ, RZ, R13 ;  /* 0x000000ffff057224 */ /* 0x002fc400078e000d */
[----:B------:R-:W-:-:S05]  /*58030*/  IMAD.MOV.U32 R4, RZ, RZ, R7 ;  /* 0x000000ffff047224 */ /* 0x000fca00078e0007 */
[----:B------:R1:W-:Y:S01]  /*58040*/  LDGSTS.E [R0+-0x78000], [R4.64], P2 ;  /* 0x8800000004007fae */ /* 0x0003e20009121848 */
[----:B----4-:R-:W-:-:S05]  /*58050*/  IADD3 R8, P0, R8, UR10, RZ ;  /* 0x0000000a08087c10 */ /* 0x010fca000ff1e0ff */
[----:B------:R-:W-:Y:S01]  /*58060*/  STL [R1+0xaac], R8 ;  /* 0x000aac0801007387 */ /* 0x000fe20000100800 */
[----:B------:R4:W-:Y:S02]  /*58070*/  STL [R1+0xa98], R13 ;  /* 0x000a980d01007387 */ /* 0x0009e40000100800 */
[----:B------:R-:W5:Y:S01]  /*58080*/  LDL.LU R6, [R1+0xadc] ;  /* 0x000adc0001067983 */ /* 0x000f620000300800 */
[----:B--2---:R-:W-:Y:S01]  /*58090*/  IADD3.X R14, R14, UR6, RZ, P0, !PT ;  /* 0x000000060e0e7c10 */ /* 0x004fe200087fe4ff */
[----:B----4-:R-:W2:Y:S01]  /*580a0*/  LDL.LU R13, [R1+0xad8] ;  /* 0x000ad800010d7983 */ /* 0x010ea20000300800 */
[----:B------:R-:W-:-:S05]  /*580b0*/  IADD3 R9, P1, R9, UR10, RZ ;  /* 0x0000000a09097c10 */ /* 0x000fca000ff3e0ff */
[----:B------:R-:W-:Y:S01]  /*580c0*/  STL [R1+0xabc], R9 ;  /* 0x000abc0901007387 */ /* 0x000fe20000100800 */
[----:B------:R4:W-:Y:S02]  /*580d0*/  STL [R1+0xaa8], R14 ;  /* 0x000aa80e01007387 */ /* 0x0009e40000100800 */
[----:B------:R-:W2:Y:S01]  /*580e0*/  LDL.LU R7, [R1+0xaec] ;  /* 0x000aec0001077983 */ /* 0x000ea20000300800 */
[----:B------:R-:W-:Y:S01]  /*580f0*/  IADD3.X R10, R10, UR6, RZ, P1, !PT ;  /* 0x000000060a0a7c10 */ /* 0x000fe20008ffe4ff */
[----:B-1----:R-:W-:Y:S02]  /*58100*/  IMAD.MOV.U32 R4, RZ, RZ, R8 ;  /* 0x000000ffff047224 */ /* 0x002fe400078e0008 */
[----:B------:R-:W-:-:S05]  /*58110*/  IMAD.MOV.U32 R5, RZ, RZ, R14 ;  /* 0x000000ffff057224 */ /* 0x000fca00078e000e */
[----:B------:R1:W-:Y:S04]  /*58120*/  LDGSTS.E [R3+-0x77000], [R4.64], P2 ;  /* 0x8900000004037fae */ /* 0x0003e80009121848 */
[----:B----4-:R-:W4:Y:S01]  /*58130*/  LDL.LU R14, [R1+0xae8] ;  /* 0x000ae800010e7983 */ /* 0x010f220000300800 */
[----:B------:R-:W-:-:S05]  /*58140*/  IADD3 R11, P0, R11, UR10, RZ ;  /* 0x0000000a0b0b7c10 */ /* 0x000fca000ff1e0ff */
[----:B------:R-:W-:Y:S01]  /*58150*/  STL [R1+0xacc], R11 ;  /* 0x000acc0b01007387 */ /* 0x000fe20000100800 */
[----:B------:R5:W-:Y:S02]  /*58160*/  STL [R1+0xab8], R10 ;  /* 0x000ab80a01007387 */ /* 0x000be40000100800 */
[----:B------:R-:W4:Y:S01]  /*58170*/  LDL.LU R8, [R1+0xafc] ;  /* 0x000afc0001087983 */ /* 0x000f220000300800 */
[----:B---3--:R-:W-:Y:S01]  /*58180*/  IADD3.X R12, R12, UR6, RZ, P0, !PT ;  /* 0x000000060c0c7c10 */ /* 0x008fe200087fe4ff */
[----:B-1----:R-:W-:Y:S02]  /*58190*/  IMAD.MOV.U32 R4, RZ, RZ, R9 ;  /* 0x000000ffff047224 */ /* 0x002fe400078e0009 */
[----:B------:R-:W4:Y:S01]  /*581a0*/  LDL.LU R9, [R1+0xaf8] ;  /* 0x000af80001097983 */ /* 0x000f220000300800 */
[----:B------:R-:W-:-:S05]  /*581b0*/  IMAD.MOV.U32 R5, RZ, RZ, R10 ;  /* 0x000000ffff057224 */ /* 0x000fca00078e000a */
[----:B------:R1:W-:Y:S02]  /*581c0*/  LDGSTS.E [R0+-0x76000], [R4.64], P2 ;  /* 0x8a00000004007fae */ /* 0x0003e40009121848 */
[----:B-1----:R-:W-:Y:S02]  /*581d0*/  IMAD.MOV.U32 R4, RZ, RZ, R11 ;  /* 0x000000ffff047224 */ /* 0x002fe400078e000b */
[----:B------:R-:W-:-:S05]  /*581e0*/  IMAD.MOV.U32 R5, RZ, RZ, R12 ;  /* 0x000000ffff057224 */ /* 0x000fca00078e000c */
[----:B------:R1:W-:Y:S01]  /*581f0*/  LDGSTS.E [R3+-0x75000], [R4.64], P2 ;  /* 0x8b00000004037fae */ /* 0x0003e20009121848 */
[----:B-----5:R-:W-:-:S05]  /*58200*/  IADD3 R6, P1, R6, UR10, RZ ;  /* 0x0000000a06067c10 */ /* 0x020fca000ff3e0ff */
[----:B------:R-:W-:Y:S01]  /*58210*/  STL [R1+0xadc], R6 ;  /* 0x000adc0601007387 */ /* 0x000fe20000100800 */
[----:B------:R5:W-:Y:S02]  /*58220*/  STL [R1+0xac8], R12 ;  /* 0x000ac80c01007387 */ /* 0x000be40000100800 */
[----:B------:R-:W3:Y:S02]  /*58230*/  LDL.LU R10, [R1+0xb0c] ;  /* 0x000b0c00010a7983 */ /* 0x000ee40000300800 */
[----:B------:R-:W3:Y:S01]  /*58240*/  LDL.LU R11, [R1+0xb08] ;  /* 0x000b0800010b7983 */ /* 0x000ee20000300800 */
[----:B--2---:R-:W-:Y:S02]  /*58250*/  IADD3.X R13, R13, UR6, RZ, P1, !PT ;  /* 0x000000060d0d7c10 */ /* 0x004fe40008ffe4ff */
[----:B------:R-:W-:-:S05]  /*58260*/  IADD3 R7, P0, R7, UR10, RZ ;  /* 0x0000000a07077c10 */ /* 0x000fca000ff1e0ff */
[----:B------:R-:W-:Y:S01]  /*58270*/  STL [R1+0xaec], R7 ;  /* 0x000aec0701007387 */ /* 0x000fe20000100800 */
[----:B------:R2:W-:Y:S02]  /*58280*/  STL [R1+0xad8], R13 ;  /* 0x000ad80d01007387 */ /* 0x0005e40000100800 */
[----:B-----5:R-:W5:Y:S01]  /*58290*/  LDL.LU R12, [R1+0xb1c] ;  /* 0x000b1c00010c7983 */ /* 0x020f620000300800 */
[----:B----4-:R-:W-:Y:S01]  /*582a0*/  IADD3.X R14, R14, UR6, RZ, P0, !PT ;  /* 0x000000060e0e7c10 */ /* 0x010fe200087fe4ff */
[----:B-1----:R-:W-:Y:S02]  /*582b0*/  IMAD.MOV.U32 R4, RZ, RZ, R6 ;  /* 0x000000ffff047224 */ /* 0x002fe400078e0006 */
[----:B------:R-:W-:Y:S02]  /*582c0*/  IMAD.MOV.U32 R5, RZ, RZ, R13 ;  /* 0x000000ffff057224 */ /* 0x000fe400078e000d */
[----:B--2---:R-:W2:Y:S04]  /*582d0*/  LDL.LU R13, [R1+0xb18] ;  /* 0x000b1800010d7983 */ /* 0x004ea80000300800 */
[----:B------:R1:W-:Y:S01]  /*582e0*/  LDGSTS.E [R0+-0x74000], [R4.64], P2 ;  /* 0x8c00000004007fae */ /* 0x0003e20009121848 */
        /* <DEDUP_REMOVED lines=8> */
[----:B----4-:R-:W2:Y:S01]  /*58370*/  LDL.LU R14, [R1+0xb28] ;  /* 0x000b2800010e7983 */ /* 0x010ea20000300800 */
[----:B-1----:R-:W-:Y:S02]  /*58380*/  IMAD.MOV.U32 R5, RZ, RZ, R9 ;  /* 0x000000ffff057224 */ /* 0x002fe400078e0009 */
[----:B------:R-:W-:-:S05]  /*58390*/  IMAD.MOV.U32 R4, RZ, RZ, R8 ;  /* 0x000000ffff047224 */ /* 0x000fca00078e0008 */
[----:B------:R1:W-:Y:S01]  /*583a0*/  LDGSTS.E [R0+-0x72000], [R4.64], P2 ;  /* 0x8e00000004007fae */ /* 0x0003e20009121848 */
[----:B---3--:R-:W-:-:S05]  /*583b0*/  IADD3 R10, P0, R10, UR10, RZ ;  /* 0x0000000a0a0a7c10 */ /* 0x008fca000ff1e0ff */
[----:B------:R-:W-:Y:S01]  /*583c0*/  STL [R1+0xb0c], R10 ;  /* 0x000b0c0a01007387 */ /* 0x000fe20000100800 */
[----:B------:R3:W-:Y:S02]  /*583d0*/  STL [R1+0xaf8], R9 ;  /* 0x000af80901007387 */ /* 0x0007e40000100800 */
[----:B------:R-:W4:Y:S01]  /*583e0*/  LDL.LU R7, [R1+0xb3c] ;  /* 0x000b3c0001077983 */ /* 0x000f220000300800 */
[----:B------:R-:W-:Y:S01]  /*583f0*/  IADD3.X R11, R11, UR6, RZ, P0, !PT ;  /* 0x000000060b0b7c10 */ /* 0x000fe200087fe4ff */
[----:B---3--:R-:W3:Y:S01]  /*58400*/  LDL.LU R9, [R1+0xb38] ;  /* 0x000b380001097983 */ /* 0x008ee20000300800 */
[----:B-----5:R-:W-:-:S05]  /*58410*/  IADD3 R12, P1, R12, UR10, RZ ;  /* 0x0000000a0c0c7c10 */ /* 0x020fca000ff3e0ff */
[----:B------:R-:W-:Y:S01]  /*58420*/  STL [R1+0xb1c], R12 ;  /* 0x000b1c0c01007387 */ /* 0x000fe20000100800 */
[----:B------:R5:W-:Y:S02]  /*58430*/  STL [R1+0xb08], R11 ;  /* 0x000b080b01007387 */ /* 0x000be40000100800 */
[----:B------:R-:W3:Y:S01]  /*58440*/  LDL.LU R8, [R1+0xb4c] ;  /* 0x000b4c0001087983 */ /* 0x000ee20000300800 */
[----:B--2---:R-:W-:Y:S01]  /*58450*/  IADD3.X R13, R13, UR6, RZ, P1, !PT ;  /* 0x000000060d0d7c10 */ /* 0x004fe20008ffe4ff */
[----:B-1----:R-:W-:Y:S02]  /*58460*/  IMAD.MOV.U32 R4, RZ, RZ, R10 ;  /* 0x000000ffff047224 */ /* 0x002fe400078e000a */
[----:B------:R-:W-:Y:S01]  /*58470*/  IMAD.MOV.U32 R5, RZ, RZ, R11 ;  /* 0x000000ffff057224 */ /* 0x000fe200078e000b */
[----:B------:R-:W2:Y:S04]  /*58480*/  LDL.LU R10, [R1+0xb48] ;  /* 0x000b4800010a7983 */ /* 0x000ea80000300800 */
[----:B------:R1:W-:Y:S01]  /*58490*/  LDGSTS.E [R3+-0x71000], [R4.64], P2 ;  /* 0x8f00000004037fae */ /* 0x0003e20009121848 */
[----:B------:R-:W-:-:S05]  /*584a0*/  IADD3 R6, P0, R6, UR10, RZ ;  /* 0x0000000a06067c10 */ /* 0x000fca000ff1e0ff */
[----:B------:R-:W-:Y:S01]  /*584b0*/  STL [R1+0xb2c], R6 ;  /* 0x000b2c0601007387 */ /* 0x000fe20000100800 */
[----:B------:R1:W-:Y:S02]  /*584c0*/  STL [R1+0xb18], R13 ;  /* 0x000b180d01007387 */ /* 0x0003e40000100800 */
[----:B-----5:R-:W2:Y:S01]  /*584d0*/  LDL.LU R11, [R1+0xb5c] ;  /* 0x000b5c00010b7983 */ /* 0x020ea20000300800 */
[----:B------:R-:W-:Y:S01]  /*584e0*/  IADD3.X R14, R14, UR6, RZ, P0, !PT ;  /* 0x000000060e0e7c10 */ /* 0x000fe200087fe4ff */
[----:B-1----:R-:W-:Y:S02]  /*584f0*/  IMAD.MOV.U32 R5, RZ, RZ, R13 ;  /* 0x000000ffff057224 */ /* 0x002fe400078e000d */
[----:B------:R-:W-:Y:S01]  /*58500*/  IMAD.MOV.U32 R4, RZ, RZ, R12 ;  /* 0x000000ffff047224 */ /* 0x000fe200078e000c */
[----:B------:R-:W2:Y:S04]  /*58510*/  LDL.LU R13, [R1+0xb58] ;  /* 0x000b5800010d7983 */ /* 0x000ea80000300800 */
        /* <DEDUP_REMOVED lines=8> */
[----:B---3--:R-:W-:Y:S01]  /*585a0*/  IADD3.X R9, R9, UR6, RZ, P1, !PT ;  /* 0x0000000609097c10 */ /* 0x008fe20008ffe4ff */
[----:B----4-:R-:W3:Y:S01]  /*585b0*/  LDL.LU R14, [R1+0xb68] ;  /* 0x000b6800010e7983 */ /* 0x010ee20000300800 */
[----:B------:R-:W-:-:S05]  /*585c0*/  IADD3 R8, P0, R8, UR10, RZ ;  /* 0x0000000a08087c10 */ /* 0x000fca000ff1e0ff */
[----:B------:R-:W-:Y:S01]  /*585d0*/  STL [R1+0xb4c], R8 ;  /* 0x000b4c0801007387 */ /* 0x000fe20000100800 */
[----:B------:R4:W-:Y:S02]  /*585e0*/  STL [R1+0xb38], R9 ;  /* 0x000b380901007387 */ /* 0x0009e40000100800 */
[----:B------:R-:W3:Y:S01]  /*585f0*/  LDL.LU R6, [R1+0xb7c] ;  /* 0x000b7c0001067983 */ /* 0x000ee20000300800 */
[----:B--2---:R-:W-:Y:S01]  /*58600*/  IADD3.X R10, R10, UR6, RZ, P0, !PT ;  /* 0x000000060a0a7c10 */ /* 0x004fe200087fe4ff */
[----:B-1----:R-:W-:Y:S02]  /*58610*/  IMAD.MOV.U32 R4, RZ, RZ, R7 ;  /* 0x000000ffff047224 */ /* 0x002fe400078e0007 */
[----:B------:R-:W-:-:S05]  /*58620*/  IMAD.MOV.U32 R5, RZ, RZ, R9 ;  /* 0x000000ffff057224 */ /* 0x000fca00078e0009 */
[----:B------:R1:W-:Y:S04]  /*58630*/  LDGSTS.E [R0+-0x6e000], [R4.64], P2 ;  /* 0x9200000004007fae */ /* 0x0003e80009121848 */
[----:B----4-:R-:W2:Y:S01]  /*58640*/  LDL.LU R9, [R1+0xb78] ;  /* 0x000b780001097983 */ /* 0x010ea20000300800 */
[----:B------:R-:W-:-:S05]  /*58650*/  IADD3 R11, P1, R11, UR10, RZ ;  /* 0x0000000a0b0b7c10 */ /* 0x000fca000ff3e0ff */
[----:B------:R-:W-:Y:S01]  /*58660*/  STL [R1+0xb5c], R11 ;  /* 0x000b5c0b01007387 */ /* 0x000fe20000100800 */
[----:B------:R4:W-:Y:S02]  /*58670*/  STL [R1+0xb48], R10 ;  /* 0x000b480a01007387 */ /* 0x0009e40000100800 */
[----:B------:R-:W2:Y:S01]  /*58680*/  LDL.LU R7, [R1+0xb8c] ;  /* 0x000b8c0001077983 */ /* 0x000ea20000300800 */
[----:B------:R-:W-:Y:S01]  /*58690*/  IADD3.X R13, R13, UR6, RZ, P1, !PT ;  /* 0x000000060d0d7c10 */ /* 0x000fe20008ffe4ff */
[----:B-1----:R-:W-:Y:S02]  /*586a0*/  IMAD.MOV.U32 R4, RZ, RZ, R8 ;  /* 0x000000ffff047224 */ /* 0x002fe400078e0008 */
[----:B------:R-:W2:Y:S01]  /*586b0*/  LDL.LU R8, [R1+0xb88] ;  /* 0x000b880001087983 */ /* 0x000ea20000300800 */
        /* <DEDUP_REMOVED lines=8> */
[----:B----4-:R-:W4:Y:S02]  /*58740*/  LDL.LU R10, [R1+0xb9c] ;  /* 0x000b9c00010a7983 */ /* 0x010f240000300800 */
[----:B------:R-:W4:Y:S01]  /*58750*/  LDL.LU R11, [R1+0xb98] ;  /* 0x000b9800010b7983 */ /* 0x000f220000300800 */
[----:B---3--:R-:W-:Y:S02]  /*58760*/  IADD3.X R14, R14, UR6, RZ, P0, !PT ;  /* 0x000000060e0e7c10 */ /* 0x008fe400087fe4ff */
[----:B------:R-:W-:-:S05]  /*58770*/  IADD3 R6, P1, R6, UR10, RZ ;  /* 0x0000000a06067c10 */ /* 0x000fca000ff3e0ff */
[----:B------:R-:W-:Y:S01]  /*58780*/  STL [R1+0xb7c], R6 ;  /* 0x000b7c0601007387 */ /* 0x000fe20000100800 */
[----:B------:R3:W-:Y:S02]  /*58790*/  STL [R1+0xb68], R14 ;  /* 0x000b680e01007387 */ /* 0x0007e40000100800 */
[----:B-----5:R-:W5:Y:S02]  /*587a0*/  LDL.LU R13, [R1+0xbac] ;  /* 0x000bac00010d7983 */ /* 0x020f640000300800 */
[----:B------:R-:W5:Y:S01]  /*587b0*/  LDL.LU R17, [R1+0xba8] ;  /* 0x000ba80001117983 */ /* 0x000f620000300800 */
[----:B--2---:R-:W-:Y:S01]  /*587c0*/  IADD3.X R9, R9, UR6, RZ, P1, !PT ;  /* 0x0000000609097c10 */ /* 0x004fe20008ffe4ff */
[----:B-1----:R-:W-:Y:S02]  /*587d0*/  IMAD.MOV.U32 R4, RZ, RZ, R12 ;  /* 0x000000ffff047224 */ /* 0x002fe400078e000c */
[----:B------:R-:W-:-:S05]  /*587e0*/  IMAD.MOV.U32 R5, RZ, RZ, R14 ;  /* 0x000000ffff057224 */ /* 0x000fca00078e000e */
[----:B------:R1:W-:Y:S01]  /*587f0*/  LDGSTS.E [R3+-0x6b000], [R4.64], P2 ;  /* 0x9500000004037fae */ /* 0x0003e20009121848 */
[----:B------:R-:W-:-:S05]  /*58800*/  IADD3 R7, P0, R7, UR10, RZ ;  /* 0x0000000a07077c10 */ /* 0x000fca000ff1e0ff */
[----:B------:R-:W-:Y:S01]  /*58810*/  STL [R1+0xb8c], R7 ;  /* 0x000b8c0701007387 */ /* 0x000fe20000100800 */
[----:B------:R-:W-:Y:S02]  /*58820*/  STL [R1+0xb78], R9 ;  /* 0x000b780901007387 */ /* 0x000fe40000100800 */
[----:B------:R-:W2:Y:S01]  /*58830*/  LDL.LU R12, [R1+0xbbc] ;  /* 0x000bbc00010c7983 */ /* 0x000ea20000300800 */
[----:B------:R-:W-:Y:S01]  /*58840*/  IADD3.X R8, R8, UR6, RZ, P0, !PT ;  /* 0x0000000608087c10 */ /* 0x000fe200087fe4ff */
[----:B---3--:R-:W2:Y:S01]  /*58850*/  LDL.LU R14, [R1+0xbb8] ;  /* 0x000bb800010e7983 */ /* 0x008ea20000300800 */
[----:B-1----:R-:W-:Y:S02]  /*58860*/  IMAD.MOV.U32 R4, RZ, RZ, R6 ;  /* 0x000000ffff047224 */ /* 0x002fe400078e0006 */
[----:B------:R-:W-:-:S05]  /*58870*/  IMAD.MOV.U32 R5, RZ, RZ, R9 ;  /* 0x000000ffff057224 */ /* 0x000fca00078e0009 */
[----:B------:R1:W-:Y:S02]  /*58880*/  LDGSTS.E [R0+-0x6a000], [R4.64], P2 ;  /* 0x9600000004007fae */ /* 0x0003e40009121848 */
[----:B-1----:R-:W-:Y:S02]  /*58890*/  IMAD.MOV.U32 R5, RZ, RZ, R8 ;  /* 0x000000ffff057224 */ /* 0x002fe400078e0008 */
[----:B------:R-:W-:-:S05]  /*588a0*/  IMAD.MOV.U32 R4, RZ, RZ, R7 ;  /* 0x000000ffff047224 */ /* 0x000fca00078e0007 */
[----:B------:R1:W-:Y:S01]  /*588b0*/  LDGSTS.E [R3+-0x69000], [R4.64], P2 ;  /* 0x9700000004037fae */ /* 0x0003e20009121848 */
[----:B----4-:R-:W-:-:S05]  /*588c0*/  IADD3 R10, P1, R10, UR10, RZ ;  /* 0x0000000a0a0a7c10 */ /* 0x010fca000ff3e0ff */
[----:B------:R-:W-:Y:S01]  /*588d0*/  STL [R1+0xb9c], R10 ;  /* 0x000b9c0a01007387 */ /* 0x000fe20000100800 */
[----:B------:R4:W-:Y:S02]  /*588e0*/  STL [R1+0xb88], R8 ;  /* 0x000b880801007387 */ /* 0x0009e40000100800 */
[----:B------:R-:W3:Y:S01]  /*588f0*/  LDL.LU R6, [R1+0xbcc] ;  /* 0x000bcc0001067983 */ /* 0x000ee20000300800 */
[----:B------:R-:W-:Y:S01]  /*58900*/  IADD3.X R11, R11, UR6, RZ, P1, !PT ;  /* 0x000000060b0b7c10 */ /* 0x000fe20008ffe4ff */
[----:B----4-:R-:W4:Y:S01]  /*58910*/  LDL.LU R8, [R1+0xbc8] ;  /* 0x000bc80001087983 */ /* 0x010f220000300800 */
[----:B-----5:R-:W-:-:S05]  /*58920*/  IADD3 R13, P0, R13, UR10, RZ ;  /* 0x0000000a0d0d7c10 */ /* 0x020fca000ff1e0ff */
[----:B------:R-:W-:Y:S01]  /*58930*/  STL [R1+0xbac], R13 ;  /* 0x000bac0d01007387 */ /* 0x000fe20000100800 */
[----:B------:R5:W-:Y:S02]  /*58940*/  STL [R1+0xb98], R11 ;  /* 0x000b980b01007387 */ /* 0x000be40000100800 */
[----:B------:R-:W4:Y:S02]  /*58950*/  LDL.LU R7, [R1+0xbdc] ;  /* 0x000bdc0001077983 */ /* 0x000f240000300800 */
[----:B-1----:R-:W-:Y:S02]  /*58960*/  IMAD.MOV.U32 R4, RZ, RZ, R10 ;  /* 0x000000ffff047224 */ /* 0x002fe400078e000a */
[----:B------:R-:W-:Y:S01]  /*58970*/  IMAD.MOV.U32 R5, RZ, RZ, R11 ;  /* 0x000000ffff057224 */ /* 0x000fe200078e000b */
[----:B------:R-:W-:Y:S01]  /*58980*/  IADD3.X R17, R17, UR6, RZ, P0, !PT ;  /* 0x0000000611117c10 */ /* 0x000fe200087fe4ff */
[----:B------:R-:W4:Y:S04]  /*58990*/  LDL.LU R9, [R1+0xbec] ;  /* 0x000bec0001097983 */ /* 0x000f280000300800 */
[----:B------:R1:W-:Y:S04]  /*589a0*/  LDGSTS.E [R0+-0x68000], [R4.64], P2 ;  /* 0x9800000004007fae */ /* 0x0003e80009121848 */
[----:B-----5:R-:W5:Y:S01]  /*589b0*/  LDL.LU R11, [R1+0xbd8] ;  /* 0x000bd800010b7983 */ /* 0x020f620000300800 */
[----:B--2---:R-:W-:Y:S01]  /*589c0*/  IADD3 R12, P1, R12, UR10, RZ ;  /* 0x0000000a0c0c7c10 */ /* 0x004fe2000ff3e0ff */
[----:B-1----:R-:W-:-:S02]  /*589d0*/  IMAD.MOV.U32 R4, RZ, RZ, R13 ;  /* 0x000000ffff047224 */ /* 0x002fc400078e000d */
[----:B------:R-:W-:Y:S02]  /*589e0*/  IMAD.MOV.U32 R5, RZ, RZ, R17 ;  /* 0x000000ffff057224 */ /* 0x000fe400078e0011 */
[----:B------:R1:W-:Y:S01]  /*589f0*/  STL [R1+0xbbc], R12 ;  /* 0x000bbc0c01007387 */ /* 0x0003e20000100800 */
[----:B------:R-:W-:Y:S02]  /*58a00*/  STL [R1+0xba8], R17 ;  /* 0x000ba81101007387 */ /* 0x000fe40000100800 */
[----:B------:R-:W5:Y:S01]  /*58a10*/  LDL.LU R10, [R1+0xbfc] ;  /* 0x000bfc00010a7983 */ /* 0x000f620000300800 */
[----:B------:R-:W-:Y:S01]  /*58a20*/  IADD3.X R14, R14, UR6, RZ, P1, !PT ;  /* 0x000000060e0e7c10 */ /* 0x000fe20008ffe4ff */
[----:B------:R-:W5:Y:S04]  /*58a30*/  LDL.LU R13, [R1+0xbe8] ;  /* 0x000be800010d7983 */ /* 0x000f680000300800 */
[----:B------:R1:W-:Y:S02]  /*58a40*/  LDGSTS.E [R3+-0x67000], [R4.64], P2 ;  /* 0x9900000004037fae */ /* 0x0003e40009121848 */
[----:B-1----:R-:W-:-:S02]  /*58a50*/  IMAD.MOV.U32 R4, RZ, RZ, R12 ;  /* 0x000000ffff047224 */ /* 0x002fc400078e000c */
[----:B------:R-:W-:-:S05]  /*58a60*/  IMAD.MOV.U32 R5, RZ, RZ, R14 ;  /* 0x000000ffff057224 */ /* 0x000fca00078e000e */
[----:B------:R1:W-:Y:S01]  /*58a70*/  LDGSTS.E [R0+-0x66000], [R4.64], P2 ;  /* 0x9a00000004007fae */ /* 0x0003e20009121848 */
[----:B---3--:R-:W-:-:S05]  /*58a80*/  IADD3 R6, P0, R6, UR10, RZ ;  /* 0x0000000a06067c10 */ /* 0x008fca000ff1e0ff */
[----:B------:R3:W-:Y:S01]  /*58a90*/  STL [R1+0xbcc], R6 ;  /* 0x000bcc0601007387 */ /* 0x0007e20000100800 */
[----:B------:R-:W-:Y:S02]  /*58aa0*/  STL [R1+0xbb8], R14 ;  /* 0x000bb80e01007387 */ /* 0x000fe40000100800 */
[----:B------:R-:W2:Y:S01]  /*58ab0*/  LDL.LU R12, [R1+0xbf8] ;  /* 0x000bf800010c7983 */ /* 0x000ea20000300800 */
[----:B----4-:R-:W-:Y:S01]  /*58ac0*/  IADD3.X R8, R8, UR6, RZ, P0, !PT ;  /* 0x0000000608087c10 */ /* 0x010fe200087fe4ff */
[----:B-1----:R-:W-:Y:S01]  /*58ad0*/  IMAD.MOV.U32 R4, RZ, RZ, R6 ;  /* 0x000000ffff047224 */ /* 0x002fe200078e0006 */
[----:B------:R-:W-:-:S05]  /*58ae0*/  IADD3 R7, P1, R7, UR10, RZ ;  /* 0x0000000a07077c10 */ /* 0x000fca000ff3e0ff */
[----:B------:R-:W-:Y:S01]  /*58af0*/  STL [R1+0xbdc], R7 ;  /* 0x000bdc0701007387 */ /* 0x000fe20000100800 */
[----:B------:R1:W-:Y:S02]  /*58b00*/  STL [R1+0xbc8], R8 ;  /* 0x000bc80801007387 */ /* 0x0003e40000100800 */
[----:B---3--:R-:W3:Y:S01]  /*58b10*/  LDL.LU R6, [R1+0xc0c] ;  /* 0x000c0c0001067983 */ /* 0x008ee20000300800 */
[----:B------:R-:W-:Y:S02]  /*58b20*/  IADD3 R9, P0, R9, UR10, RZ ;  /* 0x0000000a09097c10 */ /* 0x000fe4000ff1e0ff */
[----:B-----5:R-:W-:Y:S01]  /*58b30*/  IADD3.X R11, R11, UR6, RZ, P1, !PT ;  /* 0x000000060b0b7c10 */ /* 0x020fe20008ffe4ff */
[----:B------:R-:W-:Y:S02]  /*58b40*/  IMAD.MOV.U32 R5, RZ, RZ, R8 ;  /* 0x000000ffff057224 */ /* 0x000fe400078e0008 */
[----:B------:R-:W-:Y:S02]  /*58b50*/  STL [R1+0xbec], R9 ;  /* 0x000bec0901007387 */ /* 0x000fe40000100800 */
[----:B------:R4:W-:Y:S02]  /*58b60*/  STL [R1+0xbd8], R11 ;  /* 0x000bd80b01007387 */ /* 0x0009e40000100800 */
[----:B------:R5:W-:Y:S01]  /*58b70*/  LDGSTS.E [R3+-0x65000], [R4.64], P2 ;  /* 0x9b00000004037fae */ /* 0x000be20009121848 */
[----:B-1----:R-:W3:Y:S01]  /*58b80*/  LDL.LU R8, [R1+0xa24] ;  /* 0x000a240001087983 */ /* 0x002ee20000300800 */
[----:B------:R-:W-:-:S02]  /*58b90*/  IADD3 R10, P1, R10, UR10, RZ ;  /* 0x0000000a0a0a7c10 */ /* 0x000fc4000ff3e0ff */
[----:B------:R-:W-:Y:S01]  /*58ba0*/  IADD3.X R13, R13, UR6, RZ, P0, !PT ;  /* 0x000000060d0d7c10 */ /* 0x000fe200087fe4ff */
[----:B-----5:R-:W-:Y:S02]  /*58bb0*/  IMAD.MOV.U32 R5, RZ, RZ, R11 ;  /* 0x000000ffff057224 */ /* 0x020fe400078e000b */
[----:B------:R-:W-:Y:S01]  /*58bc0*/  IMAD.MOV.U32 R4, RZ, RZ, R7 ;  /* 0x000000ffff047224 */ /* 0x000fe200078e0007 */
[----:B----4-:R-:W4:Y:S01]  /*58bd0*/  LDL.LU R11, [R1+0xc08] ;  /* 0x000c0800010b7983 */ /* 0x010f220000300800 */
[----:B------:R-:W-:Y:S02]  /*58be0*/  STL [R1+0xbfc], R10 ;  /* 0x000bfc0a01007387 */ /* 0x000fe40000100800 */
[----:B------:R1:W-:Y:S02]  /*58bf0*/  STL [R1+0xbe8], R13 ;  /* 0x000be80d01007387 */ /* 0x0003e40000100800 */
[----:B------:R-:W5:Y:S01]  /*58c00*/  LDL.LU R7, [R1+0xa34] ;  /* 0x000a340001077983 */ /* 0x000f620000300800 */
[----:B------:R-:W5:Y:S04]  /*58c10*/  LDL.LU R14, [R1+0xa20] ;  /* 0x000a2000010e7983 */ /* 0x000f680000300800 */
[----:B------:R1:W-:Y:S02]  /*58c20*/  LDGSTS.E [R0+-0x64000], [R4.64], P2 ;  /* 0x9c00000004007fae */ /* 0x0003e40009121848 */
[----:B-1----:R-:W-:-:S02]  /*58c30*/  IMAD.MOV.U32 R4, RZ, RZ, R9 ;  /* 0x000000ffff047224 */ /* 0x002fc400078e0009 */
[----:B------:R-:W-:-:S05]  /*58c40*/  IMAD.MOV.U32 R5, RZ, RZ, R13 ;  /* 0x000000ffff057224 */ /* 0x000fca00078e000d */
[----:B------:R1:W-:Y:S02]  /*58c50*/  LDGSTS.E [R3+-0x63000], [R4.64], P2 ;  /* 0x9d00000004037fae */ /* 0x0003e40009121848 */
[----:B-1----:R-:W-:Y:S01]  /*58c60*/  IMAD.MOV.U32 R4, RZ, RZ, R10 ;  /* 0x000000ffff047224 */ /* 0x002fe200078e000a */
[----:B--2---:R-:W-:-:S05]  /*58c70*/  IADD3.X R12, R12, UR6, RZ, P1, !PT ;  /* 0x000000060c0c7c10 */ /* 0x004fca0008ffe4ff */
[----:B------:R1:W-:Y:S01]  /*58c80*/  STL [R1+0xbf8], R12 ;  /* 0x000bf80c01007387 */ /* 0x0003e20000100800 */
[----:B------:R-:W2:Y:S02]  /*58c90*/  LDL.LU R9, [R1+0xa44] ;  /* 0x000a440001097983 */ /* 0x000ea40000300800 */
[----:B------:R-:W2:Y:S02]  /*58ca0*/  LDL.LU R13, [R1+0xa30] ;  /* 0x000a3000010d7983 */ /* 0x000ea40000300800 */
[----:B------:R-:W-:-:S05]  /*58cb0*/  IMAD.MOV.U32 R5, RZ, RZ, R12 ;  /* 0x000000ffff057224 */ /* 0x000fca00078e000c */
[----:B------:R3:W-:Y:S04]  /*58cc0*/  LDGSTS.E [R0+-0x62000], [R4.64], P2 ;  /* 0x9e00000004007fae */ /* 0x0007e80009121848 */
[----:B-1----:R-:W2:Y:S01]  /*58cd0*/  LDL.LU R12, [R1+0xa40] ;  /* 0x000a4000010c7983 */ /* 0x002ea20000300800 */
[----:B---3--:R-:W-:-:S05]  /*58ce0*/  IADD3 R6, P1, R6, UR10, RZ ;  /* 0x0000000a06067c10 */ /* 0x008fca000ff3e0ff */
[----:B------:R-:W-:Y:S01]  /*58cf0*/  STL [R1+0xc0c], R6 ;  /* 0x000c0c0601007387 */ /* 0x000fe20000100800 */
[----:B------:R-:W3:Y:S01]  /*58d00*/  LDL.LU R10, [R1+0xa54] ;  /* 0x000a5400010a7983 */ /* 0x000ee20000300800 */
[----:B------:R-:W-:Y:S02]  /*58d10*/  IADD3 R8, P0, R8, UR10, RZ ;  /* 0x0000000a08087c10 */ /* 0x000fe4000ff1e0ff */
[----:B------:R-:W-:Y:S01]  /*58d20*/  IADD3 R4, R2, 0x100000, RZ ;  /* 0x0010000002047810 */ /* 0x000fe20007ffe0ff */
[----:B------:R-:W-:Y:S02]  /*58d30*/  IMAD.MOV.U32 R2, RZ, RZ, R6 ;  /* 0x000000ffff027224 */ /* 0x000fe400078e0006 */
[----:B------:R-:W-:Y:S01]  /*58d40*/  STL [R1+0xa24], R8 ;  /* 0x000a240801007387 */ /* 0x000fe20000100800 */
[----:B----4-:R-:W-:Y:S02]  /*58d50*/  IADD3.X R11, R11, UR6, RZ, P1, !PT ;  /* 0x000000060b0b7c10 */ /* 0x010fe40008ffe4ff */
[----:B-----5:R-:W-:-:S02]  /*58d60*/  IADD3 R7, P1, R7, UR10, RZ ;  /* 0x0000000a07077c10 */ /* 0x020fc4000ff3e0ff */
[----:B------:R-:W-:Y:S01]  /*58d70*/  IADD3.X R14, R14, UR6, RZ, P0, !PT ;  /* 0x000000060e0e7c10 */ /* 0x000fe200087fe4ff */
[----:B------:R-:W-:Y:S01]  /*58d80*/  IMAD.MOV.U32 R3, RZ, RZ, R11 ;  /* 0x000000ffff037224 */ /* 0x000fe200078e000b */
[----:B------:R1:W-:Y:S01]  /*58d90*/  STL [R1+0xc08], R11 ;  /* 0x000c080b01007387 */ /* 0x0003e20000100800 */
[----:B------:R-:W-:Y:S01]  /*58da0*/  STL [R1+0xa34], R7 ;  /* 0x000a340701007387 */ /* 0x000fe20000100800 */
[----:B------:R-:W-:Y:S02]  /*58db0*/  LOP3.LUT R15, R15, UR11, RZ, 0x3c, !PT ;  /* 0x0000000b0f0f7c12 */ /* 0x000fe4000f8e3cff */
[----:B------:R4:W-:Y:S01]  /*58dc0*/  LDGSTS.E [R4+-0x61000], [R2.64], P2 ;  /* 0x9f00000002047fae */ /* 0x0009e20009121848 */
[----:B------:R-:W-:Y:S01]  /*58dd0*/  IMAD.U32 R0, RZ, RZ, UR5 ;  /* 0x00000005ff007e24 */ /* 0x000fe2000f8e00ff */
[----:B------:R-:W-:Y:S02]  /*58de0*/  LOP3.LUT R15, R15, 0x40, RZ, 0x3c, !PT ;  /* 0x000000400f0f7812 */ /* 0x000fe400078e3cff */
[----:B-1----:R-:W5:Y:S01]  /*58df0*/  LDL.LU R11, [R1+0xa50] ;  /* 0x000a5000010b7983 */ /* 0x002f620000300800 */
[----:B------:R1:W-:Y:S02]  /*58e00*/  STL [R1+0xa20], R14 ;  /* 0x000a200e01007387 */ /* 0x0003e40000100800 */
[----:B------:R-:W5:Y:S02]  /*58e10*/  LDL.LU R6, [R1+0xa64] ;  /* 0x000a640001067983 */ /* 0x000f640000300800 */
[----:B----4-:R-:W-:-:S02]  /*58e20*/  IMAD.MOV.U32 R3, RZ, RZ, R14 ;  /* 0x000000ffff037224 */ /* 0x010fc400078e000e */
[----:B------:R-:W-:Y:S01]  /*58e30*/  IMAD.MOV.U32 R2, RZ, RZ, R8 ;  /* 0x000000ffff027224 */ /* 0x000fe200078e0008 */
[----:B-1----:R-:W4:Y:S01]  /*58e40*/  LDL.LU R14, [R1+0xa60] ;  /* 0x000a6000010e7983 */ /* 0x002f220000300800 */
[----:B------:R-:W-:-:S05]  /*58e50*/  IMAD R0, R0, 0x20000, R15 ;  /* 0x0002000000007824 */ /* 0x000fca00078e020f */
[----:B------:R-:W-:-:S05]  /*58e60*/  IADD3 R4, R0, 0x100000, RZ ;  /* 0x0010000000047810 */ /* 0x000fca0007ffe0ff */
[----:B------:R1:W-:Y:S02]  /*58e70*/  LDGSTS.E [R4+-0x7f800], [R2.64], P2 ;  /* 0x8080000002047fae */ /* 0x0003e40009121848 */
[----:B-1----:R-:W-:Y:S01]  /*58e80*/  IMAD.MOV.U32 R2, RZ, RZ, R7 ;  /* 0x000000ffff027224 */ /* 0x002fe200078e0007 */
[----:B--2---:R-:W-:Y:S02]  /*58e90*/  IADD3 R9, P0, R9, UR10, RZ ;  /* 0x0000000a09097c10 */ /* 0x004fe4000ff1e0ff */
[----:B------:R-:W-:-:S03]  /*58ea0*/  IADD3.X R13, R13, UR6, RZ, P1, !PT ;  /* 0x000000060d0d7c10 */ /* 0x000fc60008ffe4ff */
[----:B------:R-:W-:Y:S02]  /*58eb0*/  STL [R1+0xa44], R9 ;  /* 0x000a440901007387 */ /* 0x000fe40000100800 */
[----:B------:R1:W-:Y:S02]  /*58ec0*/  STL [R1+0xa30], R13 ;  /* 0x000a300d01007387 */ /* 0x0003e40000100800 */
[----:B------:R-:W2:Y:S01]  /*58ed0*/  LDL.LU R8, [R1+0xa74] ;  /* 0x000a740001087983 */ /* 0x000ea20000300800 */
[----:B------:R-:W-:Y:S01]  /*58ee0*/  IADD3.X R12, R12, UR6, RZ, P0, !PT ;  /* 0x000000060c0c7c10 */ /* 0x000fe200087fe4ff */
[----:B------:R-:W-:Y:S02]  /*58ef0*/  IMAD.MOV.U32 R3, RZ, RZ, R13 ;  /* 0x000000ffff037224 */ /* 0x000fe400078e000d */
[----:B-1----:R-:W2:Y:S01]  /*58f00*/  LDL.LU R13, [R1+0xa70] ;  /* 0x000a7000010d7983 */ /* 0x002ea20000300800 */
[----:B---3--:R-:W-:-:S05]  /*58f10*/  IADD3 R10, P1, R10, UR10, RZ ;  /* 0x0000000a0a0a7c10 */ /* 0x008fca000ff3e0ff */
[----:B------:R-:W-:Y:S01]  /*58f20*/  STL [R1+0xa54], R10 ;  /* 0x000a540a01007387 */ /* 0x000fe20000100800 */
[----:B------:R1:W-:Y:S02]  /*58f30*/  STL [R1+0xa40], R12 ;  /* 0x000a400c01007387 */ /* 0x0003e40000100800 */
[----:B------:R-:W3:Y:S01]  /*58f40*/  LDL.LU R7, [R1+0xa84] ;  /* 0x000a840001077983 */ /* 0x000ee20000300800 */
[----:B------:R-:W-:-:S05]  /*58f50*/  IADD3 R5, R0, 0x100000, RZ ;  /* 0x0010000000057810 */ /* 0x000fca0007ffe0ff */
[----:B------:R1:W-:Y:S02]  /*58f60*/  LDGSTS.E [R5+-0x7e800], [R2.64], P2 ;  /* 0x8180000002057fae */ /* 0x0003e40009121848 */
[----:B-1----:R-:W-:Y:S02]  /*58f70*/  IMAD.MOV.U32 R2, RZ, RZ, R9 ;  /* 0x000000ffff027224 */ /* 0x002fe400078e0009 */
[----:B------:R-:W-:Y:S02]  /*58f80*/  IMAD.MOV.U32 R3, RZ, RZ, R12 ;  /* 0x000000ffff037224 */ /* 0x000fe400078e000c */
[----:B------:R-:W3:Y:S04]  /*58f90*/  LDL.LU R12, [R1+0xa80] ;  /* 0x000a8000010c7983 */ /* 0x000ee80000300800 */
[----:B------:R1:W-:Y:S01]  /*58fa0*/  LDGSTS.E [R4+-0x7d800], [R2.64], P2 ;  /* 0x8280000002047fae */ /* 0x0003e20009121848 */
[----:B-----5:R-:W-:-:S02]  /*58fb0*/  IADD3.X R11, R11, UR6, RZ, P1, !PT ;  /* 0x000000060b0b7c10 */ /* 0x020fc40008ffe4ff */
[----:B------:R-:W-:-:S05]  /*58fc0*/  IADD3 R6, P0, R6, UR10, RZ ;  /* 0x0000000a06067c10 */ /* 0x000fca000ff1e0ff */
[----:B------:R-:W-:Y:S01]  /*58fd0*/  STL [R1+0xa64], R6 ;  /* 0x000a640601007387 */ /* 0x000fe20000100800 */
[----:B------:R5:W-:Y:S02]  /*58fe0*/  STL [R1+0xa50], R11 ;  /* 0x000a500b01007387 */ /* 0x000be40000100800 */
[----:B------:R-:W3:Y:S01]  /*58ff0*/  LDL.LU R9, [R1+0xa94] ;  /* 0x000a940001097983 */ /* 0x000ee20000300800 */
[----:B----4-:R-:W-:Y:S01]  /*59000*/  IADD3.X R14, R14, UR6, RZ, P0, !PT ;  /* 0x000000060e0e7c10 */ /* 0x010fe200087fe4ff */
[----:B-1----:R-:W-:Y:S02]  /*59010*/  IMAD.MOV.U32 R2, RZ, RZ, R10 ;  /* 0x000000ffff027224 */ /* 0x002fe400078e000a */
[----:B------:R-:W4:Y:S01]  /*59020*/  LDL.LU R10, [R1+0xa90] ;  /* 0x000a9000010a7983 */ /* 0x000f220000300800 */
[----:B------:R-:W-:-:S05]  /*59030*/  IMAD.MOV.U32 R3, RZ, RZ, R11 ;  /* 0x000000ffff037224 */ /* 0x000fca00078e000b */
[----:B------:R1:W-:Y:S02]  /*59040*/  LDGSTS.E [R5+-0x7c800], [R2.64], P2 ;  /* 0x8380000002057fae */ /* 0x0003e40009121848 */
[----:B-1----:R-:W-:Y:S02]  /*59050*/  IMAD.MOV.U32 R3, RZ, RZ, R14 ;  /* 0x000000ffff037224 */ /* 0x002fe400078e000e */
[----:B------:R-:W-:-:S05]  /*59060*/  IMAD.MOV.U32 R2, RZ, RZ, R6 ;  /* 0x000000ffff027224 */ /* 0x000fca00078e0006 */
[----:B------:R1:W-:Y:S01]  /*59070*/  LDGSTS.E [R4+-0x7b800], [R2.64], P2 ;  /* 0x8480000002047fae */ /* 0x0003e20009121848 */
[----:B--2---:R-:W-:-:S05]  /*59080*/  IADD3 R8, P1, R8, UR10, RZ ;  /* 0x0000000a08087c10 */ /* 0x004fca000ff3e0ff */
[----:B------:R-:W-:Y:S01]  /*59090*/  STL [R1+0xa74], R8 ;  /* 0x000a740801007387 */ /* 0x000fe20000100800 */
[----:B------:R2:W-:Y:S02]  /*590a0*/  STL [R1+0xa60], R14 ;  /* 0x000a600e01007387 */ /* 0x0005e40000100800 */
[----:B-----5:R-:W5:Y:S01]  /*590b0*/  LDL.LU R11, [R1+0xaa4] ;  /* 0x000aa400010b7983 */ /* 0x020f620000300800 */
[----:B------:R-:W-:Y:S01]  /*590c0*/  IADD3.X R13, R13, UR6, RZ, P1, !PT ;  /* 0x000000060d0d7c10 */ /* 0x000fe20008ffe4ff */
[----:B--2---:R-:W2:Y:S01]  /*590d0*/  LDL.LU R14, [R1+0xaa0] ;  /* 0x000aa000010e7983 */ /* 0x004ea20000300800 */
[----:B---3--:R-:W-:-:S05]  /*590e0*/  IADD3 R7, P0, R7, UR10, RZ ;  /* 0x0000000a07077c10 */ /* 0x008fca000ff1e0ff */
[----:B------:R-:W-:Y:S01]  /*590f0*/  STL [R1+0xa84], R7 ;  /* 0x000a840701007387 */ /* 0x000fe20000100800 */
[----:B------:R3:W-:Y:S02]  /*59100*/  STL [R1+0xa70], R13 ;  /* 0x000a700d01007387 */ /* 0x0007e40000100800 */
[----:B------:R-:W2:Y:S02]  /*59110*/  LDL.LU R6, [R1+0xab4] ;  /* 0x000ab40001067983 */ /* 0x000ea40000300800 */
[----:B-1----:R-:W-:Y:S02]  /*59120*/  IMAD.MOV.U32 R2, RZ, RZ, R8 ;  /* 0x000000ffff027224 */ /* 0x002fe400078e0008 */
[----:B------:R-:W-:-:S05]  /*59130*/  IMAD.MOV.U32 R3, RZ, RZ, R13 ;  /* 0x000000ffff037224 */ /* 0x000fca00078e000d */
[----:B------:R1:W-:Y:S04]  /*59140*/  LDGSTS.E [R5+-0x7a800], [R2.64], P2 ;  /* 0x8580000002057fae */ /* 0x0003e80009121848 */
[----:B---3--:R-:W3:Y:S01]  /*59150*/  LDL.LU R13, [R1+0xab0] ;  /* 0x000ab000010d7983 */ /* 0x008ee20000300800 */
[----:B------:R-:W-:-:S05]  /*59160*/  IADD3.X R12, R12, UR6, RZ, P0, !PT ;  /* 0x000000060c0c7c10 */ /* 0x000fca00087fe4ff */
[----:B-1----:R-:W-:Y:S01]  /*59170*/  IMAD.MOV.U32 R3, RZ, RZ, R12 ;  /* 0x000000ffff037224 */ /* 0x002fe200078e000c */
[----:B------:R-:W-:-:S05]  /*59180*/  IADD3 R9, P1, R9, UR10, RZ ;  /* 0x0000000a09097c10 */ /* 0x000fca000ff3e0ff */
[----:B------:R-:W-:Y:S01]  /*59190*/  STL [R1+0xa94], R9 ;  /* 0x000a940901007387 */ /* 0x000fe20000100800 */
[----:B----4-:R-:W-:Y:S01]  /*591a0*/  IADD3.X R10, R10, UR6, RZ, P1, !PT ;  /* 0x000000060a0a7c10 */ /* 0x010fe20008ffe4ff */
[----:B------:R1:W-:Y:S02]  /*591b0*/  STL [R1+0xa80], R12 ;  /* 0x000a800c01007387 */ /* 0x0003e40000100800 */
[----:B------:R-:W3:Y:S02]  /*591c0*/  LDL.LU R8, [R1+0xac4] ;  /* 0x000ac40001087983 */ /* 0x000ee40000300800 */
[----:B------:R-:W-:-:S05]  /*591d0*/  IMAD.MOV.U32 R2, RZ, RZ, R7 ;  /* 0x000000ffff027224 */ /* 0x000fca00078e0007 */
[----:B------:R1:W-:Y:S04]  /*591e0*/  LDGSTS.E [R4+-0x79800], [R2.64], P2 ;  /* 0x8680000002047fae */ /* 0x0003e80009121848 */
[----:B-1----:R-:W3:Y:S01]  /*591f0*/  LDL.LU R12, [R1+0xac0] ;  /* 0x000ac000010c7983 */ /* 0x002ee20000300800 */
[----:B------:R-:W-:Y:S02]  /*59200*/  IMAD.MOV.U32 R3, RZ, RZ, R10 ;  /* 0x000000ffff037224 */ /* 0x000fe400078e000a */
[----:B------:R-:W-:-:S05]  /*59210*/  IMAD.MOV.U32 R2, RZ, RZ, R9 ;  /* 0x000000ffff027224 */ /* 0x000fca00078e0009 */
[----:B------:R1:W-:Y:S01]  /*59220*/  LDGSTS.E [R5+-0x78800], [R2.64], P2 ;  /* 0x8780000002057fae */ /* 0x0003e20009121848 */
[----:B-----5:R-:W-:-:S05]  /*59230*/  IADD3 R11, P0, R11, UR10, RZ ;  /* 0x0000000a0b0b7c10 */ /* 0x020fca000ff1e0ff */
[----:B------:R-:W-:Y:S01]  /*59240*/  STL [R1+0xaa4], R11 ;  /* 0x000aa40b01007387 */ /* 0x000fe20000100800 */
[----:B------:R5:W-:Y:S02]  /*59250*/  STL [R1+0xa90], R10 ;  /* 0x000a900a01007387 */ /* 0x000be40000100800 */
[----:B------:R-:W4:Y:S01]  /*59260*/  LDL.LU R7, [R1+0xad4] ;  /* 0x000ad40001077983 */ /* 0x000f220000300800 */
[----:B--2---:R-:W-:Y:S01]  /*59270*/  IADD3.X R14, R14, UR6, RZ, P0, !PT ;  /* 0x000000060e0e7c10 */ /* 0x004fe200087fe4ff */
[----:B-----5:R-:W2:Y:S01]  /*59280*/  LDL.LU R10, [R1+0xad0] ;  /* 0x000ad000010a7983 */ /* 0x020ea20000300800 */
[----:B------:R-:W-:-:S05]  /*59290*/  IADD3 R6, P1, R6, UR10, RZ ;  /* 0x0000000a06067c10 */ /* 0x000fca000ff3e0ff */
[----:B------:R-:W-:Y:S01]  /*592a0*/  STL [R1+0xab4], R6 ;  /* 0x000ab40601007387 */ /* 0x000fe20000100800 */
[----:B------:R5:W-:Y:S02]  /*592b0*/  STL [R1+0xaa0], R14 ;  /* 0x000aa00e01007387 */ /* 0x000be40000100800 */
[----:B------:R-:W2:Y:S01]  /*592c0*/  LDL.LU R9, [R1+0xae4] ;  /* 0x000ae40001097983 */ /* 0x000ea20000300800 */
[----:B---3--:R-:W-:Y:S01]  /*592d0*/  IADD3.X R13, R13, UR6, RZ, P1, !PT ;  /* 0x000000060d0d7c10 */ /* 0x008fe20008ffe4ff */
[----:B-1----:R-:W-:Y:S02]  /*592e0*/  IMAD.MOV.U32 R2, RZ, RZ, R11 ;  /* 0x000000ffff027224 */ /* 0x002fe400078e000b */
[----:B------:R-:W-:-:S05]  /*592f0*/  IMAD.MOV.U32 R3, RZ, RZ, R14 ;  /* 0x000000ffff037224 */ /* 0x000fca00078e000e */
[----:B------:R1:W-:Y:S04]  /*59300*/  LDGSTS.E [R4+-0x77800], [R2.64], P2 ;  /* 0x8880000002047fae */ /* 0x0003e80009121848 */
[----:B-----5:R-:W3:Y:S01]  /*59310*/  LDL.LU R14, [R1+0xae0] ;  /* 0x000ae000010e7983 */ /* 0x020ee20000300800 */
[----:B-1----:R-:W-:Y:S01]  /*59320*/  IMAD.MOV.U32 R3, RZ, RZ, R13 ;  /* 0x000000ffff037224 */ /* 0x002fe200078e000d */
[----:B------:R-:W-:-:S05]  /*59330*/  IADD3 R8, P0, R8, UR10, RZ ;  /* 0x0000000a08087c10 */ /* 0x000fca000ff1e0ff */
[----:B------:R-:W-:Y:S01]  /*59340*/  STL [R1+0xac4], R8 ;  /* 0x000ac40801007387 */ /* 0x000fe20000100800 */
[----:B------:R1:W-:Y:S01]  /*59350*/  STL [R1+0xab0], R13 ;  /* 0x000ab00d01007387 */ /* 0x0003e20000100800 */
[----:B------:R-:W-:Y:S01]  /*59360*/  IADD3.X R12, R12, UR6, RZ, P0, !PT ;  /* 0x000000060c0c7c10 */ /* 0x000fe200087fe4ff */
[----:B------:R-:W3:Y:S02]  /*59370*/  LDL.LU R11, [R1+0xaf4] ;  /* 0x000af400010b7983 */ /* 0x000ee40000300800 */
[----:B------:R-:W-:-:S05]  /*59380*/  IMAD.MOV.U32 R2, RZ, RZ, R6 ;  /* 0x000000ffff027224 */ /* 0x000fca00078e0006 */
[----:B------:R1:W-:Y:S04]  /*59390*/  LDGSTS.E [R5+-0x76800], [R2.64], P2 ;  /* 0x8980000002057fae */ /* 0x0003e80009121848 */
[----:B-1----:R-:W3:Y:S01]  /*593a0*/  LDL.LU R13, [R1+0xaf0] ;  /* 0x000af000010d7983 */ /* 0x002ee20000300800 */
[----:B------:R-:W-:Y:S02]  /*593b0*/  IMAD.MOV.U32 R3, RZ, RZ, R12 ;  /* 0x000000ffff037224 */ /* 0x000fe400078e000c */
        /* <DEDUP_REMOVED lines=11> */
[----:B------:R-:W2:Y:S02]  /*59470*/  LDL.LU R8, [R1+0xb14] ;  /* 0x000b140001087983 */ /* 0x000ea40000300800 */
[----:B-1----:R-:W-:Y:S01]  /*59480*/  IMAD.MOV.U32 R2, RZ, RZ, R7 ;  /* 0x000000ffff027224 */ /* 0x002fe200078e0007 */
[----:B---3--:R-:W-:Y:S01]  /*59490*/  IADD3.X R14, R14, UR6, RZ, P0, !PT ;  /* 0x000000060e0e7c10 */ /* 0x008fe200087fe4ff */
[----:B------:R-:W-:-:S05]  /*594a0*/  IMAD.MOV.U32 R3, RZ, RZ, R10 ;  /* 0x000000ffff037224 */ /* 0x000fca00078e000a */
[----:B------:R1:W-:Y:S04]  /*594b0*/  LDGSTS.E [R5+-0x74800], [R2.64], P2 ;  /* 0x8b80000002057fae */ /* 0x0003e80009121848 */
[----:B----4-:R-:W3:Y:S01]  /*594c0*/  LDL.LU R10, [R1+0xb10] ;  /* 0x000b1000010a7983 */ /* 0x010ee20000300800 */
        /* <DEDUP_REMOVED lines=32> */
[----:B------:R-:W5:Y:S01]  /*596d0*/  LDL.LU R6, [R1+0xb54] ;  /* 0x000b540001067983 */ /* 0x000f620000300800 */
[----:B------:R-:W5:Y:S01]  /*596e0*/  LDL.LU R8, [R1+0xb50] ;  /* 0x000b500001087983 */ /* 0x000f620000300800 */
[----:B------:R-:W-:-:S05]  /*596f0*/  IMAD.MOV.U32 R3, RZ, RZ, R10 ;  /* 0x000000ffff037224 */ /* 0x000fca00078e000a */
[----:B------:R1:W-:Y:S02]  /*59700*/  LDGSTS.E [R5+-0x70800], [R2.64], P2 ;  /* 0x8f80000002057fae */ /* 0x0003e40009121848 */
[----:B-1----:R-:W-:Y:S01]  /*59710*/  IMAD.MOV.U32 R2, RZ, RZ, R7 ;  /* 0x000000ffff027224 */ /* 0x002fe200078e0007 */
[----:B----4-:R-:W-:-:S05]  /*59720*/  IADD3 R9, P1, R9, UR10, RZ ;  /* 0x0000000a09097c10 */ /* 0x010fca000ff3e0ff */
[----:B------:R1:W-:Y:S01]  /*59730*/  STL [R1+0xb34], R9 ;  /* 0x000b340901007387 */ /* 0x0003e20000100800 */
[----:B------:R-:W-:Y:S02]  /*59740*/  STL [R1+0xb20], R14 ;  /* 0x000b200e01007387 */ /* 0x000fe40000100800 */
[----:B------:R-:W4:Y:S02]  /*59750*/  LDL.LU R10, [R1+0xb64] ;  /* 0x000b6400010a7983 */ /* 0x000f240000300800 */
[----:B------:R-:W4:Y:S01]  /*59760*/  LDL.LU R15, [R1+0xb60] ;  /* 0x000b6000010f7983 */ /* 0x000f220000300800 */
[----:B--2---:R-:W-:Y:S02]  /*59770*/  IADD3.X R13, R13, UR6, RZ, P1, !PT ;  /* 0x000000060d0d7c10 */ /* 0x004fe40008ffe4ff */
[----:B------:R-:W-:-:S05]  /*59780*/  IADD3 R11, P0, R11, UR10, RZ ;  /* 0x0000000a0b0b7c10 */ /* 0x000fca000ff1e0ff */
[----:B------:R-:W-:Y:S01]  /*59790*/  STL [R1+0xb44], R11 ;  /* 0x000b440b01007387 */ /* 0x000fe20000100800 */
[----:B------:R2:W-:Y:S02]  /*597a0*/  STL [R1+0xb30], R13 ;  /* 0x000b300d01007387 */ /* 0x0005e40000100800 */
[----:B------:R-:W4:Y:S02]  /*597b0*/  LDL.LU R7, [R1+0xb74] ;  /* 0x000b740001077983 */ /* 0x000f240000300800 */
[----:B------:R-:W-:Y:S01]  /*597c0*/  IMAD.MOV.U32 R3, RZ, RZ, R14 ;  /* 0x000000ffff037224 */ /* 0x000fe200078e000e */
[----:B---3--:R-:W-:-:S04]  /*597d0*/  IADD3.X R12, R12, UR6, RZ, P0, !PT ;  /* 0x000000060c0c7c10 */ /* 0x008fc800087fe4ff */
[----:B------:R3:W-:Y:S02]  /*597e0*/  LDGSTS.E [R4+-0x6f800], [R2.64], P2 ;  /* 0x9080000002047fae */ /* 0x0007e40009121848 */
[----:B---3--:R-:W-:Y:S02]  /*597f0*/  IMAD.MOV.U32 R2, RZ, RZ, R9 ;  /* 0x000000ffff027224 */ /* 0x008fe400078e0009 */
[----:B------:R-:W-:Y:S01]  /*59800*/  IMAD.MOV.U32 R3, RZ, RZ, R13 ;  /* 0x000000ffff037224 */ /* 0x000fe200078e000d */
[----:B-1----:R-:W3:Y:S04]  /*59810*/  LDL.LU R9, [R1+0xb70] ;  /* 0x000b700001097983 */ /* 0x002ee80000300800 */
[----:B------:R1:W-:Y:S01]  /*59820*/  LDGSTS.E [R5+-0x6e800], [R2.64], P2 ;  /* 0x9180000002057fae */ /* 0x0003e20009121848 */
[----:B-----5:R-:W-:-:S04]  /*59830*/  IADD3 R6, P1, R6, UR10, RZ ;  /* 0x0000000a06067c10 */ /* 0x020fc8000ff3e0ff */
[----:B------:R-:W-:Y:S01]  /*59840*/  IADD3.X R8, R8, UR6, RZ, P1, !PT ;  /* 0x0000000608087c10 */ /* 0x000fe20008ffe4ff */
[----:B------:R-:W-:Y:S01]  /*59850*/  STL [R1+0xb54], R6 ;  /* 0x000b540601007387 */ /* 0x000fe20000100800 */
[----:B------:R5:W-:Y:S02]  /*59860*/  STL [R1+0xb40], R12 ;  /* 0x000b400c01007387 */ /* 0x000be40000100800 */
[----:B--2---:R-:W2:Y:S02]  /*59870*/  LDL.LU R13, [R1+0xb84] ;  /* 0x000b8400010d7983 */ /* 0x004ea40000300800 */
[----:B------:R-:W2:Y:S02]  /*59880*/  LDL.LU R14, [R1+0xb80] ;  /* 0x000b8000010e7983 */ /* 0x000ea40000300800 */
[----:B-1----:R-:W-:Y:S02]  /*59890*/  IMAD.MOV.U32 R2, RZ, RZ, R11 ;  /* 0x000000ffff027224 */ /* 0x002fe400078e000b */
[----:B------:R-:W-:-:S05]  /*598a0*/  IMAD.MOV.U32 R3, RZ, RZ, R12 ;  /* 0x000000ffff037224 */ /* 0x000fca00078e000c */
[----:B------:R1:W-:Y:S02]  /*598b0*/  LDGSTS.E [R4+-0x6d800], [R2.64], P2 ;  /* 0x9280000002047fae */ /* 0x0003e40009121848 */
[----:B-1----:R-:W-:Y:S01]  /*598c0*/  IMAD.MOV.U32 R3, RZ, RZ, R8 ;  /* 0x000000ffff037224 */ /* 0x002fe200078e0008 */
[----:B----4-:R-:W-:-:S05]  /*598d0*/  IADD3 R10, P0, R10, UR10, RZ ;  /* 0x0000000a0a0a7c10 */ /* 0x010fca000ff1e0ff */
[----:B------:R-:W-:Y:S01]  /*598e0*/  STL [R1+0xb64], R10 ;  /* 0x000b640a01007387 */ /* 0x000fe20000100800 */
[----:B------:R1:W-:Y:S02]  /*598f0*/  STL [R1+0xb50], R8 ;  /* 0x000b500801007387 */ /* 0x0003e40000100800 */
[----:B------:R-:W4:Y:S01]  /*59900*/  LDL.LU R11, [R1+0xb94] ;  /* 0x000b9400010b7983 */ /* 0x000f220000300800 */
[----:B------:R-:W-:Y:S01]  /*59910*/  IADD3.X R15, R15, UR6, RZ, P0, !PT ;  /* 0x000000060f0f7c10 */ /* 0x000fe200087fe4ff */
[----:B-----5:R-:W5:Y:S01]  /*59920*/  LDL.LU R12, [R1+0xb90] ;  /* 0x000b9000010c7983 */ /* 0x020f620000300800 */
[----:B------:R-:W-:-:S05]  /*59930*/  IADD3 R7, P1, R7, UR10, RZ ;  /* 0x0000000a07077c10 */ /* 0x000fca000ff3e0ff */
[----:B------:R-:W-:Y:S01]  /*59940*/  STL [R1+0xb74], R7 ;  /* 0x000b740701007387 */ /* 0x000fe20000100800 */
[----:B------:R-:W-:Y:S02]  /*59950*/  STL [R1+0xb60], R15 ;  /* 0x000b600f01007387 */ /* 0x000fe40000100800 */
[----:B-1----:R-:W5:Y:S02]  /*59960*/  LDL.LU R8, [R1+0xba4] ;  /* 0x000ba40001087983 */ /* 0x002f640000300800 */
[----:B------:R-:W-:Y:S02]  /*59970*/  IMAD.MOV.U32 R2, RZ, RZ, R6 ;  /* 0x000000ffff027224 */ /* 0x000fe400078e0006 */
[----:B------:R-:W5:Y:S04]  /*59980*/  LDL.LU R6, [R1+0xbb4] ;  /* 0x000bb40001067983 */ /* 0x000f680000300800 */
[----:B------:R1:W-:Y:S01]  /*59990*/  LDGSTS.E [R5+-0x6c800], [R2.64], P2 ;  /* 0x9380000002057fae */ /* 0x0003e20009121848 */
[----:B---3--:R-:W-:Y:S01]  /*599a0*/  IADD3.X R9, R9, UR6, RZ, P1, !PT ;  /* 0x0000000609097c10 */ /* 0x008fe20008ffe4ff */
[----:B-1----:R-:W-:-:S02]  /*599b0*/  IMAD.MOV.U32 R2, RZ, RZ, R10 ;  /* 0x000000ffff027224 */ /* 0x002fc400078e000a */
[----:B------:R-:W-:Y:S01]  /*599c0*/  IMAD.MOV.U32 R3, RZ, RZ, R15 ;  /* 0x000000ffff037224 */ /* 0x000fe200078e000f */
[----:B------:R-:W3:Y:S04]  /*599d0*/  LDL.LU R10, [R1+0xba0] ;  /* 0x000ba000010a7983 */ /* 0x000ee80000300800 */
[----:B------:R1:W-:Y:S01]  /*599e0*/  LDGSTS.E [R4+-0x6b800], [R2.64], P2 ;  /* 0x9480000002047fae */ /* 0x0003e20009121848 */
[----:B--2---:R-:W-:-:S04]  /*599f0*/  IADD3 R13, P0, R13, UR10, RZ ;  /* 0x0000000a0d0d7c10 */ /* 0x004fc8000ff1e0ff */
[----:B------:R-:W-:Y:S01]  /*59a00*/  IADD3.X R14, R14, UR6, RZ, P0, !PT ;  /* 0x000000060e0e7c10 */ /* 0x000fe200087fe4ff */
[----:B------:R-:W-:Y:S01]  /*59a10*/  STL [R1+0xb84], R13 ;  /* 0x000b840d01007387 */ /* 0x000fe20000100800 */
[----:B------:R2:W-:Y:S02]  /*59a20*/  STL [R1+0xb70], R9 ;  /* 0x000b700901007387 */ /* 0x0005e40000100800 */
[----:B-1----:R-:W-:Y:S02]  /*59a30*/  IMAD.MOV.U32 R3, RZ, RZ, R9 ;  /* 0x000000ffff037224 */ /* 0x002fe400078e0009 */
[----:B------:R-:W-:-:S05]  /*59a40*/  IMAD.MOV.U32 R2, RZ, RZ, R7 ;  /* 0x000000ffff027224 */ /* 0x000fca00078e0007 */
[----:B------:R1:W-:Y:S04]  /*59a50*/  LDGSTS.E [R5+-0x6a800], [R2.64], P2 ;  /* 0x9580000002057fae */ /* 0x0003e80009121848 */
[----:B--2---:R-:W2:Y:S01]  /*59a60*/  LDL.LU R9, [R1+0xbb0] ;  /* 0x000bb00001097983 */ /* 0x004ea20000300800 */
[----:B-1----:R-:W-:Y:S01]  /*59a70*/  IMAD.MOV.U32 R3, RZ, RZ, R14 ;  /* 0x000000ffff037224 */ /* 0x002fe200078e000e */
[----:B----4-:R-:W-:-:S05]  /*59a80*/  IADD3 R11, P1, R11, UR10, RZ ;  /* 0x0000000a0b0b7c10 */ /* 0x010fca000ff3e0ff */
[----:B------:R-:W-:Y:S01]  /*59a90*/  STL [R1+0xb94], R11 ;  /* 0x000b940b01007387 */ /* 0x000fe20000100800 */
[----:B------:R1:W-:Y:S02]  /*59aa0*/  STL [R1+0xb80], R14 ;  /* 0x000b800e01007387 */ /* 0x0003e40000100800 */
[----:B------:R-:W4:Y:S01]  /*59ab0*/  LDL.LU R7, [R1+0xbc4] ;  /* 0x000bc40001077983 */ /* 0x000f220000300800 */
[----:B-----5:R-:W-:Y:S01]  /*59ac0*/  IADD3.X R12, R12, UR6, RZ, P1, !PT ;  /* 0x000000060c0c7c10 */ /* 0x020fe20008ffe4ff */
[----:B-1----:R-:W5:Y:S01]  /*59ad0*/  LDL.LU R14, [R1+0xbd4] ;  /* 0x000bd400010e7983 */ /* 0x002f620000300800 */
[----:B------:R-:W-:-:S05]  /*59ae0*/  IADD3 R8, P0, R8, UR10, RZ ;  /* 0x0000000a08087c10 */ /* 0x000fca000ff1e0ff */
[----:B------:R-:W-:Y:S01]  /*59af0*/  STL [R1+0xba4], R8 ;  /* 0x000ba40801007387 */ /* 0x000fe20000100800 */
[----:B------:R1:W-:Y:S02]  /*59b00*/  STL [R1+0xb90], R12 ;  /* 0x000b900c01007387 */ /* 0x0003e40000100800 */
[----:B------:R-:W5:Y:S01]  /*59b10*/  LDL.LU R17, [R1+0xbc0] ;  /* 0x000bc00001117983 */ /* 0x000f620000300800 */
[----:B------:R-:W-:Y:S01]  /*59b20*/  IADD3 R6, P1, R6, UR10, RZ ;  /* 0x0000000a06067c10 */ /* 0x000fe2000ff3e0ff */
[----:B------:R-:W-:-:S04]  /*59b30*/  IMAD.MOV.U32 R2, RZ, RZ, R13 ;  /* 0x000000ffff027224 */ /* 0x000fc800078e000d */
[----:B------:R-:W-:Y:S04]  /*59b40*/  STL [R1+0xbb4], R6 ;  /* 0x000bb40601007387 */ /* 0x000fe80000100800 */
[----:B------:R1:W-:Y:S01]  /*59b50*/  LDGSTS.E [R4+-0x69800], [R2.64], P2 ;  /* 0x9680000002047fae */ /* 0x0003e20009121848 */
[----:B---3--:R-:W-:-:S05]  /*59b60*/  IADD3.X R10, R10, UR6, RZ, P0, !PT ;  /* 0x000000060a0a7c10 */ /* 0x008fca00087fe4ff */
[----:B------:R3:W-:Y:S01]  /*59b70*/  STL [R1+0xba0], R10 ;  /* 0x000ba00a01007387 */ /* 0x0007e20000100800 */
[----:B------:R-:W5:Y:S02]  /*59b80*/  LDL.LU R15, [R1+0xbd0] ;  /* 0x000bd000010f7983 */ /* 0x000f640000300800 */
[----:B-1----:R-:W-:Y:S02]  /*59b90*/  IMAD.MOV.U32 R2, RZ, RZ, R11 ;  /* 0x000000ffff027224 */ /* 0x002fe400078e000b */
[----:B------:R-:W-:Y:S02]  /*59ba0*/  IMAD.MOV.U32 R3, RZ, RZ, R12 ;  /* 0x000000ffff037224 */ /* 0x000fe400078e000c */
[----:B------:R-:W5:Y:S01]  /*59bb0*/  LDL.LU R12, [R1+0xbe4] ;  /* 0x000be400010c7983 */ /* 0x000f620000300800 */
[----:B------:R-:W5:Y:S03]  /*59bc0*/  LDL.LU R13, [R1+0xbe0] ;  /* 0x000be000010d7983 */ /* 0x000f660000300800 */
[----:B------:R1:W-:Y:S01]  /*59bd0*/  LDGSTS.E [R5+-0x68800], [R2.64], P2 ;  /* 0x9780000002057fae */ /* 0x0003e20009121848 */
[----:B--2---:R-:W-:Y:S01]  /*59be0*/  IADD3.X R9, R9, UR6, RZ, P1, !PT ;  /* 0x0000000609097c10 */ /* 0x004fe20008ffe4ff */
[----:B-1----:R-:W-:-:S02]  /*59bf0*/  IMAD.MOV.U32 R3, RZ, RZ, R10 ;  /* 0x000000ffff037224 */ /* 0x002fc400078e000a */
        /* <DEDUP_REMOVED lines=8> */
[----:B------:R-:W4:Y:S02]  /*59c80*/  LDL.LU R11, [R1+0xbf0] ;  /* 0x000bf000010b7983 */ /* 0x000f240000300800 */
[----:B---3--:R-:W3:Y:S01]  /*59c90*/  LDL.LU R10, [R1+0xbf4] ;  /* 0x000bf400010a7983 */ /* 0x008ee20000300800 */
[----:B------:R-:W4:Y:S01]  /*59ca0*/  LDL.LU R8, [R1+0xc04] ;  /* 0x000c040001087983 */ /* 0x000f220000300800 */
[----:B-----5:R-:W-:-:S03]  /*59cb0*/  IADD3 R14, P1, R14, UR10, RZ ;  /* 0x0000000a0e0e7c10 */ /* 0x020fc6000ff3e0ff */
[----:B--2---:R-:W2:Y:S04]  /*59cc0*/  LDL.LU R9, [R1+0xc00] ;  /* 0x000c000001097983 */ /* 0x004ea80000300800 */
[----:B------:R-:W-:Y:S01]  /*59cd0*/  STL [R1+0xbd4], R14 ;  /* 0x000bd40e01007387 */ /* 0x000fe20000100800 */
[----:B------:R-:W-:-:S05]  /*59ce0*/  IADD3.X R17, R17, UR6, RZ, P0, !PT ;  /* 0x0000000611117c10 */ /* 0x000fca00087fe4ff */
[----:B------:R-:W-:Y:S01]  /*59cf0*/  STL [R1+0xbc0], R17 ;  /* 0x000bc01101007387 */ /* 0x000fe20000100800 */
[----:B------:R-:W5:Y:S02]  /*59d00*/  LDL.LU R6, [R1+0xc14] ;  /* 0x000c140001067983 */ /* 0x000f640000300800 */
[----:B-1----:R-:W-:Y:S02]  /*59d10*/  IMAD.MOV.U32 R2, RZ, RZ, R7 ;  /* 0x000000ffff027224 */ /* 0x002fe400078e0007 */
[----:B------:R-:W5:Y:S01]  /*59d20*/  LDL.LU R7, [R1+0xc10] ;  /* 0x000c100001077983 */ /* 0x000f620000300800 */
[----:B------:R-:W-:-:S05]  /*59d30*/  IMAD.MOV.U32 R3, RZ, RZ, R17 ;  /* 0x000000ffff037224 */ /* 0x000fca00078e0011 */
[----:B------:R1:W-:Y:S01]  /*59d40*/  LDGSTS.E [R4+-0x65800], [R2.64], P2 ;  /* 0x9a80000002047fae */ /* 0x0003e20009121848 */
[----:B------:R-:W-:Y:S02]  /*59d50*/  IADD3.X R15, R15, UR6, RZ, P1, !PT ;  /* 0x000000060f0f7c10 */ /* 0x000fe40008ffe4ff */
[----:B------:R-:W-:-:S04]  /*59d60*/  IADD3 R12, P0, R12, UR10, RZ ;  /* 0x0000000a0c0c7c10 */ /* 0x000fc8000ff1e0ff */
[----:B------:R-:W-:Y:S01]  /*59d70*/  IADD3.X R13, R13, UR6, RZ, P0, !PT ;  /* 0x000000060d0d7c10 */ /* 0x000fe200087fe4ff */
[----:B-1----:R-:W-:Y:S02]  /*59d80*/  IMAD.MOV.U32 R2, RZ, RZ, R14 ;  /* 0x000000ffff027224 */ /* 0x002fe400078e000e */
[----:B------:R-:W-:-:S05]  /*59d90*/  IMAD.MOV.U32 R3, RZ, RZ, R15 ;  /* 0x000000ffff037224 */ /* 0x000fca00078e000f */
[----:B------:R1:W-:Y:S01]  /*59da0*/  LDGSTS.E [R5+-0x64800], [R2.64], P2 ;  /* 0x9b80000002057fae */ /* 0x0003e20009121848 */
[----:B------:R-:W-:Y:S02]  /*59db0*/  IMAD.MOV.U32 R29, RZ, RZ, 0x7f ;  /* 0x0000007fff1d7424 */ /* 0x000fe400078e00ff */
[----:B-1----:R-:W-:Y:S02]  /*59dc0*/  IMAD.MOV.U32 R2, RZ, RZ, R12 ;  /* 0x000000ffff027224 */ /* 0x002fe400078e000c */
[----:B------:R-:W-:-:S05]  /*59dd0*/  IMAD.MOV.U32 R3, RZ, RZ, R13 ;  /* 0x000000ffff037224 */ /* 0x000fca00078e000d */
[----:B------:R1:W-:Y:S04]  /*59de0*/  LDGSTS.E [R4+-0x63800], [R2.64], P2 ;  /* 0x9c80000002047fae */ /* 0x0003e80009121848 */
[----:B------:R-:W-:Y:S01]  /*59df0*/  STL [R1+0xbe4], R12 ;  /* 0x000be40c01007387 */ /* 0x000fe20000100800 */
[----:B------:R-:W-:Y:S02]  /*59e00*/  STL [R1+0xbd0], R15 ;  /* 0x000bd00f01007387 */ /* 0x000fe40000100800 */
[----:B------:R-:W-:Y:S01]  /*59e10*/  STL [R1+0xbe0], R13 ;  /* 0x000be00d01007387 */ /* 0x000fe20000100800 */
[----:B------:R-:W-:Y:S02]  /*59e20*/  IADD3 R29, R29, c[0x0][0x180], RZ ;  /* 0x000060001d1d7a10 */ /* 0x000fe40007ffe0ff */
[----:B------:R-:W-:-:S02]  /*59e30*/  IADD3 R16, R16, 0x1, RZ ;  /* 0x0000000110107810 */ /* 0x000fc40007ffe0ff */
[----:B------:R-:W-:Y:S02]  /*59e40*/  IADD3 R0, R0, 0x100000, RZ ;  /* 0x0010000000007810 */ /* 0x000fe40007ffe0ff */
[----:B---3--:R-:W-:Y:S02]  /*59e50*/  IADD3 R10, P0, R10, UR10, RZ ;  /* 0x0000000a0a0a7c10 */ /* 0x008fe4000ff1e0ff */
[----:B----4-:R-:W-:Y:S02]  /*59e60*/  IADD3 R8, P1, R8, UR10, RZ ;  /* 0x0000000a08087c10 */ /* 0x010fe4000ff3e0ff */
[----:B------:R-:W-:Y:S01]  /*59e70*/  IADD3.X R11, R11, UR6, RZ, P0, !PT ;  /* 0x000000060b0b7c10 */ /* 0x000fe200087fe4ff */
[----:B-1----:R-:W-:Y:S01]  /*59e80*/  IMAD.MOV.U32 R2, RZ, RZ, R10 ;  /* 0x000000ffff027224 */ /* 0x002fe200078e000a */
[----:B--2---:R-:W-:-:S03]  /*59e90*/  IADD3.X R9, R9, UR6, RZ, P1, !PT ;  /* 0x0000000609097c10 */ /* 0x004fc60008ffe4ff */
[----:B------:R-:W-:-:S05]  /*59ea0*/  IMAD.MOV.U32 R3, RZ, RZ, R11 ;  /* 0x000000ffff037224 */ /* 0x000fca00078e000b */
[----:B------:R1:W-:Y:S04]  /*59eb0*/  LDGSTS.E [R4+-0x62800], [R2.64], P2 ;  /* 0x9d80000002047fae */ /* 0x0003e80009121848 */
[----:B------:R-:W-:Y:S01]  /*59ec0*/  STL [R1+0xbf4], R10 ;  /* 0x000bf40a01007387 */ /* 0x000fe20000100800 */
[----:B------:R-:W-:Y:S01]  /*59ed0*/  STL [R1+0xc04], R8 ;  /* 0x000c040801007387 */ /* 0x000fe20000100800 */
[----:B-----5:R-:W-:Y:S01]  /*59ee0*/  IADD3 R6, P3, R6, UR10, RZ ;  /* 0x0000000a06067c10 */ /* 0x020fe2000ff7e0ff */
[----:B-1----:R-:W-:Y:S02]  /*59ef0*/  IMAD.MOV.U32 R2, RZ, RZ, R8 ;  /* 0x000000ffff027224 */ /* 0x002fe400078e0008 */
[----:B------:R-:W-:Y:S02]  /*59f00*/  IMAD.MOV.U32 R3, RZ, RZ, R9 ;  /* 0x000000ffff037224 */ /* 0x000fe400078e0009 */
[----:B------:R1:W-:Y:S01]  /*59f10*/  STL [R1+0xc14], R6 ;  /* 0x000c140601007387 */ /* 0x0003e20000100800 */
[----:B------:R-:W-:-:S03]  /*59f20*/  IADD3.X R7, R7, UR6, RZ, P3, !PT ;  /* 0x0000000607077c10 */ /* 0x000fc60009ffe4ff */
[----:B------:R2:W-:Y:S01]  /*59f30*/  LDGSTS.E [R5+-0x61800], [R2.64], P2 ;  /* 0x9e80000002057fae */ /* 0x0005e20009121848 */
[----:B------:R3:W-:Y:S02]  /*59f40*/  STL [R1+0xbf0], R11 ;  /* 0x000bf00b01007387 */ /* 0x0007e40000100800 */
[----:B------:R3:W-:Y:S02]  /*59f50*/  STL [R1+0xc00], R9 ;  /* 0x000c000901007387 */ /* 0x0007e40000100800 */
[----:B------:R3:W-:Y:S01]  /*59f60*/  STL [R1+0xc10], R7 ;  /* 0x000c100701007387 */ /* 0x0007e20000100800 */
[----:B------:R3:W-:Y:S01]  /*59f70*/  STL [R1+0x7cc], R16 ;  /* 0x0007cc1001007387 */ /* 0x0007e20000100800 */
[----:B--2---:R-:W-:Y:S01]  /*59f80*/  IMAD.MOV.U32 R2, RZ, RZ, R6 ;  /* 0x000000ffff027224 */ /* 0x004fe200078e0006 */
[----:B-1----:R-:W-:-:S04]  /*59f90*/  SHF.R.S32.HI R6, RZ, 0x1f, R29 ;  /* 0x0000001fff067819 */ /* 0x002fc8000001141d */
[----:B------:R-:W-:-:S04]  /*59fa0*/  LEA.HI R6, R6, R29, RZ, 0x7 ;  /* 0x0000001d06067211 */ /* 0x000fc800078f38ff */
[----:B------:R-:W-:-:S04]  /*59fb0*/  SHF.R.S32.HI R6, RZ, 0x7, R6 ;  /* 0x00000007ff067819 */ /* 0x000fc80000011406 */
[----:B------:R-:W-:Y:S01]  /*59fc0*/  ISETP.NE.U32.AND P0, PT, R16, R6, PT ;  /* 0x000000061000720c */ /* 0x000fe20003f05070 */
[----:B------:R-:W-:-:S05]  /*59fd0*/  IMAD.MOV.U32 R3, RZ, RZ, R7 ;  /* 0x000000ffff037224 */ /* 0x000fca00078e0007 */
[----:B------:R3:W-:Y:S01]  /*59fe0*/  LDGSTS.E [R0+-0x60800], [R2.64], P2 ;  /* 0x9f80000002007fae */ /* 0x0007e20009121848 */
[----:B------:R-:W0:Y:S06]  /*59ff0*/  LDGDEPBAR ;  /* 0x00000000000079af */ /* 0x000e2c0000000000 */
[----:B------:R-:W-:Y:S01]  /*5a000*/  @!P0 CALL.REL.NOINC `(.L_x_0) ;  /* 0x0000001000008944 */ /* 0x000fe20003c00000 */
[----:B------:R-:W-:Y:S05]  /*5a010*/  BRA `(.L_x_1) ;  /* 0xfffbbce000007947 */ /* 0x000fea000383ffff */
.L_x_0:
[----:B-1----:R-:W2:Y:S01]  /*5a020*/  LDL R5, [R1+0x7c0] ;  /* 0x0007c00001057983 */ /* 0x002ea20000100800 */
[----:B------:R-:W-:-:S04]  /*5a030*/  DEPBAR.LE SB0, 0x0 ;  /* 0x000080000000791a */ /* 0x000fc80000000000 */
[----:B-----5:R-:W4:Y:S04]  /*5a040*/  LDL.LU R24, [R1+0xdf0] ;  /* 0x000df00001187983 */ /* 0x020f280000300800 */
[----:B------:R-:W1:Y:S02]  /*5a050*/  S2R R6, SR_TID.X ;  /* 0x0000000000067919 */ /* 0x000e640000002100 */
[C---:B-1-3--:R-:W-:Y:S02]  /*5a060*/  IMAD.SHL.U32 R0, R6.reuse, 0x20, RZ ;  /* 0x0000002006007824 */ /* 0x04afe400078e00ff */
[C---:B------:R-:W-:Y:S02]  /*5a070*/  IMAD.SHL.U32 R2, R6.reuse, 0x4, RZ ;  /* 0x0000000406027824 */ /* 0x040fe400078e00ff */
[----:B------:R-:W-:Y:S01]  /*5a080*/  IMAD.SHL.U32 R3, R6, 0x1000, RZ ;  /* 0x0000100006037824 */ /* 0x000fe200078e00ff */
[----:B------:R-:W-:Y:S01]  /*5a090*/  LOP3.LUT R0, R0, 0x60, RZ, 0xc0, !PT ;  /* 0x0000006000007812 */ /* 0x000fe200078ec0ff */
[----:B------:R-:W-:-:S03]  /*5a0a0*/  IMAD.SHL.U32 R4, R6, 0x100, RZ ;  /* 0x0000010006047824 */ /* 0x000fc600078e00ff */
[----:B------:R-:W-:Y:S02]  /*5a0b0*/  LOP3.LUT R0, R0, 0x70, R2, 0x78, !PT ;  /* 0x0000007000007812 */ /* 0x000fe400078e7802 */
[----:B------:R-:W-:Y:S02]  /*5a0c0*/  LOP3.LUT R3, R3, 0x18000, RZ, 0xc0, !PT ;  /* 0x0001800003037812 */ /* 0x000fe400078ec0ff */
[----:B------:R-:W-:Y:S01]  /*5a0d0*/  LOP3.LUT R4, R4, 0x6000, RZ, 0xc0, !PT ;  /* 0x0000600004047812 */ /* 0x000fe200078ec0ff */
[----:B------:R-:W-:-:S03]  /*5a0e0*/  IMAD.SHL.U32 R28, R6, 0x4000, RZ ;  /* 0x00004000061c7824 */ /* 0x000fc600078e00ff */
[----:B------:R-:W-:Y:S02]  /*5a0f0*/  IADD3 R4, R0, R3, R4 ;  /* 0x0000000300047210 */ /* 0x000fe40007ffe004 */
[----:B------:R-:W-:Y:S02]  /*5a100*/  LOP3.LUT R28, R28, 0x18000, RZ, 0xc0, !PT ;  /* 0x000180001c1c7812 */ /* 0x000fe400078ec0ff */
[----:B------:R-:W-:-:S05]  /*5a110*/  LOP3.LUT R6, R6, 0x1ff, RZ, 0xc0, !PT ;  /* 0x000001ff06067812 */ /* 0x000fca00078ec0ff */
[----:B------:R-:W-:Y:S01]  /*5a120*/  IMAD R28, R6, 0x10, R28 ;  /* 0x00000010061c7824 */ /* 0x000fe200078e021c */
[----:B------:R-:W-:Y:S01]  /*5a130*/  BAR.SYNC.DEFER_BLOCKING 0x0 ;  /* 0x0000000000007b1d */ /* 0x000fe20000010000 */
[C---:B--2---:R-:W-:Y:S02]  /*5a140*/  IADD3 R2, R5.reuse, 0x1, RZ ;  /* 0x0000000105027810 */ /* 0x044fe40007ffe0ff */
[----:B----4-:R-:W-:Y:S02]  /*5a150*/  ISETP.GE.AND P0, PT, R24, c[0x0][0x178], PT ;  /* 0x00005e0018007a0c */ /* 0x010fe40003f06270 */
[C---:B------:R-:W-:Y:S02]  /*5a160*/  IADD3 R0, R5.reuse, 0x2, RZ ;  /* 0x0000000205007810 */ /* 0x040fe40007ffe0ff */
[----:B------:R-:W-:Y:S02]  /*5a170*/  ISETP.LT.AND P3, PT, R2, c[0x0][0x17c], !P0 ;  /* 0x00005f0002007a0c */ /* 0x000fe40004761270 */
[----:B------:R-:W-:-:S02]  /*5a180*/  IADD3 R2, R5, 0x3, RZ ;  /* 0x0000000305027810 */ /* 0x000fc40007ffe0ff */
[----:B------:R-:W-:Y:S01]  /*5a190*/  IADD3 R3, R5, 0x4, RZ ;  /* 0x0000000405037810 */ /* 0x000fe20007ffe0ff */
[----:B------:R-:W-:Y:S01]  /*5a1a0*/  IMAD.U32 R5, RZ, RZ, UR7 ;  /* 0x00000007ff057e24 */ /* 0x000fe2000f8e00ff */
[----:B------:R-:W-:Y:S01]  /*5a1b0*/  ISETP.LT.AND P1, PT, R0, c[0x0][0x17c], !P0 ;  /* 0x00005f0000007a0c */ /* 0x000fe20004721270 */
[----:B------:R-:W-:Y:S02]  /*5a1c0*/  STL [R1+0xe20], R24 ;  /* 0x000e201801007387 */ /* 0x000fe40000100800 */
[----:B------:R-:W-:Y:S02]  /*5a1d0*/  IMAD R0, R5, 0x2, R4 ;  /* 0x0000000205007824 */ /* 0x000fe400078e0204 */
[----:B------:R-:W2:Y:S04]  /*5a1e0*/  LDL.LU R4, [R1+0x470] ;  /* 0x0004700001047983 */ /* 0x000ea80000300800 */
[----:B------:R-:W2:Y:S04]  /*5a1f0*/  LDL.LU R5, [R1+0x474] ;  /* 0x0004740001057983 */ /* 0x000ea80000300800 */
[----:B------:R-:W2:Y:S04]  /*5a200*/  LDL.LU R6, [R1+0x360] ;  /* 0x0003600001067983 */ /* 0x000ea80000300800 */
[----:B------:R-:W2:Y:S04]  /*5a210*/  LDL.LU R7, [R1+0x364] ;  /* 0x0003640001077983 */ /* 0x000ea80000300800 */
[----:B------:R-:W3:Y:S04]  /*5a220*/  LDL.LU R20, [R1+0x478] ;  /* 0x0004780001147983 */ /* 0x000ee80000300800 */
[----:B------:R-:W3:Y:S04]  /*5a230*/  LDL.LU R21, [R1+0x47c] ;  /* 0x00047c0001157983 */ /* 0x000ee80000300800 */
[----:B------:R-:W3:Y:S04]  /*5a240*/  LDL.LU R22, [R1+0x368] ;  /* 0x0003680001167983 */ /* 0x000ee80000300800 */
[----:B------:R-:W3:Y:S04]  /*5a250*/  LDL.LU R23, [R1+0x36c] ;  /* 0x00036c0001177983 */ /* 0x000ee80000300800 */
[----:B------:R-:W4:Y:S04]  /*5a260*/  LDL.LU R16, [R1+0x260] ;  /* 0x0002600001107983 */ /* 0x000f280000300800 */
        /* <DEDUP_REMOVED lines=11> */
[----:B--2---:R1:W-:Y:S04]  /*5a320*/  STS.128 [R0], R4 ;  /* 0x0000000400007388 */ /* 0x0043e80000000c00 */
[----:B-1----:R-:W2:Y:S04]  /*5a330*/  LDL.LU R4, [R1+0x308] ;  /* 0x0003080001047983 */ /* 0x002ea80000300800 */
[----:B------:R-:W2:Y:S04]  /*5a340*/  LDL.LU R5, [R1+0x30c] ;  /* 0x00030c0001057983 */ /* 0x000ea80000300800 */
[----:B------:R-:W2:Y:S04]  /*5a350*/  LDL.LU R6, [R1+0x208] ;  /* 0x0002080001067983 */ /* 0x000ea80000300800 */
[----:B------:R-:W2:Y:S04]  /*5a360*/  LDL.LU R7, [R1+0x20c] ;  /* 0x00020c0001077983 */ /* 0x000ea80000300800 */
[----:B---3--:R1:W-:Y:S04]  /*5a370*/  STS.128 [R0+0x80], R20 ;  /* 0x0000801400007388 */ /* 0x0083e80000000c00 */
[----:B----4-:R3:W-:Y:S04]  /*5a380*/  STS.128 [R0+0x400], R16 ;  /* 0x0004001000007388 */ /* 0x0107e80000000c00 */
[----:B-1----:R-:W4:Y:S04]  /*5a390*/  LDL.LU R20, [R1+0x490] ;  /* 0x0004900001147983 */ /* 0x002f280000300800 */
[----:B------:R-:W4:Y:S04]  /*5a3a0*/  LDL.LU R21, [R1+0x494] ;  /* 0x0004940001157983 */ /* 0x000f280000300800 */
[----:B------:R-:W4:Y:S04]  /*5a3b0*/  LDL.LU R22, [R1+0x480] ;  /* 0x0004800001167983 */ /* 0x000f280000300800 */
[----:B------:R-:W4:Y:S04]  /*5a3c0*/  LDL.LU R23, [R1+0x484] ;  /* 0x0004840001177983 */ /* 0x000f280000300800 */
[----:B---3--:R-:W3:Y:S04]  /*5a3d0*/  LDL.LU R16, [R1+0x498] ;  /* 0x0004980001107983 */ /* 0x008ee80000300800 */
[----:B------:R-:W3:Y:S04]  /*5a3e0*/  LDL.LU R17, [R1+0x49c] ;  /* 0x00049c0001117983 */ /* 0x000ee80000300800 */
[----:B------:R-:W3:Y:S04]  /*5a3f0*/  LDL.LU R18, [R1+0x488] ;  /* 0x0004880001127983 */ /* 0x000ee80000300800 */
[----:B------:R1:W-:Y:S04]  /*5a400*/  STS.128 [R0+0x480], R12 ;  /* 0x0004800c00007388 */ /* 0x0003e80000000c00 */
[----:B------:R-:W3:Y:S04]  /*5a410*/  LDL.LU R19, [R1+0x48c] ;  /* 0x00048c0001137983 */ /* 0x000ee80000300800 */
[----:B------:R1:W-:Y:S04]  /*5a420*/  STS.128 [R0+0x800], R8 ;  /* 0x0008000800007388 */ /* 0x0003e80000000c00 */
[----:B-1----:R-:W3:Y:S04]  /*5a430*/  LDL.LU R12, [R1+0x310] ;  /* 0x00031000010c7983 */ /* 0x002ee80000300800 */
[----:B------:R-:W3:Y:S04]  /*5a440*/  LDL.LU R13, [R1+0x314] ;  /* 0x00031400010d7983 */ /* 0x000ee80000300800 */
[----:B------:R-:W3:Y:S04]  /*5a450*/  LDL.LU R14, [R1+0x2f0] ;  /* 0x0002f000010e7983 */ /* 0x000ee80000300800 */
[----:B------:R-:W3:Y:S04]  /*5a460*/  LDL.LU R15, [R1+0x2f4] ;  /* 0x0002f400010f7983 */ /* 0x000ee80000300800 */
[----:B------:R-:W3:Y:S04]  /*5a470*/  LDL.LU R8, [R1+0x318] ;  /* 0x0003180001087983 */ /* 0x000ee80000300800 */
[----:B------:R-:W3:Y:S04]  /*5a480*/  LDL.LU R9, [R1+0x31c] ;  /* 0x00031c0001097983 */ /* 0x000ee80000300800 */
[----:B------:R-:W3:Y:S04]  /*5a490*/  LDL.LU R10, [R1+0x2f8] ;  /* 0x0002f800010a7983 */ /* 0x000ee80000300800 */
[----:B------:R-:W3:Y:S04]  /*5a4a0*/  LDL.LU R11, [R1+0x2fc] ;  /* 0x0002fc00010b7983 */ /* 0x000ee80000300800 */
[----:B--2---:R1:W-:Y:S04]  /*5a4b0*/  STS.128 [R0+0x880], R4 ;  /* 0x0008800400007388 */ /* 0x0043e80000000c00 */
[----:B-1----:R-:W2:Y:S04]  /*5a4c0*/  LDL.LU R4, [R1+0x1e0] ;  /* 0x0001e00001047983 */ /* 0x002ea80000300800 */
[----:B------:R-:W2:Y:S04]  /*5a4d0*/  LDL.LU R5, [R1+0x1e4] ;  /* 0x0001e40001057983 */ /* 0x000ea80000300800 */
[----:B------:R-:W2:Y:S04]  /*5a4e0*/  LDL.LU R6, [R1+0x1d0] ;  /* 0x0001d00001067983 */ /* 0x000ea80000300800 */
[----:B------:R-:W2:Y:S04]  /*5a4f0*/  LDL.LU R7, [R1+0x1d4] ;  /* 0x0001d40001077983 */ /* 0x000ea80000300800 */
[----:B----4-:R1:W-:Y:S04]  /*5a500*/  STS.128 [R0+0xc00], R20 ;  /* 0x000c001400007388 */ /* 0x0103e80000000c00 */
[----:B-1----:R-:W4:Y:S04]  /*5a510*/  LDL.LU R20, [R1+0x1e8] ;  /* 0x0001e80001147983 */ /* 0x002f280000300800 */
[----:B------:R-:W4:Y:S04]  /*5a520*/  LDL.LU R21, [R1+0x1ec] ;  /* 0x0001ec0001157983 */ /* 0x000f280000300800 */
[----:B------:R-:W4:Y:S04]  /*5a530*/  LDL.LU R22, [R1+0x1d8] ;  /* 0x0001d80001167983 */ /* 0x000f280000300800 */
[----:B---3--:R1:W-:Y:S04]  /*5a540*/  STS.128 [R0+0xc80], R16 ;  /* 0x000c801000007388 */ /* 0x0083e80000000c00 */
[----:B------:R-:W4:Y:S04]  /*5a550*/  LDL.LU R23, [R1+0x1dc] ;  /* 0x0001dc0001177983 */ /* 0x000f280000300800 */
[----:B-1----:R-:W3:Y:S04]  /*5a560*/  LDL.LU R16, [R1+0xe0] ;  /* 0x0000e00001107983 */ /* 0x002ee80000300800 */
        /* <DEDUP_REMOVED lines=18> */
[----:B----4-:R-:W-:Y:S04]  /*5a690*/  STS.128 [R0+0x1480], R20 ;  /* 0x0014801400007388 */ /* 0x010fe80000000c00 */
[----:B---3--:R-:W-:Y:S04]  /*5a6a0*/  STS.128 [R0+0x1800], R16 ;  /* 0x0018001000007388 */ /* 0x008fe80000000c00 */
[----:B------:R-:W-:Y:S04]  /*5a6b0*/  STS.128 [R0+0x1880], R12 ;  /* 0x0018800c00007388 */ /* 0x000fe80000000c00 */
[----:B------:R-:W-:Y:S01]  /*5a6c0*/  STS.128 [R0+0x1c00], R8 ;  /* 0x001c000800007388 */ /* 0x000fe20000000c00 */
[----:B------:R-:W-:-:S02]  /*5a6d0*/  LOP3.LUT R29, R28, 0x20, RZ, 0x3c, !PT ;  /* 0x000000201c1d7812 */ /* 0x000fc400078e3cff */
[----:B------:R-:W-:Y:S02]  /*5a6e0*/  ISETP.LT.AND P2, PT, R3, c[0x0][0x17c], !P0 ;  /* 0x00005f0003007a0c */ /* 0x000fe40004741270 */
[----:B------:R-:W-:Y:S02]  /*5a6f0*/  LOP3.LUT R3, R28, 0x40, RZ, 0x3c, !PT ;  /* 0x000000401c037812 */ /* 0x000fe400078e3cff */
[----:B------:R-:W-:Y:S02]  /*5a700*/  ISETP.LT.AND P4, PT, R2, c[0x0][0x17c], !P0 ;  /* 0x00005f0002007a0c */ /* 0x000fe40004781270 */
[----:B------:R-:W-:Y:S01]  /*5a710*/  LOP3.LUT R2, R28, 0x60, RZ, 0x3c, !PT ;  /* 0x000000601c027812 */ /* 0x000fe200078e3cff */
[----:B--2---:R1:W-:Y:S04]  /*5a720*/  STS.128 [R0+0x1c80], R4 ;  /* 0x001c800400007388 */ /* 0x0043e80000000c00 */
[----:B------:R-:W-:Y:S06]  /*5a730*/  BAR.SYNC.DEFER_BLOCKING 0x0 ;  /* 0x0000000000007b1d */ /* 0x000fec0000010000 */
[----:B-1----:R-:W3:Y:S04]  /*5a740*/  LDL.LU R4, [R1+0x350] ;  /* 0x0003500001047983 */ /* 0x002ee80000300800 */
[----:B------:R-:W3:Y:S04]  /*5a750*/  LDL.LU R5, [R1+0x354] ;  /* 0x0003540001057983 */ /* 0x000ee80000300800 */
[----:B------:R-:W3:Y:S04]  /*5a760*/  LDL.LU R6, [R1+0x340] ;  /* 0x0003400001067983 */ /* 0x000ee80000300800 */
[----:B------:R-:W3:Y:S04]  /*5a770*/  LDL.LU R7, [R1+0x344] ;  /* 0x0003440001077983 */ /* 0x000ee80000300800 */
[----:B------:R-:W1:Y:S04]  /*5a780*/  LDS.128 R8, [R28] ;  /* 0x000000001c087984 */ /* 0x000e680000000c00 */
[----:B------:R-:W3:Y:S04]  /*5a790*/  LDS.128 R16, [R28+0x2000] ;  /* 0x002000001c107984 */ /* 0x000ee80000000c00 */
[----:B------:R-:W4:Y:S04]  /*5a7a0*/  LDS.128 R12, [R28+0x4000] ;  /* 0x004000001c0c7984 */ /* 0x000f280000000c00 */
[----:B-1----:R-:W-:Y:S04]  /*5a7b0*/  STL.64 [R1+0x50], R8 ;  /* 0x0000500801007387 */ /* 0x002fe80000100a00 */
[----:B------:R-:W-:Y:S04]  /*5a7c0*/  STL.64 [R1+0x58], R10 ;  /* 0x0000580a01007387 */ /* 0x000fe80000100a00 */
[----:B------:R-:W1:Y:S04]  /*5a7d0*/  LDS.128 R8, [R28+0x6000] ;  /* 0x006000001c087984 */ /* 0x000e680000000c00 */
[----:B---3--:R-:W-:Y:S04]  /*5a7e0*/  STL.64 [R1+0xe0], R16 ;  /* 0x0000e01001007387 */ /* 0x008fe80000100a00 */
[----:B------:R-:W-:Y:S04]  /*5a7f0*/  STL.64 [R1+0xe8], R18 ;  /* 0x0000e81201007387 */ /* 0x000fe80000100a00 */
[----:B------:R-:W3:Y:S04]  /*5a800*/  LDS.128 R16, [R29] ;  /* 0x000000001d107984 */ /* 0x000ee80000000c00 */
[----:B----4-:R-:W-:Y:S04]  /*5a810*/  STL.64 [R1+0x160], R12 ;  /* 0x0001600c01007387 */ /* 0x010fe80000100a00 */
[----:B------:R-:W-:Y:S04]  /*5a820*/  STL.64 [R1+0x168], R14 ;  /* 0x0001680e01007387 */ /* 0x000fe80000100a00 */
[----:B------:R-:W4:Y:S04]  /*5a830*/  LDS.128 R12, [R29+0x2000] ;  /* 0x002000001d0c7984 */ /* 0x000f280000000c00 */
[----:B-1----:R-:W-:Y:S04]  /*5a840*/  STL.64 [R1+0x1e0], R8 ;  /* 0x0001e00801007387 */ /* 0x002fe80000100a00 */
[----:B------:R-:W-:Y:S04]  /*5a850*/  STL.64 [R1+0x1e8], R10 ;  /* 0x0001e80a01007387 */ /* 0x000fe80000100a00 */
[----:B------:R-:W1:Y:S04]  /*5a860*/  LDS.128 R8, [R29+0x4000] ;  /* 0x004000001d087984 */ /* 0x000e680000000c00 */
[----:B---3--:R-:W-:Y:S04]  /*5a870*/  STL.64 [R1+0x60], R16 ;  /* 0x0000601001007387 */ /* 0x008fe80000100a00 */
[----:B------:R-:W-:Y:S04]  /*5a880*/  STL.64 [R1+0x68], R18 ;  /* 0x0000681201007387 */ /* 0x000fe80000100a00 */
[----:B------:R-:W3:Y:S04]  /*5a890*/  LDS.128 R16, [R29+0x6000] ;  /* 0x006000001d107984 */ /* 0x000ee80000000c00 */
[----:B----4-:R-:W-:Y:S04]  /*5a8a0*/  STL.64 [R1+0x130], R12 ;  /* 0x0001300c01007387 */ /* 0x010fe80000100a00 */
[----:B------:R-:W-:Y:S04]  /*5a8b0*/  STL.64 [R1+0x138], R14 ;  /* 0x0001380e01007387 */ /* 0x000fe80000100a00 */
[----:B------:R-:W4:Y:S04]  /*5a8c0*/  LDS.128 R12, [R3] ;  /* 0x00000000030c7984 */ /* 0x000f280000000c00 */
        /* <DEDUP_REMOVED lines=8> */
[----:B------:R-:W4:Y:S04]  /*5a950*/  LDS.128 R12, [R3+0x6000] ;  /* 0x00600000030c7984 */ /* 0x000f280000000c00 */
[----:B-1----:R-:W-:Y:S04]  /*5a960*/  STL.64 [R1+0x140], R8 ;  /* 0x0001400801007387 */ /* 0x002fe80000100a00 */
[----:B------:R-:W-:Y:S04]  /*5a970*/  STL.64 [R1+0x148], R10 ;  /* 0x0001480a01007387 */ /* 0x000fe80000100a00 */
[----:B------:R-:W1:Y:S04]  /*5a980*/  LDS.128 R8, [R2] ;  /* 0x0000000002087984 */ /* 0x000e680000000c00 */
        /* <DEDUP_REMOVED lines=8> */
[----:B------:R-:W1:Y:S04]  /*5aa10*/  LDS.128 R8, [R2+0x6000] ;  /* 0x0060000002087984 */ /* 0x000e680000000c00 */
[----:B------:R-:W-:Y:S06]  /*5aa20*/  BAR.SYNC.DEFER_BLOCKING 0x0 ;  /* 0x0000000000007b1d */ /* 0x000fec0000010000 */
[----:B---3--:R3:W-:Y:S04]  /*5aa30*/  STL.64 [R1+0x150], R16 ;  /* 0x0001501001007387 */ /* 0x0087e80000100a00 */
[----:B------:R1:W-:Y:S04]  /*5aa40*/  STL.64 [R1+0x158], R18 ;  /* 0x0001581201007387 */ /* 0x0003e80000100a00 */
[----:B----4-:R4:W-:Y:S04]  /*5aa50*/  STL.64 [R1+0x1d0], R12 ;  /* 0x0001d00c01007387 */ /* 0x0109e80000100a00 */
[----:B------:R1:W-:Y:S04]  /*5aa60*/  STL.64 [R1+0x1d8], R14 ;  /* 0x0001d80e01007387 */ /* 0x0003e80000100a00 */
[----:B-1----:R1:W-:Y:S04]  /*5aa70*/  STL.64 [R1+0x260], R8 ;  /* 0x0002600801007387 */ /* 0x0023e80000100a00 */
[----:B------:R1:W-:Y:S04]  /*5aa80*/  STL.64 [R1+0x268], R10 ;  /* 0x0002680a01007387 */ /* 0x0003e80000100a00 */
[----:B------:R-:W2:Y:S04]  /*5aa90*/  LDL.LU R20, [R1+0x358] ;  /* 0x0003580001147983 */ /* 0x000ea80000300800 */
[----:B------:R-:W2:Y:S04]  /*5aaa0*/  LDL.LU R21, [R1+0x35c] ;  /* 0x00035c0001157983 */ /* 0x000ea80000300800 */
[----:B------:R-:W2:Y:S04]  /*5aab0*/  LDL.LU R22, [R1+0x348] ;  /* 0x0003480001167983 */ /* 0x000ea80000300800 */
[----:B------:R-:W2:Y:S04]  /*5aac0*/  LDL.LU R23, [R1+0x34c] ;  /* 0x00034c0001177983 */ /* 0x000ea80000300800 */
[----:B---3--:R-:W3:Y:S04]  /*5aad0*/  LDL.LU R16, [R1+0x240] ;  /* 0x0002400001107983 */ /* 0x008ee80000300800 */
[----:B------:R-:W3:Y:S04]  /*5aae0*/  LDL.LU R17, [R1+0x244] ;  /* 0x0002440001117983 */ /* 0x000ee80000300800 */
[----:B------:R-:W3:Y:S04]  /*5aaf0*/  LDL.LU R18, [R1+0x230] ;  /* 0x0002300001127983 */ /* 0x000ee80000300800 */
[----:B------:R-:W3:Y:S04]  /*5ab00*/  LDL.LU R19, [R1+0x234] ;  /* 0x0002340001137983 */ /* 0x000ee80000300800 */
[----:B----4-:R-:W4:Y:S04]  /*5ab10*/  LDL.LU R12, [R1+0x248] ;  /* 0x00024800010c7983 */ /* 0x010f280000300800 */
[----:B------:R-:W4:Y:S04]  /*5ab20*/  LDL.LU R13, [R1+0x24c] ;  /* 0x00024c00010d7983 */ /* 0x000f280000300800 */
[----:B------:R-:W4:Y:S04]  /*5ab30*/  LDL.LU R14, [R1+0x238] ;  /* 0x00023800010e7983 */ /* 0x000f280000300800 */
[----:B------:R-:W4:Y:S04]  /*5ab40*/  LDL.LU R15, [R1+0x23c] ;  /* 0x00023c00010f7983 */ /* 0x000f280000300800 */
[----:B-1----:R-:W4:Y:S04]  /*5ab50*/  LDL.LU R8, [R1+0x120] ;  /* 0x0001200001087983 */ /* 0x002f280000300800 */
[----:B------:R-:W4:Y:S04]  /*5ab60*/  LDL.LU R9, [R1+0x124] ;  /* 0x0001240001097983 */ /* 0x000f280000300800 */
[----:B------:R-:W4:Y:S04]  /*5ab70*/  LDL.LU R10, [R1+0x110] ;  /* 0x00011000010a7983 */ /* 0x000f280000300800 */
[----:B------:R1:W-:Y:S04]  /*5ab80*/  STS.128 [R0], R4 ;  /* 0x0000000400007388 */ /* 0x0003e80000000c00 */
[----:B------:R-:W4:Y:S04]  /*5ab90*/  LDL.LU R11, [R1+0x114] ;  /* 0x00011400010b7983 */ /* 0x000f280000300800 */
[----:B-1----:R-:W4:Y:S04]  /*5aba0*/  LDL.LU R4, [R1+0x128] ;  /* 0x0001280001047983 */ /* 0x002f280000300800 */
[----:B------:R-:W4:Y:S04]  /*5abb0*/  LDL.LU R5, [R1+0x12c] ;  /* 0x00012c0001057983 */ /* 0x000f280000300800 */
[----:B------:R-:W4:Y:S04]  /*5abc0*/  LDL.LU R6, [R1+0x118] ;  /* 0x0001180001067983 */ /* 0x000f280000300800 */
[----:B------:R-:W4:Y:S04]  /*5abd0*/  LDL.LU R7, [R1+0x11c] ;  /* 0x00011c0001077983 */ /* 0x000f280000300800 */
[----:B--2---:R1:W-:Y:S04]  /*5abe0*/  STS.128 [R0+0x80], R20 ;  /* 0x0000801400007388 */ /* 0x0043e80000000c00 */
[----:B-1----:R-:W2:Y:S04]  /*5abf0*/  LDL.LU R20, [R1+0x3e0] ;  /* 0x0003e00001147983 */ /* 0x002ea80000300800 */
[----:B------:R-:W2:Y:S04]  /*5ac00*/  LDL.LU R21, [R1+0x3e4] ;  /* 0x0003e40001157983 */ /* 0x000ea80000300800 */
[----:B------:R-:W2:Y:S04]  /*5ac10*/  LDL.LU R22, [R1+0x3d0] ;  /* 0x0003d00001167983 */ /* 0x000ea80000300800 */
[----:B---3--:R1:W-:Y:S04]  /*5ac20*/  STS.128 [R0+0x400], R16 ;  /* 0x0004001000007388 */ /* 0x0083e80000000c00 */
[----:B------:R-:W2:Y:S04]  /*5ac30*/  LDL.LU R23, [R1+0x3d4] ;  /* 0x0003d40001177983 */ /* 0x000ea80000300800 */
        /* <DEDUP_REMOVED lines=23> */
[----:B----4-:R1:W-:Y:S04]  /*5adb0*/  STS.128 [R0+0xc80], R16 ;  /* 0x000c801000007388 */ /* 0x0103e80000000c00 */
[----:B------:R-:W2:Y:S04]  /*5adc0*/  LDL.LU R23, [R1+0x1bc] ;  /* 0x0001bc0001177983 */ /* 0x000ea80000300800 */
[----:B-1----:R-:W4:Y:S04]  /*5add0*/  LDL.LU R16, [R1+0xc0] ;  /* 0x0000c00001107983 */ /* 0x002f280000300800 */
[----:B------:R-:W4:Y:S04]  /*5ade0*/  LDL.LU R17, [R1+0xc4] ;  /* 0x0000c40001117983 */ /* 0x000f280000300800 */
[----:B------:R-:W4:Y:S04]  /*5adf0*/  LDL.LU R18, [R1+0xb0] ;  /* 0x0000b00001127983 */ /* 0x000f280000300800 */
[----:B---3--:R1:W-:Y:S04]  /*5ae00*/  STS.128 [R0+0x1000], R12 ;  /* 0x0010000c00007388 */ /* 0x0083e80000000c00 */
[----:B------:R-:W4:Y:S04]  /*5ae10*/  LDL.LU R19, [R1+0xb4] ;  /* 0x0000b40001137983 */ /* 0x000f280000300800 */
[----:B------:R3:W-:Y:S04]  /*5ae20*/  STS.128 [R0+0x1080], R8 ;  /* 0x0010800800007388 */ /* 0x0007e80000000c00 */
        /* <DEDUP_REMOVED lines=9> */
[----:B-1----:R-:W3:Y:S04]  /*5aec0*/  LDL.LU R4, [R1+0x428] ;  /* 0x0004280001047983 */ /* 0x002ee80000300800 */
[----:B------:R-:W3:Y:S04]  /*5aed0*/  LDL.LU R5, [R1+0x42c] ;  /* 0x00042c0001057983 */ /* 0x000ee80000300800 */
[----:B------:R-:W3:Y:S04]  /*5aee0*/  LDL.LU R6, [R1+0x398] ;  /* 0x0003980001067983 */ /* 0x000ee80000300800 */
[----:B------:R-:W3:Y:S04]  /*5aef0*/  LDL.LU R7, [R1+0x39c] ;  /* 0x00039c0001077983 */ /* 0x000ee80000300800 */
[----:B--2---:R-:W-:Y:S04]  /*5af00*/  STS.128 [R0+0x1480], R20 ;  /* 0x0014801400007388 */ /* 0x004fe80000000c00 */
[----:B----4-:R-:W-:Y:S04]  /*5af10*/  STS.128 [R0+0x1800], R16 ;  /* 0x0018001000007388 */ /* 0x010fe80000000c00 */
[----:B------:R-:W-:Y:S04]  /*5af20*/  STS.128 [R0+0x1880], R12 ;  /* 0x0018800c00007388 */ /* 0x000fe80000000c00 */
[----:B---3--:R-:W-:Y:S04]  /*5af30*/  STS.128 [R0+0x1c00], R8 ;  /* 0x001c000800007388 */ /* 0x008fe80000000c00 */
[----:B------:R1:W-:Y:S04]  /*5af40*/  STS.128 [R0+0x1c80], R4 ;  /* 0x001c800400007388 */ /* 0x0003e80000000c00 */
        /* <DEDUP_REMOVED lines=129> */
[----:B----4-:R-:W-:Y:S04]  /*5b760*/  STS.128 [R0+0x1800], R16 ;  /* 0x0018001000007388 */ /* 0x010fe80000000c00 */
[----:B------:R-:W2:Y:S04]  /*5b770*/  LDL.LU R23, [R1+0x274] ;  /* 0x0002740001177983 */ /* 0x000ea80000300800 */
[----:B---3--:R-:W-:Y:S04]  /*5b780*/  STS.128 [R0+0x1880], R12 ;  /* 0x0018800c00007388 */ /* 0x008fe80000000c00 */
[----:B------:R1:W-:Y:S04]  /*5b790*/  STS.128 [R0+0x1c00], R4 ;  /* 0x001c000400007388 */ /* 0x0003e80000000c00 */
[----:B------:R3:W-:Y:S04]  /*5b7a0*/  STS.128 [R0+0x1c80], R8 ;  /* 0x001c800800007388 */ /* 0x0007e80000000c00 */
[----:B------:R-:W-:Y:S06]  /*5b7b0*/  BAR.SYNC.DEFER_BLOCKING 0x0 ;  /* 0x0000000000007b1d */ /* 0x000fec0000010000 */
[----:B-1----:R-:W4:Y:S04]  /*5b7c0*/  LDL.LU R4, [R1+0x4b8] ;  /* 0x0004b80001047983 */ /* 0x002f280000300800 */
[----:B------:R-:W4:Y:S04]  /*5b7d0*/  LDL.LU R5, [R1+0x4bc] ;  /* 0x0004bc0001057983 */ /* 0x000f280000300800 */
[----:B------:R-:W4:Y:S04]  /*5b7e0*/  LDL.LU R6, [R1+0x278] ;  /* 0x0002780001067983 */ /* 0x000f280000300800 */
[----:B------:R-:W4:Y:S04]  /*5b7f0*/  LDL.LU R7, [R1+0x27c] ;  /* 0x00027c0001077983 */ /* 0x000f280000300800 */
[----:B---3--:R-:W3:Y:S04]  /*5b800*/  LDL.LU R8, [R1+0x4d0] ;  /* 0x0004d00001087983 */ /* 0x008ee80000300800 */
[----:B------:R-:W1:Y:S04]  /*5b810*/  LDS.128 R24, [R28] ;  /* 0x000000001c187984 */ /* 0x000e680000000c00 */
[----:B------:R-:W3:Y:S04]  /*5b820*/  LDL.LU R9, [R1+0x4d4] ;  /* 0x0004d40001097983 */ /* 0x000ee80000300800 */
[----:B------:R-:W3:Y:S04]  /*5b830*/  LDL.LU R10, [R1+0x4a0] ;  /* 0x0004a000010a7983 */ /* 0x000ee80000300800 */
[----:B------:R-:W3:Y:S04]  /*5b840*/  LDL.LU R11, [R1+0x4a4] ;  /* 0x0004a400010b7983 */ /* 0x000ee80000300800 */
        /* <DEDUP_REMOVED lines=8> */
[----:B-1----:R-:W-:Y:S04]  /*5b8d0*/  STL.64 [R1+0x100], R24 ;  /* 0x0001001801007387 */ /* 0x002fe80000100a00 */
[----:B------:R-:W-:Y:S04]  /*5b8e0*/  STL.64 [R1+0x108], R26 ;  /* 0x0001081a01007387 */ /* 0x000fe80000100a00 */
[----:B------:R-:W1:Y:S04]  /*5b8f0*/  LDS.128 R24, [R28+0x2000] ;  /* 0x002000001c187984 */ /* 0x000e680000000c00 */
[----:B-1----:R-:W-:Y:S04]  /*5b900*/  STL.64 [R1+0x220], R24 ;  /* 0x0002201801007387 */ /* 0x002fe80000100a00 */
[----:B------:R-:W-:Y:S04]  /*5b910*/  STL.64 [R1+0x228], R26 ;  /* 0x0002281a01007387 */ /* 0x000fe80000100a00 */
[----:B------:R-:W1:Y:S04]  /*5b920*/  LDS.128 R24, [R28+0x4000] ;  /* 0x004000001c187984 */ /* 0x000e680000000c00 */
[----:B-1----:R-:W-:Y:S04]  /*5b930*/  STL.64 [R1+0x280], R24 ;  /* 0x0002801801007387 */ /* 0x002fe80000100a00 */
[----:B------:R-:W-:Y:S04]  /*5b940*/  STL.64 [R1+0x288], R26 ;  /* 0x0002881a01007387 */ /* 0x000fe80000100a00 */
[----:B------:R-:W1:Y:S04]  /*5b950*/  LDS.128 R24, [R28+0x6000] ;  /* 0x006000001c187984 */ /* 0x000e680000000c00 */
[----:B------:R-:W-:Y:S04]  /*5b960*/  STL [R1+0xe18], R28 ;  /* 0x000e181c01007387 */ /* 0x000fe80000100800 */
[----:B-1----:R-:W-:Y:S04]  /*5b970*/  STL.64 [R1+0x270], R24 ;  /* 0x0002701801007387 */ /* 0x002fe80000100a00 */
[----:B------:R-:W-:Y:S04]  /*5b980*/  STL.64 [R1+0x278], R26 ;  /* 0x0002781a01007387 */ /* 0x000fe80000100a00 */
[----:B------:R-:W1:Y:S04]  /*5b990*/  LDS.128 R24, [R29] ;  /* 0x000000001d187984 */ /* 0x000e680000000c00 */
        /* <DEDUP_REMOVED lines=30> */
[----:B------:R-:W1:Y:S02]  /*5bb80*/  LDS.128 R24, [R2+0x4000] ;  /* 0x0040000002187984 */ /* 0x000e640000000c00 */
[----:B-1----:R-:W-:-:S02]  /*5bb90*/  IMAD.MOV.U32 R29, RZ, RZ, R26 ;  /* 0x000000ffff1d7224 */ /* 0x002fc400078e001a */
[----:B------:R-:W-:Y:S01]  /*5bba0*/  STL.64 [R1+0x10], R24 ;  /* 0x0000101801007387 */ /* 0x000fe20000100a00 */
[----:B------:R-:W-:-:S03]  /*5bbb0*/  IMAD.MOV.U32 R28, RZ, RZ, R27 ;  /* 0x000000ffff1c7224 */ /* 0x000fc600078e001b */
[----:B------:R-:W1:Y:S04]  /*5bbc0*/  LDS.128 R24, [R2+0x6000] ;  /* 0x0060000002187984 */ /* 0x000e680000000c00 */
[----:B------:R-:W-:Y:S06]  /*5bbd0*/  BAR.SYNC.DEFER_BLOCKING 0x0 ;  /* 0x0000000000007b1d */ /* 0x000fec0000010000 */
[----:B--2---:R-:W-:Y:S04]  /*5bbe0*/  STS.128 [R0], R20 ;  /* 0x0000001400007388 */ /* 0x004fe80000000c00 */
[----:B-1----:R1:W-:Y:S04]  /*5bbf0*/  STL.64 [R1+0x2b0], R24 ;  /* 0x0002b01801007387 */ /* 0x0023e80000100a00 */
[----:B------:R-:W-:Y:S04]  /*5bc00*/  STL.64 [R1+0x2b8], R26 ;  /* 0x0002b81a01007387 */ /* 0x000fe80000100a00 */
[----:B-1----:R-:W2:Y:S04]  /*5bc10*/  LDL.LU R24, [R1+0xe20] ;  /* 0x000e200001187983 */ /* 0x002ea80000300800 */
[----:B------:R-:W2:Y:S04]  /*5bc20*/  LDL.LU R20, [R1+0x4e8] ;  /* 0x0004e80001147983 */ /* 0x000ea80000300800 */
[----:B------:R-:W2:Y:S04]  /*5bc30*/  LDL.LU R21, [R1+0x4ec] ;  /* 0x0004ec0001157983 */ /* 0x000ea80000300800 */
[----:B------:R-:W2:Y:S04]  /*5bc40*/  LDL.LU R22, [R1+0x4c8] ;  /* 0x0004c80001167983 */ /* 0x000ea80000300800 */
[----:B------:R-:W2:Y:S04]  /*5bc50*/  LDL.LU R23, [R1+0x4cc] ;  /* 0x0004cc0001177983 */ /* 0x000ea80000300800 */
[----:B----4-:R1:W-:Y:S04]  /*5bc60*/  STS.128 [R0+0x80], R4 ;  /* 0x0000800400007388 */ /* 0x0103e80000000c00 */
[----:B------:R-:W4:Y:S04]  /*5bc70*/  LDL R2, [R1+0x7c0] ;  /* 0x0007c00001027983 */ /* 0x000f280000100800 */
[----:B-1----:R-:W4:Y:S04]  /*5bc80*/  LDL.LU R4, [R1+0x510] ;  /* 0x0005100001047983 */ /* 0x002f280000300800 */
[----:B------:R-:W4:Y:S04]  /*5bc90*/  LDL.LU R5, [R1+0x514] ;  /* 0x0005140001057983 */ /* 0x000f280000300800 */
[----:B------:R-:W4:Y:S04]  /*5bca0*/  LDL.LU R6, [R1+0x4f0] ;  /* 0x0004f00001067983 */ /* 0x000f280000300800 */
[----:B------:R-:W4:Y:S04]  /*5bcb0*/  LDL.LU R7, [R1+0x4f4] ;  /* 0x0004f40001077983 */ /* 0x000f280000300800 */
[----:B---3--:R1:W-:Y:S04]  /*5bcc0*/  STS.128 [R0+0x400], R8 ;  /* 0x0004000800007388 */ /* 0x0083e80000000c00 */
[----:B------:R3:W-:Y:S04]  /*5bcd0*/  STS.128 [R0+0x480], R12 ;  /* 0x0004800c00007388 */ /* 0x0007e80000000c00 */
        /* <DEDUP_REMOVED lines=8> */
[----:B------:R-:W3:Y:S04]  /*5bd60*/  LDL.LU R15, [R1+0x1f4] ;  /* 0x0001f400010f7983 */ /* 0x000ee80000300800 */
[----:B------:R-:W3:Y:S04]  /*5bd70*/  LDL.LU R16, [R1+0x538] ;  /* 0x0005380001107983 */ /* 0x000ee80000300800 */
[----:B------:R-:W3:Y:S04]  /*5bd80*/  LDL.LU R17, [R1+0x53c] ;  /* 0x00053c0001117983 */ /* 0x000ee80000300800 */
[----:B------:R-:W3:Y:S04]  /*5bd90*/  LDL.LU R18, [R1+0x1f8] ;  /* 0x0001f80001127983 */ /* 0x000ee80000300800 */
[----:B------:R-:W3:Y:S01]  /*5bda0*/  LDL.LU R19, [R1+0x1fc] ;  /* 0x0001fc0001137983 */ /* 0x000ee20000300800 */
[----:B--2---:R-:W-:-:S03]  /*5bdb0*/  IMAD R3, R24, c[0x0][0x194], RZ ;  /* 0x0000650018037a24 */ /* 0x004fc600078e02ff */
[----:B------:R-:W2:Y:S04]  /*5bdc0*/  LDL.LU R24, [R1+0x520] ;  /* 0x0005200001187983 */ /* 0x000ea80000300800 */
[----:B------:R-:W2:Y:S04]  /*5bdd0*/  LDL.LU R25, [R1+0x524] ;  /* 0x0005240001197983 */ /* 0x000ea80000300800 */
[----:B------:R-:W2:Y:S04]  /*5bde0*/  LDL.LU R26, [R1+0x500] ;  /* 0x00050000011a7983 */ /* 0x000ea80000300800 */
[----:B------:R-:W2:Y:S04]  /*5bdf0*/  LDL.LU R27, [R1+0x504] ;  /* 0x00050400011b7983 */ /* 0x000ea80000300800 */
[----:B------:R1:W-:Y:S04]  /*5be00*/  STS.128 [R0+0x880], R20 ;  /* 0x0008801400007388 */ /* 0x0003e80000000c00 */
[----:B-1----:R-:W2:Y:S04]  /*5be10*/  LDL.LU R20, [R1+0x528] ;  /* 0x0005280001147983 */ /* 0x002ea80000300800 */
[----:B------:R-:W2:Y:S04]  /*5be20*/  LDL.LU R21, [R1+0x52c] ;  /* 0x00052c0001157983 */ /* 0x000ea80000300800 */
[----:B------:R-:W2:Y:S04]  /*5be30*/  LDL.LU R22, [R1+0x508] ;  /* 0x0005080001167983 */ /* 0x000ea80000300800 */
[----:B------:R-:W2:Y:S04]  /*5be40*/  LDL.LU R23, [R1+0x50c] ;  /* 0x00050c0001177983 */ /* 0x000ea80000300800 */
[----:B----4-:R1:W-:Y:S04]  /*5be50*/  STS.128 [R0+0xc00], R4 ;  /* 0x000c000400007388 */ /* 0x0103e80000000c00 */
[----:B-1----:R-:W4:Y:S04]  /*5be60*/  LDL.LU R4, [R1+0x540] ;  /* 0x0005400001047983 */ /* 0x002f280000300800 */
[----:B------:R-:W4:Y:S04]  /*5be70*/  LDL.LU R5, [R1+0x544] ;  /* 0x0005440001057983 */ /* 0x000f280000300800 */
[----:B------:R-:W4:Y:S04]  /*5be80*/  LDL.LU R6, [R1] ;  /* 0x0000000001067983 */ /* 0x000f280000300800 */
[----:B------:R-:W4:Y:S04]  /*5be90*/  LDL.LU R7, [R1+0x4] ;  /* 0x0000040001077983 */ /* 0x000f280000300800 */
[----:B------:R-:W-:Y:S04]  /*5bea0*/  STS.128 [R0+0xc80], R8 ;  /* 0x000c800800007388 */ /* 0x000fe80000000c00 */
[----:B---3--:R-:W-:Y:S04]  /*5beb0*/  STS.128 [R0+0x1000], R12 ;  /* 0x0010000c00007388 */ /* 0x008fe80000000c00 */
[----:B--2---:R1:W-:Y:S04]  /*5bec0*/  STS.128 [R0+0x1400], R24 ;  /* 0x0014001800007388 */ /* 0x0043e80000000c00 */
[----:B-1----:R-:W2:Y:S04]  /*5bed0*/  LDL.LU R26, [R1+0x50] ;  /* 0x00005000011a7983 */ /* 0x002ea80000300800 */
[----:B------:R-:W3:Y:S04]  /*5bee0*/  LDL.LU R27, [R1+0x54] ;  /* 0x00005400011b7983 */ /* 0x000ee80000300800 */
[----:B------:R1:W-:Y:S04]  /*5bef0*/  STS.128 [R0+0x1480], R20 ;  /* 0x0014801400007388 */ /* 0x0003e80000000c00 */
[----:B-1----:R-:W2:Y:S04]  /*5bf00*/  LDL R22, [R1+0x7c0] ;  /* 0x0007c00001167983 */ /* 0x002ea80000100800 */
[----:B------:R-:W3:Y:S04]  /*5bf10*/  LDL.LU R8, [R1+0x548] ;  /* 0x0005480001087983 */ /* 0x000ee80000300800 */
[----:B------:R-:W3:Y:S04]  /*5bf20*/  LDL.LU R9, [R1+0x54c] ;  /* 0x00054c0001097983 */ /* 0x000ee80000300800 */
[----:B------:R-:W3:Y:S04]  /*5bf30*/  LDL.LU R10, [R1+0x8] ;  /* 0x00000800010a7983 */ /* 0x000ee80000300800 */
[----:B------:R-:W3:Y:S04]  /*5bf40*/  LDL.LU R11, [R1+0xc] ;  /* 0x00000c00010b7983 */ /* 0x000ee80000300800 */
[----:B------:R-:W3:Y:S04]  /*5bf50*/  LDL.LU R23, [R1+0x60] ;  /* 0x0000600001177983 */ /* 0x000ee80000300800 */
[----:B----4-:R1:W-:Y:S04]  /*5bf60*/  STS.128 [R0+0x1800], R4 ;  /* 0x0018000400007388 */ /* 0x0103e80000000c00 */
[----:B------:R-:W4:Y:S04]  /*5bf70*/  LDL.LU R24, [R1+0x64] ;  /* 0x0000640001187983 */ /* 0x000f280000300800 */
[----:B-1----:R-:W4:Y:S04]  /*5bf80*/  LDL.LU R4, [R1+0x450] ;  /* 0x0004500001047983 */ /* 0x002f280000300800 */
[----:B------:R-:W4:Y:S04]  /*5bf90*/  LDL.LU R5, [R1+0x454] ;  /* 0x0004540001057983 */ /* 0x000f280000300800 */
[----:B------:R-:W4:Y:S04]  /*5bfa0*/  LDL.LU R6, [R1+0x80] ;  /* 0x0000800001067983 */ /* 0x000f280000300800 */
[----:B------:R-:W4:Y:S04]  /*5bfb0*/  LDL.LU R7, [R1+0x84] ;  /* 0x0000840001077983 */ /* 0x000f280000300800 */
[----:B------:R-:W4:Y:S04]  /*5bfc0*/  LDL.LU R12, [R1+0x458] ;  /* 0x00045800010c7983 */ /* 0x000f280000300800 */
[----:B------:R-:W4:Y:S04]  /*5bfd0*/  LDL.LU R13, [R1+0x45c] ;  /* 0x00045c00010d7983 */ /* 0x000f280000300800 */
[----:B------:R-:W4:Y:S04]  /*5bfe0*/  LDL.LU R14, [R1+0x88] ;  /* 0x00008800010e7983 */ /* 0x000f280000300800 */
[----:B------:R-:W4:Y:S04]  /*5bff0*/  LDL.LU R15, [R1+0x8c] ;  /* 0x00008c00010f7983 */ /* 0x000f280000300800 */
[----:B------:R1:W-:Y:S04]  /*5c000*/  STS.128 [R0+0x1080], R16 ;  /* 0x0010801000007388 */ /* 0x0003e80000000c00 */
[----:B------:R-:W4:Y:S01]  /*5c010*/  LDL.LU R25, [R1+0x70] ;  /* 0x0000700001197983 */ /* 0x000f220000300800 */
[----:B-1----:R-:W-:Y:S01]  /*5c020*/  IMAD R17, R2, c[0x0][0x198], RZ ;  /* 0x0000660002117a24 */ /* 0x002fe200078e02ff */
[----:B------:R-:W-:-:S02]  /*5c030*/  LEA R2, P6, R3, c[0x0][0x170], 0x2 ;  /* 0x00005c0003027a11 */ /* 0x000fc400078c10ff */
[----:B------:R-:W4:Y:S02]  /*5c040*/  LDL.LU R19, [R1+0x74] ;  /* 0x0000740001137983 */ /* 0x000f240000300800 */
[----:B------:R-:W-:Y:S02]  /*5c050*/  LEA.HI.X.SX32 R3, R3, c[0x0][0x174], 0x2, P6 ;  /* 0x00005d0003037a11 */ /* 0x000fe400030f16ff */
[CC--:B------:R-:W-:Y:S02]  /*5c060*/  LEA R16, P6, R17.reuse, R2.reuse, 0x2 ;  /* 0x0000000211107211 */ /* 0x0c0fe400078c10ff */
[C---:B------:R-:W-:Y:S02]  /*5c070*/  IADD3 R18, R17.reuse, c[0x0][0x198], RZ ;  /* 0x0000660011127a10 */ /* 0x040fe40007ffe0ff */
[----:B------:R-:W-:Y:S02]  /*5c080*/  LEA.HI.X.SX32 R17, R17, R3, 0x2, P6 ;  /* 0x0000000311117211 */ /* 0x000fe400030f16ff */
[----:B--2---:R-:W-:Y:S01]  /*5c090*/  ISETP.LT.AND P5, PT, R22, c[0x0][0x17c], !P0 ;  /* 0x00005f0016007a0c */ /* 0x004fe200047a1270 */
[----:B---3--:R1:W-:Y:S02]  /*5c0a0*/  STS.128 [R0+0x1880], R8 ;  /* 0x0018800800007388 */ /* 0x0083e40000000c00 */
[----:B-1----:R-:W-:-:S02]  /*5c0b0*/  LEA R8, P6, R18, R2, 0x2 ;  /* 0x0000000212087211 */ /* 0x002fc400078c10ff */
[----:B----4-:R-:W-:Y:S04]  /*5c0c0*/  STS.128 [R0+0x1c00], R4 ;  /* 0x001c000400007388 */ /* 0x010fe80000000c00 */
[----:B------:R-:W-:Y:S04]  /*5c0d0*/  STS.128 [R0+0x1c80], R12 ;  /* 0x001c800c00007388 */ /* 0x000fe80000000c00 */
[----:B------:R-:W-:Y:S01]  /*5c0e0*/  BAR.SYNC.DEFER_BLOCKING 0x0 ;  /* 0x0000000000007b1d */ /* 0x000fe20000010000 */
[----:B------:R-:W-:-:S05]  /*5c0f0*/  LEA.HI.X.SX32 R9, R18, R3, 0x2, P6 ;  /* 0x0000000312097211 */ /* 0x000fca00030f16ff */
[----:B------:R1:W-:Y:S04]  /*5c100*/  @P5 STG.E [R16.64], R26 ;  /* 0x0000001a10005986 */ /* 0x0003e8000c101908 */
[----:B------:R2:W-:Y:S04]  /*5c110*/  @P3 STG.E [R8.64], R27 ;  /* 0x0000001b08003986 */ /* 0x0005e8000c101908 */
[----:B-1----:R-:W3:Y:S04]  /*5c120*/  LDL.LU R26, [R1+0xd0] ;  /* 0x0000d000011a7983 */ /* 0x002ee80000300800 */
[----:B--2---:R-:W2:Y:S01]  /*5c130*/  LDL.LU R27, [R1+0xd4] ;  /* 0x0000d400011b7983 */ /* 0x004ea20000300800 */
[----:B------:R-:W-:-:S04]  /*5c140*/  IADD3 R0, R18, c[0x0][0x198], RZ ;  /* 0x0000660012007a10 */ /* 0x000fc80007ffe0ff */
[C---:B------:R-:W-:Y:S02]  /*5c150*/  IADD3 R10, R0.reuse, c[0x0][0x198], RZ ;  /* 0x00006600000a7a10 */ /* 0x040fe40007ffe0ff */
[-C--:B------:R-:W-:Y:S02]  /*5c160*/  LEA R4, P3, R0, R2.reuse, 0x2 ;  /* 0x0000000200047211 */ /* 0x080fe400078610ff */
[----:B------:R-:W-:Y:S02]  /*5c170*/  IADD3 R7, R22, 0x5, RZ ;  /* 0x0000000516077810 */ /* 0x000fe40007ffe0ff */
[----:B------:R-:W-:Y:S02]  /*5c180*/  LEA R6, P6, R10, R2, 0x2 ;  /* 0x000000020a067211 */ /* 0x000fe400078c10ff */
[----:B------:R-:W-:Y:S02]  /*5c190*/  LEA.HI.X.SX32 R5, R0, R3, 0x2, P3 ;  /* 0x0000000300057211 */ /* 0x000fe400018f16ff */
[----:B------:R-:W-:-:S02]  /*5c1a0*/  ISETP.LT.AND P5, PT, R7, c[0x0][0x17c], !P0 ;  /* 0x00005f0007007a0c */ /* 0x000fc400047a1270 */
[C---:B------:R-:W-:Y:S02]  /*5c1b0*/  LEA.HI.X.SX32 R7, R10.reuse, R3, 0x2, P6 ;  /* 0x000000030a077211 */ /* 0x040fe400030f16ff */
[----:B------:R-:W-:Y:S01]  /*5c1c0*/  IADD3 R0, R10, c[0x0][0x198], RZ ;  /* 0x000066000a007a10 */ /* 0x000fe20007ffe0ff */
[----:B------:R1:W-:Y:S04]  /*5c1d0*/  @P1 STG.E [R4.64], R23 ;  /* 0x0000001704001986 */ /* 0x0003e8000c101908 */
[----:B------:R4:W-:Y:S01]  /*5c1e0*/  @P4 STG.E [R6.64], R24 ;  /* 0x0000001806004986 */ /* 0x0009e2000c101908 */
[----:B------:R-:W-:-:S03]  /*5c1f0*/  IADD3 R8, R22, 0x6, RZ ;  /* 0x0000000616087810 */ /* 0x000fc60007ffe0ff */
[----:B-1----:R-:W2:Y:S01]  /*5c200*/  LDL.LU R23, [R1+0xe0] ;  /* 0x0000e00001177983 */ /* 0x002ea20000300800 */
[----:B------:R-:W-:-:S03]  /*5c210*/  IADD3 R5, R0, c[0x0][0x198], RZ ;  /* 0x0000660000057a10 */ /* 0x000fc60007ffe0ff */
[----:B----4-:R-:W4:Y:S01]  /*5c220*/  LDL.LU R24, [R1+0xe4] ;  /* 0x0000e40001187983 */ /* 0x010f220000300800 */
[CC--:B------:R-:W-:Y:S02]  /*5c230*/  LEA R6, P1, R0.reuse, R2.reuse, 0x2 ;  /* 0x0000000200067211 */ /* 0x0c0fe400078210ff */
[C---:B------:R-:W-:Y:S02]  /*5c240*/  LEA R4, P6, R5.reuse, R2, 0x2 ;  /* 0x0000000205047211 */ /* 0x040fe400078c10ff */
[-C--:B------:R-:W-:Y:S02]  /*5c250*/  LEA.HI.X.SX32 R7, R0, R3.reuse, 0x2, P1 ;  /* 0x0000000300077211 */ /* 0x080fe400008f16ff */
[C---:B------:R-:W-:Y:S02]  /*5c260*/  IADD3 R0, R5.reuse, c[0x0][0x198], RZ ;  /* 0x0000660005007a10 */ /* 0x040fe40007ffe0ff */
[----:B------:R-:W-:Y:S02]  /*5c270*/  ISETP.LT.AND P3, PT, R8, c[0x0][0x17c], !P0 ;  /* 0x00005f0008007a0c */ /* 0x000fe40004761270 */
[----:B------:R-:W-:-:S02]  /*5c280*/  LEA.HI.X.SX32 R5, R5, R3, 0x2, P6 ;  /* 0x0000000305057211 */ /* 0x000fc400030f16ff */
[C---:B------:R-:W-:Y:S02]  /*5c290*/  IADD3 R8, R22.reuse, 0x8, RZ ;  /* 0x0000000816087810 */ /* 0x040fe40007ffe0ff */
[----:B------:R-:W-:Y:S01]  /*5c2a0*/  IADD3 R9, R22, 0x7, RZ ;  /* 0x0000000716097810 */ /* 0x000fe20007ffe0ff */
[----:B------:R1:W-:Y:S01]  /*5c2b0*/  @P2 STG.E [R6.64], R25 ;  /* 0x0000001906002986 */ /* 0x0003e2000c101908 */
[----:B------:R-:W-:Y:S02]  /*5c2c0*/  ISETP.LT.AND P1, PT, R8, c[0x0][0x17c], !P0 ;  /* 0x00005f0008007a0c */ /* 0x000fe40004721270 */
[----:B------:R-:W-:Y:S01]  /*5c2d0*/  ISETP.LT.AND P4, PT, R9, c[0x0][0x17c], !P0 ;  /* 0x00005f0009007a0c */ /* 0x000fe20004781270 */
[----:B------:R1:W-:Y:S01]  /*5c2e0*/  @P5 STG.E [R4.64], R19 ;  /* 0x0000001304005986 */ /* 0x0003e2000c101908 */
[----:B------:R-:W-:-:S03]  /*5c2f0*/  IADD3 R8, R0, c[0x0][0x198], RZ ;  /* 0x0000660000087a10 */ /* 0x000fc60007ffe0ff */
[----:B-1----:R-:W4:Y:S01]  /*5c300*/  LDL.LU R25, [R1+0x130] ;  /* 0x0001300001197983 */ /* 0x002f220000300800 */
[----:B------:R-:W-:-:S03]  /*5c310*/  IADD3 R7, R22, 0x9, RZ ;  /* 0x0000000916077810 */ /* 0x000fc60007ffe0ff */
[----:B------:R-:W4:Y:S01]  /*5c320*/  LDL.LU R19, [R1+0x134] ;  /* 0x0001340001137983 */ /* 0x000f220000300800 */
[-C--:B------:R-:W-:Y:S02]  /*5c330*/  LEA R4, P2, R0, R2.reuse, 0x2 ;  /* 0x0000000200047211 */ /* 0x080fe400078410ff */
[----:B------:R-:W-:Y:S02]  /*5c340*/  LEA R6, P6, R8, R2, 0x2 ;  /* 0x0000000208067211 */ /* 0x000fe400078c10ff */
[-C--:B------:R-:W-:Y:S02]  /*5c350*/  LEA.HI.X.SX32 R5, R0, R3.reuse, 0x2, P2 ;  /* 0x0000000300057211 */ /* 0x080fe400010f16ff */
[----:B------:R-:W-:Y:S02]  /*5c360*/  ISETP.LT.AND P5, PT, R7, c[0x0][0x17c], !P0 ;  /* 0x00005f0007007a0c */ /* 0x000fe400047a1270 */
[C---:B------:R-:W-:Y:S01]  /*5c370*/  LEA.HI.X.SX32 R7, R8.reuse, R3, 0x2, P6 ;  /* 0x0000000308077211 */ /* 0x040fe200030f16ff */
[----:B---3--:R1:W-:Y:S04]  /*5c380*/  @P3 STG.E [R4.64], R26 ;  /* 0x0000001a04003986 */ /* 0x0083e8000c101908 */
[----:B--2---:R2:W-:Y:S04]  /*5c390*/  @P4 STG.E [R6.64], R27 ;  /* 0x0000001b06004986 */ /* 0x0045e8000c101908 */
[----:B-1----:R-:W3:Y:S04]  /*5c3a0*/  LDL.LU R26, [R1+0x140] ;  /* 0x00014000011a7983 */ /* 0x002ee80000300800 */
[----:B--2---:R-:W2:Y:S01]  /*5c3b0*/  LDL.LU R27, [R1+0x144] ;  /* 0x00014400011b7983 */ /* 0x004ea20000300800 */
[----:B------:R-:W-:-:S04]  /*5c3c0*/  IADD3 R0, R8, c[0x0][0x198], RZ ;  /* 0x0000660008007a10 */ /* 0x000fc80007ffe0ff */
[C---:B------:R-:W-:Y:S02]  /*5c3d0*/  IADD3 R5, R0.reuse, c[0x0][0x198], RZ ;  /* 0x0000660000057a10 */ /* 0x040fe40007ffe0ff */
[-C--:B------:R-:W-:Y:S02]  /*5c3e0*/  LEA R6, P3, R0, R2.reuse, 0x2 ;  /* 0x0000000200067211 */ /* 0x080fe400078610ff */
[C---:B------:R-:W-:Y:S02]  /*5c3f0*/  LEA R4, P6, R5.reuse, R2, 0x2 ;  /* 0x0000000205047211 */ /* 0x040fe400078c10ff */
[----:B------:R-:W-:Y:S02]  /*5c400*/  IADD3 R9, R22, 0xa, RZ ;  /* 0x0000000a16097810 */ /* 0x000fe40007ffe0ff */
[----:B------:R-:W-:Y:S02]  /*5c410*/  LEA.HI.X.SX32 R7, R0, R3, 0x2, P3 ;  /* 0x0000000300077211 */ /* 0x000fe400018f16ff */
[----:B------:R-:W-:-:S02]  /*5c420*/  IADD3 R0, R5, c[0x0][0x198], RZ ;  /* 0x0000660005007a10 */ /* 0x000fc40007ffe0ff */
[----:B------:R-:W-:Y:S02]  /*5c430*/  LEA.HI.X.SX32 R5, R5, R3, 0x2, P6 ;  /* 0x0000000305057211 */ /* 0x000fe400030f16ff */
[----:B------:R-:W-:Y:S02]  /*5c440*/  ISETP.LT.AND P2, PT, R9, c[0x0][0x17c], !P0 ;  /* 0x00005f0009007a0c */ /* 0x000fe40004741270 */
[C---:B------:R-:W-:Y:S02]  /*5c450*/  IADD3 R8, R22.reuse, 0xc, RZ ;  /* 0x0000000c16087810 */ /* 0x040fe40007ffe0ff */
[----:B------:R-:W-:Y:S01]  /*5c460*/  IADD3 R9, R22, 0xb, RZ ;  /* 0x0000000b16097810 */ /* 0x000fe20007ffe0ff */
[----:B------:R1:W-:Y:S01]  /*5c470*/  @P1 STG.E [R6.64], R23 ;  /* 0x0000001706001986 */ /* 0x0003e2000c101908 */
[----:B------:R-:W-:Y:S02]  /*5c480*/  ISETP.LT.AND P3, PT, R8, c[0x0][0x17c], !P0 ;  /* 0x00005f0008007a0c */ /* 0x000fe40004761270 */
[----:B------:R-:W-:Y:S01]  /*5c490*/  ISETP.LT.AND P4, PT, R9, c[0x0][0x17c], !P0 ;  /* 0x00005f0009007a0c */ /* 0x000fe20004781270 */
[----:B----4-:R4:W-:Y:S01]  /*5c4a0*/  @P5 STG.E [R4.64], R24 ;  /* 0x0000001804005986 */ /* 0x0109e2000c101908 */
[----:B------:R-:W-:-:S03]  /*5c4b0*/  IADD3 R8, R0, c[0x0][0x198], RZ ;  /* 0x0000660000087a10 */ /* 0x000fc60007ffe0ff */
[----:B-1----:R-:W2:Y:S01]  /*5c4c0*/  LDL.LU R23, [R1+0x150] ;  /* 0x0001500001177983 */ /* 0x002ea20000300800 */
[----:B------:R-:W-:-:S03]  /*5c4d0*/  IADD3 R7, R22, 0xd, RZ ;  /* 0x0000000d16077810 */ /* 0x000fc60007ffe0ff */
[----:B----4-:R-:W4:Y:S01]  /*5c4e0*/  LDL.LU R24, [R1+0x154] ;  /* 0x0001540001187983 */ /* 0x010f220000300800 */
[-C--:B------:R-:W-:Y:S02]  /*5c4f0*/  LEA R4, P1, R0, R2.reuse, 0x2 ;  /* 0x0000000200047211 */ /* 0x080fe400078210ff */
[----:B------:R-:W-:Y:S02]  /*5c500*/  LEA R6, P6, R8, R2, 0x2 ;  /* 0x0000000208067211 */ /* 0x000fe400078c10ff */
[-C--:B------:R-:W-:Y:S02]  /*5c510*/  LEA.HI.X.SX32 R5, R0, R3.reuse, 0x2, P1 ;  /* 0x0000000300057211 */ /* 0x080fe400008f16ff */
[----:B------:R-:W-:Y:S02]  /*5c520*/  ISETP.LT.AND P5, PT, R7, c[0x0][0x17c], !P0 ;  /* 0x00005f0007007a0c */ /* 0x000fe400047a1270 */
[C---:B------:R-:W-:Y:S02]  /*5c530*/  LEA.HI.X.SX32 R7, R8.reuse, R3, 0x2, P6 ;  /* 0x0000000308077211 */ /* 0x040fe400030f16ff */
[----:B------:R-:W-:Y:S01]  /*5c540*/  IADD3 R0, R8, c[0x0][0x198], RZ ;  /* 0x0000660008007a10 */ /* 0x000fe20007ffe0ff */
[----:B------:R1:W-:Y:S04]  /*5c550*/  @P2 STG.E [R4.64], R25 ;  /* 0x0000001904002986 */ /* 0x0003e8000c101908 */
[----:B------:R1:W-:Y:S04]  /*5c560*/  @P4 STG.E [R6.64], R19 ;  /* 0x0000001306004986 */ /* 0x0003e8000c101908 */
[----:B-1----:R-:W4:Y:S01]  /*5c570*/  LDL.LU R25, [R1+0x160] ;  /* 0x0001600001197983 */ /* 0x002f220000300800 */
[----:B------:R-:W-:-:S03]  /*5c580*/  IADD3 R5, R0, c[0x0][0x198], RZ ;  /* 0x0000660000057a10 */ /* 0x000fc60007ffe0ff */
[----:B------:R-:W4:Y:S01]  /*5c590*/  LDL.LU R19, [R1+0x164] ;  /* 0x0001640001137983 */ /* 0x000f220000300800 */
[CC--:B------:R-:W-:Y:S02]  /*5c5a0*/  LEA R6, P2, R0.reuse, R2.reuse, 0x2 ;  /* 0x0000000200067211 */ /* 0x0c0fe400078410ff */
[C---:B------:R-:W-:Y:S02]  /*5c5b0*/  LEA R4, P6, R5.reuse, R2, 0x2 ;  /* 0x0000000205047211 */ /* 0x040fe400078c10ff */
[-C--:B------:R-:W-:Y:S02]  /*5c5c0*/  LEA.HI.X.SX32 R7, R0, R3.reuse, 0x2, P2 ;  /* 0x0000000300077211 */ /* 0x080fe400010f16ff */
[C---:B------:R-:W-:Y:S02]  /*5c5d0*/  IADD3 R0, R5.reuse, c[0x0][0x198], RZ ;  /* 0x0000660005007a10 */ /* 0x040fe40007ffe0ff */
[----:B------:R-:W-:Y:S01]  /*5c5e0*/  LEA.HI.X.SX32 R5, R5, R3, 0x2, P6 ;  /* 0x0000000305057211 */ /* 0x000fe200030f16ff */
[----:B---3--:R1:W-:Y:S04]  /*5c5f0*/  @P3 STG.E [R6.64], R26 ;  /* 0x0000001a06003986 */ /* 0x0083e8000c101908 */
[----:B--2---:R2:W-:Y:S04]  /*5c600*/  @P5 STG.E [R4.64], R27 ;  /* 0x0000001b04005986 */ /* 0x0045e8000c101908 */
[----:B-1----:R-:W3:Y:S04]  /*5c610*/  LDL.LU R26, [R1+0x170] ;  /* 0x00017000011a7983 */ /* 0x002ee80000300800 */
[----:B--2---:R-:W2:Y:S01]  /*5c620*/  LDL.LU R27, [R1+0x174] ;  /* 0x00017400011b7983 */ /* 0x004ea20000300800 */
[----:B------:R-:W-:-:S02]  /*5c630*/  IADD3 R9, R22, 0xe, RZ ;  /* 0x0000000e16097810 */ /* 0x000fc40007ffe0ff */
[C---:B------:R-:W-:Y:S02]  /*5c640*/  IADD3 R8, R22.reuse, 0x10, RZ ;  /* 0x0000001016087810 */ /* 0x040fe40007ffe0ff */
[----:B------:R-:W-:Y:S02]  /*5c650*/  ISETP.LT.AND P1, PT, R9, c[0x0][0x17c], !P0 ;  /* 0x00005f0009007a0c */ /* 0x000fe40004721270 */
[----:B------:R-:W-:Y:S02]  /*5c660*/  IADD3 R9, R22, 0xf, RZ ;  /* 0x0000000f16097810 */ /* 0x000fe40007ffe0ff */
[----:B------:R-:W-:Y:S02]  /*5c670*/  ISETP.LT.AND P2, PT, R8, c[0x0][0x17c], !P0 ;  /* 0x00005f0008007a0c */ /* 0x000fe40004741270 */
[----:B------:R-:W-:Y:S02]  /*5c680*/  ISETP.LT.AND P4, PT, R9, c[0x0][0x17c], !P0 ;  /* 0x00005f0009007a0c */ /* 0x000fe40004781270 */
[----:B------:R-:W-:-:S02]  /*5c690*/  IADD3 R8, R0, c[0x0][0x198], RZ ;  /* 0x0000660000087a10 */ /* 0x000fc40007ffe0ff */
[-C--:B------:R-:W-:Y:S02]  /*5c6a0*/  LEA R4, P3, R0, R2.reuse, 0x2 ;  /* 0x0000000200047211 */ /* 0x080fe400078610ff */
[----:B------:R-:W-:Y:S02]  /*5c6b0*/  IADD3 R7, R22, 0x11, RZ ;  /* 0x0000001116077810 */ /* 0x000fe40007ffe0ff */
[----:B------:R-:W-:Y:S02]  /*5c6c0*/  LEA R6, P6, R8, R2, 0x2 ;  /* 0x0000000208067211 */ /* 0x000fe400078c10ff */
[-C--:B------:R-:W-:Y:S02]  /*5c6d0*/  LEA.HI.X.SX32 R5, R0, R3.reuse, 0x2, P3 ;  /* 0x0000000300057211 */ /* 0x080fe400018f16ff */
[----:B------:R-:W-:Y:S02]  /*5c6e0*/  ISETP.LT.AND P5, PT, R7, c[0x0][0x17c], !P0 ;  /* 0x00005f0007007a0c */ /* 0x000fe400047a1270 */
[----:B------:R-:W-:-:S02]  /*5c6f0*/  LEA.HI.X.SX32 R7, R8, R3, 0x2, P6 ;  /* 0x0000000308077211 */ /* 0x000fc400030f16ff */
[----:B------:R-:W-:Y:S01]  /*5c700*/  IADD3 R0, R8, c[0x0][0x198], RZ ;  /* 0x0000660008007a10 */ /* 0x000fe20007ffe0ff */
[----:B------:R1:W-:Y:S04]  /*5c710*/  @P1 STG.E [R4.64], R23 ;  /* 0x0000001704001986 */ /* 0x0003e8000c101908 */
[----:B----4-:R4:W-:Y:S01]  /*5c720*/  @P4 STG.E [R6.64], R24 ;  /* 0x0000001806004986 */ /* 0x0109e2000c101908 */
        /* <DEDUP_REMOVED lines=8> */
[----:B------:R-:W-:Y:S02]  /*5c7b0*/  LEA.HI.X.SX32 R5, R5, R3, 0x2, P6 ;  /* 0x0000000305057211 */ /* 0x000fe400030f16ff */
[----:B------:R-:W-:-:S02]  /*5c7c0*/  ISETP.LT.AND P3, PT, R9, c[0x0][0x17c], !P0 ;  /* 0x00005f0009007a0c */ /* 0x000fc40004761270 */
        /* <DEDUP_REMOVED lines=29> */
[----:B------:R-:W-:Y:S02]  /*5c9a0*/  IADD3 R9, R22, 0x17, RZ ;  /* 0x0000001716097810 */ /* 0x000fe40007ffe0ff */
[----:B------:R-:W-:Y:S01]  /*5c9b0*/  ISETP.LT.AND P3, PT, R8, c[0x0][0x17c], !P0 ;  /* 0x00005f0008007a0c */ /* 0x000fe20004761270 */
[----:B------:R1:W-:Y:S01]  /*5c9c0*/  @P1 STG.E [R6.64], R23 ;  /* 0x0000001706001986 */ /* 0x0003e2000c101908 */
[----:B------:R-:W-:-:S02]  /*5c9d0*/  ISETP.LT.AND P4, PT, R9, c[0x0][0x17c], !P0 ;  /* 0x00005f0009007a0c */ /* 0x000fc40004781270 */
[----:B------:R-:W-:Y:S01]  /*5c9e0*/  IADD3 R8, R0, c[0x0][0x198], RZ ;  /* 0x0000660000087a10 */ /* 0x000fe20007ffe0ff */
[----:B----4-:R4:W-:Y:S04]  /*5c9f0*/  @P5 STG.E [R4.64], R24 ;  /* 0x0000001804005986 */ /* 0x0109e8000c101908 */
        /* <DEDUP_REMOVED lines=82> */
[C---:B------:R-:W-:Y:S01]  /*5cf20*/  IADD3 R8, R0.reuse, c[0x0][0x198], RZ ;  /* 0x0000660000087a10 */ /* 0x040fe20007ffe0ff */
[----:B----4-:R4:W-:Y:S04]  /*5cf30*/  @P5 STG.E [R6.64], R24 ;  /* 0x0000001806005986 */ /* 0x0109e8000c101908 */
[----:B-1----:R-:W2:Y:S01]  /*5cf40*/  LDL.LU R23, [R1+0xd8] ;  /* 0x0000d80001177983 */ /* 0x002ea20000300800 */
[----:B------:R-:W-:-:S03]  /*5cf50*/  LEA R4, P1, R0, R2, 0x2 ;  /* 0x0000000200047211 */ /* 0x000fc600078210ff */
[----:B----4-:R-:W4:Y:S01]  /*5cf60*/  LDL.LU R24, [R1+0xdc] ;  /* 0x0000dc0001187983 */ /* 0x010f220000300800 */
[----:B------:R-:W-:Y:S02]  /*5cf70*/  IADD3 R7, R22, 0x25, RZ ;  /* 0x0000002516077810 */ /* 0x000fe40007ffe0ff */
[-C--:B------:R-:W-:Y:S02]  /*5cf80*/  LEA R6, P6, R8, R2.reuse, 0x2 ;  /* 0x0000000208067211 */ /* 0x080fe400078c10ff */
[-C--:B------:R-:W-:Y:S02]  /*5cf90*/  LEA.HI.X.SX32 R5, R0, R3.reuse, 0x2, P1 ;  /* 0x0000000300057211 */ /* 0x080fe400008f16ff */
[----:B------:R-:W-:Y:S02]  /*5cfa0*/  ISETP.LT.AND P5, PT, R7, c[0x0][0x17c], !P0 ;  /* 0x00005f0007007a0c */ /* 0x000fe400047a1270 */
[C---:B------:R-:W-:Y:S02]  /*5cfb0*/  LEA.HI.X.SX32 R7, R8.reuse, R3, 0x2, P6 ;  /* 0x0000000308077211 */ /* 0x040fe400030f16ff */
[----:B------:R-:W-:Y:S01]  /*5cfc0*/  IADD3 R0, R8, c[0x0][0x198], RZ ;  /* 0x0000660008007a10 */ /* 0x000fe20007ffe0ff */
[----:B------:R1:W-:Y:S04]  /*5cfd0*/  @P2 STG.E [R4.64], R25 ;  /* 0x0000001904002986 */ /* 0x0003e8000c101908 */
[----:B------:R1:W-:Y:S04]  /*5cfe0*/  @P4 STG.E [R6.64], R19 ;  /* 0x0000001306004986 */ /* 0x0003e8000c101908 */
[----:B-1----:R-:W4:Y:S01]  /*5cff0*/  LDL.LU R25, [R1+0xe8] ;  /* 0x0000e80001197983 */ /* 0x002f220000300800 */
[----:B------:R-:W-:-:S03]  /*5d000*/  LEA R4, P2, R0, R2, 0x2 ;  /* 0x0000000200047211 */ /* 0x000fc600078410ff */
[----:B------:R-:W4:Y:S01]  /*5d010*/  LDL.LU R19, [R1+0xec] ;  /* 0x0000ec0001137983 */ /* 0x000f220000300800 */
[C---:B------:R-:W-:Y:S02]  /*5d020*/  IADD3 R7, R0.reuse, c[0x0][0x198], RZ ;  /* 0x0000660000077a10 */ /* 0x040fe40007ffe0ff */
[-C--:B------:R-:W-:Y:S02]  /*5d030*/  LEA.HI.X.SX32 R5, R0, R3.reuse, 0x2, P2 ;  /* 0x0000000300057211 */ /* 0x080fe400010f16ff */
[C---:B------:R-:W-:Y:S02]  /*5d040*/  LEA R6, P6, R7.reuse, R2, 0x2 ;  /* 0x0000000207067211 */ /* 0x040fe400078c10ff */
        /* <DEDUP_REMOVED lines=24> */
[----:B------:R-:W-:-:S03]  /*5d1d0*/  LEA R4, P1, R0, R2, 0x2 ;  /* 0x0000000200047211 */ /* 0x000fc600078210ff */
[----:B----4-:R-:W4:Y:S01]  /*5d1e0*/  LDL.LU R24, [R1+0x14c] ;  /* 0x00014c0001187983 */ /* 0x010f220000300800 */
[C---:B------:R-:W-:Y:S02]  /*5d1f0*/  IADD3 R7, R0.reuse, c[0x0][0x198], RZ ;  /* 0x0000660000077a10 */ /* 0x040fe40007ffe0ff */
[-C--:B------:R-:W-:Y:S02]  /*5d200*/  LEA.HI.X.SX32 R5, R0, R3.reuse, 0x2, P1 ;  /* 0x0000000300057211 */ /* 0x080fe400008f16ff */
[C---:B------:R-:W-:Y:S02]  /*5d210*/  LEA R6, P6, R7.reuse, R2, 0x2 ;  /* 0x0000000207067211 */ /* 0x040fe400078c10ff */
        /* <DEDUP_REMOVED lines=11> */
[----:B------:R-:W-:-:S03]  /*5d2d0*/  LEA R4, P2, R0, R2, 0x2 ;  /* 0x0000000200047211 */ /* 0x000fc600078410ff */
[----:B------:R-:W4:Y:S01]  /*5d2e0*/  LDL.LU R19, [R1+0x15c] ;  /* 0x00015c0001137983 */ /* 0x000f220000300800 */
[----:B------:R-:W-:Y:S02]  /*5d2f0*/  IADD3 R7, R22, 0x2d, RZ ;  /* 0x0000002d16077810 */ /* 0x000fe40007ffe0ff */
        /* <DEDUP_REMOVED lines=821> */
[CC--:B------:R-:W-:Y:S02]  /*60650*/  LEA R4, P1, R0.reuse, R2.reuse, 0x2 ;  /* 0x0000000200047211 */ /* 0x0c0fe400078210ff */
[C---:B----4-:R-:W-:Y:S01]  /*60660*/  IADD3 R7, R0.reuse, c[0x0][0x198], RZ ;  /* 0x0000660000077a10 */ /* 0x050fe20007ffe0ff */
[----:B------:R-:W4:Y:S01]  /*60670*/  LDL.LU R24, [R1+0xac] ;  /* 0x0000ac0001187983 */ /* 0x000f220000300800 */
[-C--:B------:R-:W-:Y:S02]  /*60680*/  LEA.HI.X.SX32 R5, R0, R3.reuse, 0x2, P1 ;  /* 0x0000000300057211 */ /* 0x080fe400008f16ff */
[C---:B------:R-:W-:Y:S02]  /*60690*/  LEA R6, P6, R7.reuse, R2, 0x2 ;  /* 0x0000000207067211 */ /* 0x040fe400078c10ff */
[C---:B------:R-:W-:Y:S02]  /*606a0*/  IADD3 R0, R7.reuse, c[0x0][0x198], RZ ;  /* 0x0000660007007a10 */ /* 0x040fe40007ffe0ff */
[----:B------:R-:W-:-:S02]  /*606b0*/  LEA.HI.X.SX32 R7, R7, R3, 0x2, P6 ;  /* 0x0000000307077211 */ /* 0x000fc400030f16ff */
[----:B------:R-:W-:Y:S02]  /*606c0*/  ISETP.LT.AND P3, PT, R9, c[0x0][0x17c], !P0 ;  /* 0x00005f0009007a0c */ /* 0x000fe40004761270 */
        /* <DEDUP_REMOVED lines=22> */
[----:B------:R-:W-:Y:S02]  /*60830*/  IADD3 R7, R22, 0xa7, RZ ;  /* 0x000000a716077810 */ /* 0x000fe40007ffe0ff */
[----:B------:R-:W-:Y:S02]  /*60840*/  LEA R6, P6, R0, R2, 0x2 ;  /* 0x0000000200067211 */ /* 0x000fe400078c10ff */
[----:B------:R-:W-:Y:S02]  /*60850*/  IADD3 R9, R22, 0xa6, RZ ;  /* 0x000000a616097810 */ /* 0x000fe40007ffe0ff */
[----:B------:R-:W-:-:S02]  /*60860*/  LEA.HI.X.SX32 R5, R8, R3, 0x2, P3 ;  /* 0x0000000308057211 */ /* 0x000fc400018f16ff */
[----:B------:R-:W-:Y:S02]  /*60870*/  ISETP.LT.AND P4, PT, R7, c[0x0][0x17c], !P0 ;  /* 0x00005f0007007a0c */ /* 0x000fe40004781270 */
[C---:B------:R-:W-:Y:S02]  /*60880*/  IADD3 R8, R0.reuse, c[0x0][0x198], RZ ;  /* 0x0000660000087a10 */ /* 0x040fe40007ffe0ff */
[----:B------:R-:W-:Y:S02]  /*60890*/  LEA.HI.X.SX32 R7, R0, R3, 0x2, P6 ;  /* 0x0000000300077211 */ /* 0x000fe400030f16ff */
[----:B------:R-:W-:Y:S02]  /*608a0*/  ISETP.LT.AND P2, PT, R9, c[0x0][0x17c], !P0 ;  /* 0x00005f0009007a0c */ /* 0x000fe40004741270 */
[----:B------:R-:W-:Y:S01]  /*608b0*/  IADD3 R0, R8, c[0x0][0x198], RZ ;  /* 0x0000660008007a10 */ /* 0x000fe20007ffe0ff */
[----:B------:R1:W-:Y:S04]  /*608c0*/  @P1 STG.E [R4.64], R23 ;  /* 0x0000001704001986 */ /* 0x0003e8000c101908 */
[----:B----4-:R4:W-:Y:S01]  /*608d0*/  @P5 STG.E [R6.64], R24 ;  /* 0x0000001806005986 */ /* 0x0109e2000c101908 */
[----:B------:R-:W-:-:S02]  /*608e0*/  IADD3 R9, R22, 0xa8, RZ ;  /* 0x000000a816097810 */ /* 0x000fc40007ffe0ff */
[----:B-1----:R-:W-:Y:S01]  /*608f0*/  LEA R4, P1, R8, R2, 0x2 ;  /* 0x0000000208047211 */ /* 0x002fe200078210ff */
[----:B------:R-:W2:Y:S01]  /*60900*/  LDL.LU R23, [R1+0x218] ;  /* 0x0002180001177983 */ /* 0x000ea20000300800 */
[----:B----4-:R-:W-:-:S03]  /*60910*/  IADD3 R7, R22, 0xa9, RZ ;  /* 0x000000a916077810 */ /* 0x010fc60007ffe0ff */
[----:B------:R-:W4:Y:S01]  /*60920*/  LDL.LU R24, [R1+0x21c] ;  /* 0x00021c0001187983 */ /* 0x000f220000300800 */
[-C--:B------:R-:W-:Y:S02]  /*60930*/  LEA R6, P6, R0, R2.reuse, 0x2 ;  /* 0x0000000200067211 */ /* 0x080fe400078c10ff */
[-C--:B------:R-:W-:Y:S02]  /*60940*/  LEA.HI.X.SX32 R5, R8, R3.reuse, 0x2, P1 ;  /* 0x0000000308057211 */ /* 0x080fe400008f16ff */
[----:B------:R-:W-:Y:S02]  /*60950*/  ISETP.LT.AND P5, PT, R7, c[0x0][0x17c], !P0 ;  /* 0x00005f0007007a0c */ /* 0x000fe400047a1270 */
[C---:B------:R-:W-:Y:S02]  /*60960*/  LEA.HI.X.SX32 R7, R0.reuse, R3, 0x2, P6 ;  /* 0x0000000300077211 */ /* 0x040fe400030f16ff */
[----:B------:R-:W-:Y:S02]  /*60970*/  IADD3 R0, R0, c[0x0][0x198], RZ ;  /* 0x0000660000007a10 */ /* 0x000fe40007ffe0ff */
[----:B------:R-:W-:Y:S01]  /*60980*/  ISETP.LT.AND P3, PT, R9, c[0x0][0x17c], !P0 ;  /* 0x00005f0009007a0c */ /* 0x000fe20004761270 */
[----:B------:R1:W-:Y:S04]  /*60990*/  @P2 STG.E [R4.64], R25 ;  /* 0x0000001904002986 */ /* 0x0003e8000c101908 */
[----:B------:R1:W-:Y:S04]  /*609a0*/  @P4 STG.E [R6.64], R19 ;  /* 0x0000001306004986 */ /* 0x0003e8000c101908 */
[----:B-1----:R-:W4:Y:S01]  /*609b0*/  LDL.LU R25, [R1+0x98] ;  /* 0x0000980001197983 */ /* 0x002f220000300800 */
[----:B------:R-:W-:-:S02]  /*609c0*/  LEA R4, P2, R0, R2, 0x2 ;  /* 0x0000000200047211 */ /* 0x000fc400078410ff */
[C---:B------:R-:W-:Y:S01]  /*609d0*/  IADD3 R7, R0.reuse, c[0x0][0x198], RZ ;  /* 0x0000660000077a10 */ /* 0x040fe20007ffe0ff */
[----:B------:R-:W4:Y:S01]  /*609e0*/  LDL.LU R19, [R1+0x9c] ;  /* 0x00009c0001137983 */ /* 0x000f220000300800 */
        /* <DEDUP_REMOVED lines=13> */
[----:B------:R-:W-:Y:S02]  /*60ac0*/  IADD3 R8, R0, c[0x0][0x198], RZ ;  /* 0x0000660000087a10 */ /* 0x000fe40007ffe0ff */
[----:B------:R-:W-:-:S02]  /*60ad0*/  ISETP.LT.AND P4, PT, R9, c[0x0][0x17c], !P0 ;  /* 0x00005f0009007a0c */ /* 0x000fc40004781270 */
[----:B------:R-:W-:Y:S02]  /*60ae0*/  IADD3 R7, R22, 0xad, RZ ;  /* 0x000000ad16077810 */ /* 0x000fe40007ffe0ff */
[-C--:B------:R-:W-:Y:S02]  /*60af0*/  LEA R4, P3, R0, R2.reuse, 0x2 ;  /* 0x0000000200047211 */ /* 0x080fe400078610ff */
[----:B------:R-:W-:Y:S02]  /*60b00*/  LEA R6, P6, R8, R2, 0x2 ;  /* 0x0000000208067211 */ /* 0x000fe400078c10ff */
[----:B------:R-:W-:Y:S02]  /*60b10*/  ISETP.LT.AND P5, PT, R7, c[0x0][0x17c], !P0 ;  /* 0x00005f0007007a0c */ /* 0x000fe400047a1270 */
[-C--:B------:R-:W-:Y:S02]  /*60b20*/  LEA.HI.X.SX32 R5, R0, R3.reuse, 0x2, P3 ;  /* 0x0000000300057211 */ /* 0x080fe400018f16ff */
[----:B------:R-:W-:-:S02]  /*60b30*/  LEA.HI.X.SX32 R7, R8, R3, 0x2, P6 ;  /* 0x0000000308077211 */ /* 0x000fc400030f16ff */
[----:B------:R-:W-:Y:S01]  /*60b40*/  IADD3 R8, R8, c[0x0][0x198], RZ ;  /* 0x0000660008087a10 */ /* 0x000fe20007ffe0ff */
[----:B------:R1:W-:Y:S03]  /*60b50*/  @P1 STG.E [R4.64], R23 ;  /* 0x0000001704001986 */ /* 0x0003e6000c101908 */
[----:B------:R-:W-:Y:S01]  /*60b60*/  IADD3 R0, R8, c[0x0][0x198], RZ ;  /* 0x0000660008007a10 */ /* 0x000fe20007ffe0ff */
[----:B----4-:R4:W-:Y:S01]  /*60b70*/  @P4 STG.E [R6.64], R24 ;  /* 0x0000001806004986 */ /* 0x0109e2000c101908 */
[----:B------:R-:W-:-:S03]  /*60b80*/  IADD3 R9, R22, 0xae, RZ ;  /* 0x000000ae16097810 */ /* 0x000fc60007ffe0ff */
[----:B-1----:R-:W2:Y:S01]  /*60b90*/  LDL.LU R23, [R1+0x288] ;  /* 0x0002880001177983 */ /* 0x002ea20000300800 */
[----:B------:R-:W-:-:S03]  /*60ba0*/  LEA R4, P1, R8, R2, 0x2 ;  /* 0x0000000208047211 */ /* 0x000fc600078210ff */
[----:B----4-:R-:W4:Y:S01]  /*60bb0*/  LDL.LU R24, [R1+0x28c] ;  /* 0x00028c0001187983 */ /* 0x010f220000300800 */
[----:B------:R-:W-:Y:S02]  /*60bc0*/  IADD3 R7, R22, 0xaf, RZ ;  /* 0x000000af16077810 */ /* 0x000fe40007ffe0ff */
[----:B------:R-:W-:Y:S02]  /*60bd0*/  LEA R6, P6, R0, R2, 0x2 ;  /* 0x0000000200067211 */ /* 0x000fe400078c10ff */
[-C--:B------:R-:W-:Y:S02]  /*60be0*/  LEA.HI.X.SX32 R5, R8, R3.reuse, 0x2, P1 ;  /* 0x0000000308057211 */ /* 0x080fe400008f16ff */
[----:B------:R-:W-:Y:S02]  /*60bf0*/  ISETP.LT.AND P4, PT, R7, c[0x0][0x17c], !P0 ;  /* 0x00005f0007007a0c */ /* 0x000fe40004781270 */
[C---:B------:R-:W-:Y:S02]  /*60c00*/  IADD3 R8, R0.reuse, c[0x0][0x198], RZ ;  /* 0x0000660000087a10 */ /* 0x040fe40007ffe0ff */
[----:B------:R-:W-:-:S02]  /*60c10*/  LEA.HI.X.SX32 R7, R0, R3, 0x2, P6 ;  /* 0x0000000300077211 */ /* 0x000fc400030f16ff */
[----:B------:R-:W-:Y:S01]  /*60c20*/  ISETP.LT.AND P3, PT, R9, c[0x0][0x17c], !P0 ;  /* 0x00005f0009007a0c */ /* 0x000fe20004761270 */
[----:B------:R1:W-:Y:S01]  /*60c30*/  @P2 STG.E [R4.64], R25 ;  /* 0x0000001904002986 */ /* 0x0003e2000c101908 */
[----:B------:R-:W-:-:S03]  /*60c40*/  IADD3 R0, R8, c[0x0][0x198], RZ ;  /* 0x0000660008007a10 */ /* 0x000fc60007ffe0ff */
[----:B------:R1:W-:Y:S04]  /*60c50*/  @P5 STG.E [R6.64], R19 ;  /* 0x0000001306005986 */ /* 0x0003e8000c101908 */
[----:B-1----:R-:W4:Y:S01]  /*60c60*/  LDL.LU R25, [R1+0x1a8] ;  /* 0x0001a80001197983 */ /* 0x002f220000300800 */
[-C--:B------:R-:W-:Y:S02]  /*60c70*/  LEA R4, P2, R8, R2.reuse, 0x2 ;  /* 0x0000000208047211 */ /* 0x080fe400078410ff */
[----:B------:R-:W-:Y:S01]  /*60c80*/  IADD3 R7, R22, 0xb1, RZ ;  /* 0x000000b116077810 */ /* 0x000fe20007ffe0ff */
[----:B------:R-:W4:Y:S01]  /*60c90*/  LDL.LU R19, [R1+0x1ac] ;  /* 0x0001ac0001137983 */ /* 0x000f220000300800 */
[----:B------:R-:W-:Y:S02]  /*60ca0*/  LEA R6, P6, R0, R2, 0x2 ;  /* 0x0000000200067211 */ /* 0x000fe400078c10ff */
[----:B------:R-:W-:-:S02]  /*60cb0*/  LEA.HI.X.SX32 R5, R8, R3, 0x2, P2 ;  /* 0x0000000308057211 */ /* 0x000fc400010f16ff */
[----:B------:R-:W-:Y:S02]  /*60cc0*/  ISETP.LT.AND P5, PT, R7, c[0x0][0x17c], !P0 ;  /* 0x00005f0007007a0c */ /* 0x000fe400047a1270 */
[----:B------:R-:W-:Y:S01]  /*60cd0*/  LEA.HI.X.SX32 R7, R0, R3, 0x2, P6 ;  /* 0x0000000300077211 */ /* 0x000fe200030f16ff */
[----:B---3--:R1:W-:Y:S04]  /*60ce0*/  @P3 STG.E [R4.64], R26 ;  /* 0x0000001a04003986 */ /* 0x0083e8000c101908 */
[----:B--2---:R2:W-:Y:S04]  /*60cf0*/  @P4 STG.E [R6.64], R27 ;  /* 0x0000001b06004986 */ /* 0x0045e8000c101908 */
[----:B-1----:R-:W3:Y:S04]  /*60d00*/  LDL.LU R26, [R1+0x48] ;  /* 0x00004800011a7983 */ /* 0x002ee80000300800 */
[----:B--2---:R-:W2:Y:S01]  /*60d10*/  LDL.LU R27, [R1+0x4c] ;  /* 0x00004c00011b7983 */ /* 0x004ea20000300800 */
[----:B------:R-:W-:-:S02]  /*60d20*/  IADD3 R9, R22, 0xb0, RZ ;  /* 0x000000b016097810 */ /* 0x000fc40007ffe0ff */
[----:B------:R-:W-:Y:S02]  /*60d30*/  IADD3 R0, R0, c[0x0][0x198], RZ ;  /* 0x0000660000007a10 */ /* 0x000fe40007ffe0ff */
[----:B------:R-:W-:Y:S02]  /*60d40*/  ISETP.LT.AND P1, PT, R9, c[0x0][0x17c], !P0 ;  /* 0x00005f0009007a0c */ /* 0x000fe40004721270 */
[C---:B------:R-:W-:Y:S02]  /*60d50*/  IADD3 R7, R0.reuse, c[0x0][0x198], RZ ;  /* 0x0000660000077a10 */ /* 0x040fe40007ffe0ff */
[-C--:B------:R-:W-:Y:S02]  /*60d60*/  LEA R4, P3, R0, R2.reuse, 0x2 ;  /* 0x0000000200047211 */ /* 0x080fe400078610ff */
[----:B------:R-:W-:Y:S02]  /*60d70*/  IADD3 R9, R22, 0xb2, RZ ;  /* 0x000000b216097810 */ /* 0x000fe40007ffe0ff */
[----:B------:R-:W-:-:S02]  /*60d80*/  LEA R6, P6, R7, R2, 0x2 ;  /* 0x0000000207067211 */ /* 0x000fc400078c10ff */
[----:B------:R-:W-:Y:S02]  /*60d90*/  IADD3 R8, R22, 0xb4, RZ ;  /* 0x000000b416087810 */ /* 0x000fe40007ffe0ff */
[-C--:B------:R-:W-:Y:S02]  /*60da0*/  LEA.HI.X.SX32 R5, R0, R3.reuse, 0x2, P3 ;  /* 0x0000000300057211 */ /* 0x080fe400018f16ff */
[----:B------:R-:W-:Y:S02]  /*60db0*/  IADD3 R0, R7, c[0x0][0x198], RZ ;  /* 0x0000660007007a10 */ /* 0x000fe40007ffe0ff */
[----:B------:R-:W-:Y:S02]  /*60dc0*/  ISETP.LT.AND P2, PT, R9, c[0x0][0x17c], !P0 ;  /* 0x00005f0009007a0c */ /* 0x000fe40004741270 */
[----:B------:R-:W-:Y:S02]  /*60dd0*/  LEA.HI.X.SX32 R7, R7, R3, 0x2, P6 ;  /* 0x0000000307077211 */ /* 0x000fe400030f16ff */
[----:B------:R-:W-:-:S02]  /*60de0*/  IADD3 R9, R22, 0xb3, RZ ;  /* 0x000000b316097810 */ /* 0x000fc40007ffe0ff */
[----:B------:R-:W-:Y:S02]  /*60df0*/  ISETP.LT.AND P3, PT, R8, c[0x0][0x17c], !P0 ;  /* 0x00005f0008007a0c */ /* 0x000fe40004761270 */
[----:B------:R-:W-:Y:S01]  /*60e00*/  IADD3 R8, R0, c[0x0][0x198], RZ ;  /* 0x0000660000087a10 */ /* 0x000fe20007ffe0ff */
[----:B------:R1:W-:Y:S01]  /*60e10*/  @P1 STG.E [R4.64], R23 ;  /* 0x0000001704001986 */ /* 0x0003e2000c101908 */
[----:B------:R-:W-:-:S03]  /*60e20*/  ISETP.LT.AND P4, PT, R9, c[0x0][0x17c], !P0 ;  /* 0x00005f0009007a0c */ /* 0x000fc60004781270 */
[----:B----4-:R4:W-:Y:S01]  /*60e30*/  @P5 STG.E [R6.64], R24 ;  /* 0x0000001806005986 */ /* 0x0109e2000c101908 */
[----:B------:R-:W-:Y:S02]  /*60e40*/  IADD3 R10, R22, 0xb5, RZ ;  /* 0x000000b5160a7810 */ /* 0x000fe40007ffe0ff */
[-C--:B-1----:R-:W-:Y:S01]  /*60e50*/  LEA R4, P1, R0, R2.reuse, 0x2 ;  /* 0x0000000200047211 */ /* 0x082fe200078210ff */
[----:B------:R-:W2:Y:S01]  /*60e60*/  LDL.LU R23, [R1+0x278] ;  /* 0x0002780001177983 */ /* 0x000ea20000300800 */
[----:B----4-:R-:W-:Y:S02]  /*60e70*/  LEA R6, P6, R8, R2, 0x2 ;  /* 0x0000000208067211 */ /* 0x010fe400078c10ff */
[-C--:B------:R-:W-:Y:S02]  /*60e80*/  LEA.HI.X.SX32 R5, R0, R3.reuse, 0x2, P1 ;  /* 0x0000000300057211 */ /* 0x080fe400008f16ff */
[C---:B------:R-:W-:Y:S02]  /*60e90*/  LEA.HI.X.SX32 R7, R8.reuse, R3, 0x2, P6 ;  /* 0x0000000308077211 */ /* 0x040fe400030f16ff */
[----:B------:R-:W-:-:S02]  /*60ea0*/  IADD3 R8, R8, c[0x0][0x198], RZ ;  /* 0x0000660008087a10 */ /* 0x000fc40007ffe0ff */
[----:B------:R-:W-:Y:S02]  /*60eb0*/  ISETP.LT.AND P5, PT, R10, c[0x0][0x17c], !P0 ;  /* 0x00005f000a007a0c */ /* 0x000fe400047a1270 */
[C---:B------:R-:W-:Y:S01]  /*60ec0*/  IADD3 R10, R8.reuse, c[0x0][0x198], RZ ;  /* 0x00006600080a7a10 */ /* 0x040fe20007ffe0ff */
[----:B------:R1:W-:Y:S04]  /*60ed0*/  @P2 STG.E [R4.64], R25 ;  /* 0x0000001904002986 */ /* 0x0003e8000c101908 */
[----:B------:R4:W-:Y:S01]  /*60ee0*/  @P4 STG.E [R6.64], R19 ;  /* 0x0000001306004986 */ /* 0x0009e2000c101908 */
[-C--:B-1----:R-:W-:Y:S02]  /*60ef0*/  LEA R4, P2, R8, R2.reuse, 0x2 ;  /* 0x0000000208047211 */ /* 0x082fe400078410ff */
[----:B----4-:R-:W-:Y:S01]  /*60f00*/  LEA R6, P6, R10, R2, 0x2 ;  /* 0x000000020a067211 */ /* 0x010fe200078c10ff */
[----:B------:R-:W4:Y:S01]  /*60f10*/  LDL.LU R19, [R1+0x27c] ;  /* 0x00027c0001137983 */ /* 0x000f220000300800 */
[----:B------:R-:W-:-:S02]  /*60f20*/  LEA.HI.X.SX32 R5, R8, R3, 0x2, P2 ;  /* 0x0000000308057211 */ /* 0x000fc400010f16ff */
[----:B------:R-:W-:Y:S01]  /*60f30*/  LEA.HI.X.SX32 R7, R10, R3, 0x2, P6 ;  /* 0x000000030a077211 */ /* 0x000fe200030f16ff */
[----:B------:R-:W4:Y:S04]  /*60f40*/  LDL.LU R24, [R1+0xf8] ;  /* 0x0000f80001187983 */ /* 0x000f280000300800 */
[----:B---3--:R-:W-:Y:S04]  /*60f50*/  @P3 STG.E [R4.64], R26 ;  /* 0x0000001a04003986 */ /* 0x008fe8000c101908 */
[----:B--2---:R1:W-:Y:S04]  /*60f60*/  @P5 STG.E [R6.64], R27 ;  /* 0x0000001b06005986 */ /* 0x0043e8000c101908 */
[----:B-1----:R-:W2:Y:S01]  /*60f70*/  LDL.LU R27, [R1+0xfc] ;  /* 0x0000fc00011b7983 */ /* 0x002ea20000300800 */
[----:B------:R-:W-:-:S02]  /*60f80*/  IADD3 R0, R22, 0xb7, RZ ;  /* 0x000000b716007810 */ /* 0x000fc40007ffe0ff */
[----:B------:R-:W-:Y:S02]  /*60f90*/  IADD3 R9, R22, 0xb6, RZ ;  /* 0x000000b616097810 */ /* 0x000fe40007ffe0ff */
[----:B------:R-:W-:Y:S02]  /*60fa0*/  ISETP.LT.AND P4, PT, R0, c[0x0][0x17c], !P0 ;  /* 0x00005f0000007a0c */ /* 0x000fe40004781270 */
[----:B------:R-:W-:Y:S02]  /*60fb0*/  IADD3 R0, R10, c[0x0][0x198], RZ ;  /* 0x000066000a007a10 */ /* 0x000fe40007ffe0ff */
[----:B------:R-:W-:Y:S02]  /*60fc0*/  ISETP.LT.AND P1, PT, R9, c[0x0][0x17c], !P0 ;  /* 0x00005f0009007a0c */ /* 0x000fe40004721270 */
[----:B------:R-:W-:Y:S02]  /*60fd0*/  IADD3 R13, R0, c[0x0][0x198], RZ ;  /* 0x00006600000d7a10 */ /* 0x000fe40007ffe0ff */
[----:B------:R-:W-:-:S02]  /*60fe0*/  IADD3 R9, R22, 0xb8, RZ ;  /* 0x000000b816097810 */ /* 0x000fc40007ffe0ff */
[-C--:B------:R-:W-:Y:S02]  /*60ff0*/  LEA R8, P3, R0, R2.reuse, 0x2 ;  /* 0x0000000200087211 */ /* 0x080fe400078610ff */
[----:B------:R-:W-:Y:S02]  /*61000*/  IADD3 R11, R22, 0xb9, RZ ;  /* 0x000000b9160b7810 */ /* 0x000fe40007ffe0ff */
[----:B------:R-:W-:Y:S02]  /*61010*/  LEA R10, P6, R13, R2, 0x2 ;  /* 0x000000020d0a7211 */ /* 0x000fe400078c10ff */
[----:B------:R-:W-:Y:S02]  /*61020*/  ISETP.LT.AND P2, PT, R9, c[0x0][0x17c], !P0 ;  /* 0x00005f0009007a0c */ /* 0x000fe40004741270 */
[----:B------:R-:W-:Y:S02]  /*61030*/  LEA.HI.X.SX32 R9, R0, R3, 0x2, P3 ;  /* 0x0000000300097211 */ /* 0x000fe400018f16ff */
[----:B------:R-:W-:-:S02]  /*61040*/  ISETP.LT.AND P5, PT, R11, c[0x0][0x17c], !P0 ;  /* 0x00005f000b007a0c */ /* 0x000fc400047a1270 */
[----:B------:R-:W-:Y:S01]  /*61050*/  LEA.HI.X.SX32 R11, R13, R3, 0x2, P6 ;  /* 0x000000030d0b7211 */ /* 0x000fe200030f16ff */
[----:B------:R1:W-:Y:S04]  /*61060*/  @P1 STG.E [R8.64], R29 ;  /* 0x0000001d08001986 */ /* 0x0003e8000c101908 */
[----:B------:R3:W-:Y:S04]  /*61070*/  @P4 STG.E [R10.64], R28 ;  /* 0x0000001c0a004986 */ /* 0x0007e8000c101908 */
[----:B-1----:R-:W2:Y:S04]  /*61080*/  LDL.LU R29, [R1+0xe1c] ;  /* 0x000e1c00011d7983 */ /* 0x002ea80000300800 */
[----:B---3--:R-:W3:Y:S01]  /*61090*/  LDL.LU R28, [R1+0xe18] ;  /* 0x000e1800011c7983 */ /* 0x008ee20000300800 */
[----:B------:R-:W-:-:S02]  /*610a0*/  IADD3 R12, R22, 0xba, RZ ;  /* 0x000000ba160c7810 */ /* 0x000fc40007ffe0ff */
[----:B------:R-:W-:Y:S01]  /*610b0*/  IADD3 R13, R13, c[0x0][0x198], RZ ;  /* 0x000066000d0d7a10 */ /* 0x000fe20007ffe0ff */
[----:B------:R-:W3:Y:S01]  /*610c0*/  LDL.LU R25, [R1+0x2a8] ;  /* 0x0002a80001197983 */ /* 0x000ee20000300800 */
[----:B------:R-:W-:Y:S02]  /*610d0*/  ISETP.LT.AND P3, PT, R12, c[0x0][0x17c], !P0 ;  /* 0x00005f000c007a0c */ /* 0x000fe40004761270 */
[C---:B------:R-:W-:Y:S01]  /*610e0*/  LEA R4, P1, R13.reuse, R2, 0x2 ;  /* 0x000000020d047211 */ /* 0x040fe200078210ff */
[----:B------:R-:W3:Y:S01]  /*610f0*/  LDL.LU R26, [R1+0x2ac] ;  /* 0x0002ac00011a7983 */ /* 0x000ee20000300800 */
[C---:B------:R-:W-:Y:S02]  /*61100*/  IADD3 R12, R13.reuse, c[0x0][0x198], RZ ;  /* 0x000066000d0c7a10 */ /* 0x040fe40007ffe0ff */
[----:B------:R-:W-:Y:S02]  /*61110*/  LEA.HI.X.SX32 R5, R13, R3, 0x2, P1 ;  /* 0x000000030d057211 */ /* 0x000fe400008f16ff */
[----:B------:R-:W-:-:S02]  /*61120*/  IADD3 R7, R22, 0xbb, RZ ;  /* 0x000000bb16077810 */ /* 0x000fc40007ffe0ff */
[C---:B------:R-:W-:Y:S02]  /*61130*/  IADD3 R13, R12.reuse, c[0x0][0x198], RZ ;  /* 0x000066000c0d7a10 */ /* 0x040fe40007ffe0ff */
[CC--:B------:R-:W-:Y:S02]  /*61140*/  LEA R6, P6, R12.reuse, R2.reuse, 0x2 ;  /* 0x000000020c067211 */ /* 0x0c0fe400078c10ff */
[----:B------:R-:W-:Y:S02]  /*61150*/  ISETP.LT.AND P4, PT, R7, c[0x0][0x17c], !P0 ;  /* 0x00005f0007007a0c */ /* 0x000fe40004781270 */
[C---:B------:R-:W-:Y:S01]  /*61160*/  IADD3 R9, R13.reuse, c[0x0][0x198], RZ ;  /* 0x000066000d097a10 */ /* 0x040fe20007ffe0ff */
[----:B------:R-:W-:Y:S01]  /*61170*/  @P2 STG.E [R4.64], R23 ;  /* 0x0000001704002986 */ /* 0x000fe2000c101908 */
[----:B------:R-:W-:Y:S02]  /*61180*/  LEA.HI.X.SX32 R7, R12, R3, 0x2, P6 ;  /* 0x000000030c077211 */ /* 0x000fe400030f16ff */
[----:B------:R-:W-:-:S02]  /*61190*/  LEA R12, P2, R13, R2, 0x2 ;  /* 0x000000020d0c7211 */ /* 0x000fc400078410ff */
[----:B------:R-:W-:Y:S01]  /*611a0*/  LEA R14, P6, R9, R2, 0x2 ;  /* 0x00000002090e7211 */ /* 0x000fe200078c10ff */
[----:B----4-:R1:W-:Y:S01]  /*611b0*/  @P5 STG.E [R6.64], R19 ;  /* 0x0000001306005986 */ /* 0x0103e2000c101908 */
[-C--:B------:R-:W-:Y:S02]  /*611c0*/  LEA.HI.X.SX32 R13, R13, R3.reuse, 0x2, P2 ;  /* 0x000000030d0d7211 */ /* 0x080fe400010f16ff */
[----:B------:R-:W-:-:S03]  /*611d0*/  LEA.HI.X.SX32 R15, R9, R3, 0x2, P6 ;  /* 0x00000003090f7211 */ /* 0x000fc600030f16ff */
[----:B------:R-:W-:Y:S04]  /*611e0*/  @P3 STG.E [R12.64], R24 ;  /* 0x000000180c003986 */ /* 0x000fe8000c101908 */
[----:B-1----:R-:W4:Y:S04]  /*611f0*/  LDL.LU R19, [R1+0x2b8] ;  /* 0x0002b80001137983 */ /* 0x002f280000300800 */
[----:B--2---:R1:W-:Y:S04]  /*61200*/  @P4 STG.E [R14.64], R27 ;  /* 0x0000001b0e004986 */ /* 0x0043e8000c101908 */
[----:B-1----:R-:W2:Y:S01]  /*61210*/  LDL.LU R27, [R1+0x2bc] ;  /* 0x0002bc00011b7983 */ /* 0x002ea20000300800 */
[----:B------:R-:W-:-:S02]  /*61220*/  IADD3 R0, R22, 0xbc, RZ ;  /* 0x000000bc16007810 */ /* 0x000fc40007ffe0ff */
[----:B------:R-:W-:Y:S02]  /*61230*/  IADD3 R8, R22, 0xbd, RZ ;  /* 0x000000bd16087810 */ /* 0x000fe40007ffe0ff */
[----:B------:R-:W-:Y:S02]  /*61240*/  IADD3 R9, R9, c[0x0][0x198], RZ ;  /* 0x0000660009097a10 */ /* 0x000fe40007ffe0ff */
[----:B------:R-:W-:Y:S01]  /*61250*/  ISETP.LT.AND P1, PT, R0, c[0x0][0x17c], !P0 ;  /* 0x00005f0000007a0c */ /* 0x000fe20004721270 */
[----:B---3--:R-:W1:Y:S01]  /*61260*/  LDS.128 R12, [R28] ;  /* 0x000000001c0c7984 */ /* 0x008e620000000c00 */
[----:B------:R-:W-:Y:S02]  /*61270*/  ISETP.LT.AND P5, PT, R8, c[0x0][0x17c], !P0 ;  /* 0x00005f0008007a0c */ /* 0x000fe400047a1270 */
[----:B------:R-:W-:Y:S02]  /*61280*/  IADD3 R5, R9, c[0x0][0x198], RZ ;  /* 0x0000660009057a10 */ /* 0x000fe40007ffe0ff */
[----:B------:R-:W-:-:S02]  /*61290*/  IADD3 R0, R22, 0xbe, RZ ;  /* 0x000000be16007810 */ /* 0x000fc40007ffe0ff */
[-C--:B------:R-:W-:Y:S02]  /*612a0*/  LEA R10, P3, R9, R2.reuse, 0x2 ;  /* 0x00000002090a7211 */ /* 0x080fe400078610ff */
[----:B------:R-:W-:Y:S02]  /*612b0*/  LEA R8, P6, R5, R2, 0x2 ;  /* 0x0000000205087211 */ /* 0x000fe400078c10ff */
[----:B------:R-:W-:Y:S02]  /*612c0*/  ISETP.LT.AND P2, PT, R0, c[0x0][0x17c], !P0 ;  /* 0x00005f0000007a0c */ /* 0x000fe40004741270 */
[----:B------:R-:W-:Y:S02]  /*612d0*/  IADD3 R0, R22, 0xc0, RZ ;  /* 0x000000c016007810 */ /* 0x000fe40007ffe0ff */
[-C--:B------:R-:W-:Y:S02]  /*612e0*/  LEA.HI.X.SX32 R11, R9, R3.reuse, 0x2, P3 ;  /* 0x00000003090b7211 */ /* 0x080fe400018f16ff */
[----:B------:R-:W-:-:S02]  /*612f0*/  LEA.HI.X.SX32 R9, R5, R3, 0x2, P6 ;  /* 0x0000000305097211 */ /* 0x000fc400030f16ff */
[----:B------:R-:W-:Y:S02]  /*61300*/  IADD3 R4, R22, 0xbf, RZ ;  /* 0x000000bf16047810 */ /* 0x000fe40007ffe0ff */
[----:B------:R-:W-:Y:S01]  /*61310*/  ISETP.LT.AND P3, PT, R0, c[0x0][0x17c], !P0 ;  /* 0x00005f0000007a0c */ /* 0x000fe20004761270 */
[----:B------:R-:W-:Y:S01]  /*61320*/  @P1 STG.E [R10.64], R25 ;  /* 0x000000190a001986 */ /* 0x000fe2000c101908 */
[----:B------:R-:W-:Y:S02]  /*61330*/  IADD3 R0, R5, c[0x0][0x198], RZ ;  /* 0x0000660005007a10 */ /* 0x000fe40007ffe0ff */
[----:B------:R-:W-:Y:S01]  /*61340*/  ISETP.LT.AND P4, PT, R4, c[0x0][0x17c], !P0 ;  /* 0x00005f0004007a0c */ /* 0x000fe20004781270 */
[----:B------:R-:W-:Y:S01]  /*61350*/  @P5 STG.E [R8.64], R26 ;  /* 0x0000001a08005986 */ /* 0x000fe2000c101908 */
[----:B------:R-:W-:-:S03]  /*61360*/  LEA R4, P1, R0, R2, 0x2 ;  /* 0x0000000200047211 */ /* 0x000fc600078210ff */
[----:B------:R-:W3:Y:S01]  /*61370*/  LDS.128 R8, [R29] ;  /* 0x000000001d087984 */ /* 0x000ee20000000c00 */
[----:B------:R-:W-:Y:S02]  /*61380*/  IADD3 R7, R22, 0xc1, RZ ;  /* 0x000000c116077810 */ /* 0x000fe40007ffe0ff */
[C---:B------:R-:W-:Y:S01]  /*61390*/  LEA.HI.X.SX32 R5, R0.reuse, R3, 0x2, P1 ;  /* 0x0000000300057211 */ /* 0x040fe200008f16ff */
[----:B-1----:R-:W-:Y:S01]  /*613a0*/  IMAD.MOV.U32 R18, RZ, RZ, R13 ;  /* 0x000000ffff127224 */ /* 0x002fe200078e000d */
[----:B------:R-:W-:-:S04]  /*613b0*/  IADD3 R13, R0, c[0x0][0x198], RZ ;  /* 0x00006600000d7a10 */ /* 0x000fc80007ffe0ff */
[-C--:B------:R-:W-:Y:S01]  /*613c0*/  LEA R6, P6, R13, R2.reuse, 0x2 ;  /* 0x000000020d067211 */ /* 0x080fe200078c10ff */
[----:B----4-:R1:W-:Y:S01]  /*613d0*/  @P2 STG.E [R4.64], R19 ;  /* 0x0000001304002986 */ /* 0x0103e2000c101908 */
[----:B------:R-:W-:Y:S02]  /*613e0*/  ISETP.LT.AND P5, PT, R7, c[0x0][0x17c], !P0 ;  /* 0x00005f0007007a0c */ /* 0x000fe400047a1270 */
[C---:B------:R-:W-:Y:S02]  /*613f0*/  LEA.HI.X.SX32 R7, R13.reuse, R3, 0x2, P6 ;  /* 0x000000030d077211 */ /* 0x040fe400030f16ff */
[----:B-1----:R-:W-:Y:S02]  /*61400*/  LOP3.LUT R19, R28, 0x40, RZ, 0x3c, !PT ;  /* 0x000000401c137812 */ /* 0x002fe400078e3cff */
[----:B------:R-:W-:Y:S01]  /*61410*/  IADD3 R0, R13, c[0x0][0x198], RZ ;  /* 0x000066000d007a10 */ /* 0x000fe20007ffe0ff */
[----:B------:R-:W-:Y:S03]  /*61420*/  STL.64 [R1+0x38], R14 ;  /* 0x0000380e01007387 */ /* 0x000fe60000100a00 */
[----:B------:R-:W-:Y:S01]  /*61430*/  LEA R4, P2, R0, R2, 0x2 ;  /* 0x0000000200047211 */ /* 0x000fe200078410ff */
[----:B---3--:R1:W-:Y:S01]  /*61440*/  STL.64 [R1+0x28], R10 ;  /* 0x0000280a01007387 */ /* 0x0083e20000100a00 */
[----:B------:R-:W-:-:S02]  /*61450*/  IMAD.MOV.U32 R20, RZ, RZ, R12 ;  /* 0x000000ffff147224 */ /* 0x000fc400078e000c */
[C---:B------:R-:W-:Y:S02]  /*61460*/  LEA.HI.X.SX32 R5, R0.reuse, R3, 0x2, P2 ;  /* 0x0000000300057211 */ /* 0x040fe400010f16ff */
[----:B-1----:R-:W-:Y:S02]  /*61470*/  IADD3 R10, R0, c[0x0][0x198], RZ ;  /* 0x00006600000a7a10 */ /* 0x002fe40007ffe0ff */
[----:B------:R-:W-:Y:S01]  /*61480*/  LOP3.LUT R23, R28, 0x60, RZ, 0x3c, !PT ;  /* 0x000000601c177812 */ /* 0x000fe200078e3cff */
[----:B------:R-:W-:Y:S01]  /*61490*/  IMAD.MOV.U32 R14, RZ, RZ, R9 ;  /* 0x000000ffff0e7224 */ /* 0x000fe200078e0009 */
[C---:B------:R-:W-:Y:S01]  /*614a0*/  IADD3 R12, R22.reuse, 0xc2, RZ ;  /* 0x000000c2160c7810 */ /* 0x040fe20007ffe0ff */
[----:B------:R-:W-:Y:S01]  /*614b0*/  IMAD.MOV.U32 R15, RZ, RZ, R8 ;  /* 0x000000ffff0f7224 */ /* 0x000fe200078e0008 */
[----:B------:R-:W-:Y:S02]  /*614c0*/  IADD3 R9, R22, 0xc3, RZ ;  /* 0x000000c316097810 */ /* 0x000fe40007ffe0ff */
[----:B------:R-:W-:-:S02]  /*614d0*/  IADD3 R0, R10, c[0x0][0x198], RZ ;  /* 0x000066000a007a10 */ /* 0x000fc40007ffe0ff */
[----:B------:R-:W-:Y:S02]  /*614e0*/  IADD3 R8, R22, 0xc4, RZ ;  /* 0x000000c416087810 */ /* 0x000fe40007ffe0ff */
[----:B------:R-:W-:Y:S02]  /*614f0*/  ISETP.LT.AND P1, PT, R12, c[0x0][0x17c], !P0 ;  /* 0x00005f000c007a0c */ /* 0x000fe40004721270 */
[----:B------:R-:W-:Y:S02]  /*61500*/  IADD3 R13, R0, c[0x0][0x198], RZ ;  /* 0x00006600000d7a10 */ /* 0x000fe40007ffe0ff */
[----:B------:R-:W-:Y:S02]  /*61510*/  ISETP.LT.AND P2, PT, R8, c[0x0][0x17c], !P0 ;  /* 0x00005f0008007a0c */ /* 0x000fe40004741270 */
[C---:B------:R-:W-:Y:S02]  /*61520*/  IADD3 R11, R22.reuse, 0xc5, RZ ;  /* 0x000000c5160b7810 */ /* 0x040fe40007ffe0ff */
[----:B------:R-:W-:Y:S01]  /*61530*/  IADD3 R12, R22, 0xc6, RZ ;  /* 0x000000c6160c7810 */ /* 0x000fe20007ffe0ff */
[----:B--2---:R1:W-:Y:S04]  /*61540*/  @P4 STG.E [R6.64], R27 ;  /* 0x0000001b06004986 */ /* 0x0043e8000c101908 */
[----:B------:R-:W2:Y:S01]  /*61550*/  LDS.128 R24, [R19] ;  /* 0x0000000013187984 */ /* 0x000ea20000000c00 */
[----:B-1----:R-:W-:-:S04]  /*61560*/  LEA R6, P6, R10, R2, 0x2 ;  /* 0x000000020a067211 */ /* 0x002fc800078c10ff */
[----:B------:R-:W-:Y:S01]  /*61570*/  LEA.HI.X.SX32 R7, R10, R3, 0x2, P6 ;  /* 0x000000030a077211 */ /* 0x000fe200030f16ff */
[----:B------:R-:W-:Y:S04]  /*61580*/  @P3 STG.E [R4.64], R20 ;  /* 0x0000001404003986 */ /* 0x000fe8000c101908 */
[----:B------:R-:W-:Y:S04]  /*61590*/  @P5 STG.E [R6.64], R18 ;  /* 0x0000001206005986 */ /* 0x000fe8000c101908 */
[----:B------:R-:W1:Y:S01]  /*615a0*/  LDS.128 R4, [R23] ;  /* 0x0000000017047984 */ /* 0x000e620000000c00 */
[----:B--2---:R-:W-:-:S03]  /*615b0*/  IMAD.MOV.U32 R17, RZ, RZ, R24 ;  /* 0x000000ffff117224 */ /* 0x004fc600078e0018 */
[----:B------:R-:W-:Y:S01]  /*615c0*/  STL.64 [R1+0x8], R26 ;  /* 0x0000081a01007387 */ /* 0x000fe20000100a00 */
[----:B------:R-:W-:-:S03]  /*615d0*/  IMAD.MOV.U32 R16, RZ, RZ, R25 ;  /* 0x000000ffff107224 */ /* 0x000fc600078e0019 */
[----:B------:R-:W2:Y:S01]  /*615e0*/  LDS.128 R24, [R28+0x2000] ;  /* 0x002000001c187984 */ /* 0x000ea20000000c00 */
[----:B------:R-:W-:Y:S02]  /*615f0*/  ISETP.LT.AND P4, PT, R9, c[0x0][0x17c], !P0 ;  /* 0x00005f0009007a0c */ /* 0x000fe40004781270 */
[CC--:B------:R-:W-:Y:S02]  /*61600*/  LEA R8, P3, R0.reuse, R2.reuse, 0x2 ;  /* 0x0000000200087211 */ /* 0x0c0fe400078610ff */
[----:B------:R-:W-:Y:S02]  /*61610*/  LEA R10, P6, R13, R2, 0x2 ;  /* 0x000000020d0a7211 */ /* 0x000fe400078c10ff */
[-C--:B------:R-:W-:Y:S02]  /*61620*/  LEA.HI.X.SX32 R9, R0, R3.reuse, 0x2, P3 ;  /* 0x0000000300097211 */ /* 0x080fe400018f16ff */
[----:B------:R-:W-:Y:S02]  /*61630*/  ISETP.LT.AND P5, PT, R11, c[0x0][0x17c], !P0 ;  /* 0x00005f000b007a0c */ /* 0x000fe400047a1270 */
[----:B------:R-:W-:Y:S01]  /*61640*/  LEA.HI.X.SX32 R11, R13, R3, 0x2, P6 ;  /* 0x000000030d0b7211 */ /* 0x000fe200030f16ff */
[----:B------:R2:W-:Y:S04]  /*61650*/  @P1 STG.E [R8.64], R15 ;  /* 0x0000000f08001986 */ /* 0x0005e8000c101908 */
[----:B-1----:R-:W-:Y:S04]  /*61660*/  STL [R1+0xe04], R6 ;  /* 0x000e040601007387 */ /* 0x002fe80000100800 */
[----:B------:R-:W-:Y:S04]  /*61670*/  STL [R1+0xe00], R7 ;  /* 0x000e000701007387 */ /* 0x000fe80000100800 */
[----:B------:R1:W-:Y:S01]  /*61680*/  @P4 STG.E [R10.64], R14 ;  /* 0x0000000e0a004986 */ /* 0x0003e2000c101908 */
[----:B--2---:R-:W-:-:S03]  /*61690*/  IMAD.MOV.U32 R15, RZ, RZ, R24 ;  /* 0x000000ffff0f7224 */ /* 0x004fc600078e0018 */
[----:B------:R-:W-:Y:S01]  /*616a0*/  STL.64 [R1+0x68], R26 ;  /* 0x0000681a01007387 */ /* 0x000fe20000100a00 */
[----:B-1----:R-:W-:-:S03]  /*616b0*/  IMAD.MOV.U32 R14, RZ, RZ, R25 ;  /* 0x000000ffff0e7224 */ /* 0x002fc600078e0019 */
[----:B------:R-:W1:Y:S01]  /*616c0*/  LDS.128 R24, [R29+0x2000] ;  /* 0x002000001d187984 */ /* 0x000e620000000c00 */
[----:B------:R-:W-:Y:S02]  /*616d0*/  IADD3 R0, R13, c[0x0][0x198], RZ ;  /* 0x000066000d007a10 */ /* 0x000fe40007ffe0ff */
[----:B------:R-:W-:Y:S02]  /*616e0*/  ISETP.LT.AND P3, PT, R12, c[0x0][0x17c], !P0 ;  /* 0x00005f000c007a0c */ /* 0x000fe40004761270 */
[C---:B------:R-:W-:Y:S02]  /*616f0*/  IADD3 R12, R0.reuse, c[0x0][0x198], RZ ;  /* 0x00006600000c7a10 */ /* 0x040fe40007ffe0ff */
[-C--:B------:R-:W-:Y:S02]  /*61700*/  LEA R10, P1, R0, R2.reuse, 0x2 ;  /* 0x00000002000a7211 */ /* 0x080fe400078210ff */
[----:B------:R-:W-:Y:S02]  /*61710*/  IADD3 R9, R22, 0xc7, RZ ;  /* 0x000000c716097810 */ /* 0x000fe40007ffe0ff */
[----:B------:R-:W-:-:S02]  /*61720*/  LEA R8, P6, R12, R2, 0x2 ;  /* 0x000000020c087211 */ /* 0x000fc400078c10ff */
[-C--:B------:R-:W-:Y:S02]  /*61730*/  LEA.HI.X.SX32 R11, R0, R3.reuse, 0x2, P1 ;  /* 0x00000003000b7211 */ /* 0x080fe400008f16ff */
[----:B------:R-:W-:Y:S02]  /*61740*/  ISETP.LT.AND P4, PT, R9, c[0x0][0x17c], !P0 ;  /* 0x00005f0009007a0c */ /* 0x000fe40004781270 */
[C---:B------:R-:W-:Y:S01]  /*61750*/  LEA.HI.X.SX32 R9, R12.reuse, R3, 0x2, P6 ;  /* 0x000000030c097211 */ /* 0x040fe200030f16ff */
[----:B------:R2:W-:Y:S01]  /*61760*/  @P2 STG.E [R10.64], R17 ;  /* 0x000000110a002986 */ /* 0x0005e2000c101908 */
[----:B------:R-:W-:-:S03]  /*61770*/  IADD3 R0, R12, c[0x0][0x198], RZ ;  /* 0x000066000c007a10 */ /* 0x000fc60007ffe0ff */
[----:B------:R3:W-:Y:S01]  /*61780*/  @P5 STG.E [R8.64], R16 ;  /* 0x0000001008005986 */ /* 0x0007e2000c101908 */
[----:B------:R-:W-:Y:S02]  /*61790*/  IADD3 R12, R0, c[0x0][0x198], RZ ;  /* 0x00006600000c7a10 */ /* 0x000fe40007ffe0ff */
[----:B--2---:R-:W-:Y:S01]  /*617a0*/  IADD3 R11, R22, 0xc9, RZ ;  /* 0x000000c9160b7810 */ /* 0x004fe20007ffe0ff */
[----:B-1----:R-:W-:Y:S01]  /*617b0*/  IMAD.MOV.U32 R17, RZ, RZ, R24 ;  /* 0x000000ffff117224 */ /* 0x002fe200078e0018 */
[----:B------:R-:W-:Y:S01]  /*617c0*/  STL.64 [R1+0x88], R26 ;  /* 0x0000881a01007387 */ /* 0x000fe20000100a00 */
[----:B---3--:R-:W-:-:S03]  /*617d0*/  IMAD.MOV.U32 R16, RZ, RZ, R25 ;  /* 0x000000ffff107224 */ /* 0x008fc600078e0019 */
[----:B------:R-:W1:Y:S01]  /*617e0*/  LDS.128 R24, [R19+0x2000] ;  /* 0x0020000013187984 */ /* 0x000e620000000c00 */
[-C--:B------:R-:W-:Y:S02]  /*617f0*/  LEA R8, P2, R0, R2.reuse, 0x2 ;  /* 0x0000000200087211 */ /* 0x080fe400078410ff */
[----:B------:R-:W-:Y:S02]  /*61800*/  LEA R10, P6, R12, R2, 0x2 ;  /* 0x000000020c0a7211 */ /* 0x000fe400078c10ff */
[-C--:B------:R-:W-:Y:S02]  /*61810*/  LEA.HI.X.SX32 R9, R0, R3.reuse, 0x2, P2 ;  /* 0x0000000300097211 */ /* 0x080fe400010f16ff */
[----:B------:R-:W-:Y:S02]  /*61820*/  ISETP.LT.AND P5, PT, R11, c[0x0][0x17c], !P0 ;  /* 0x00005f000b007a0c */ /* 0x000fe400047a1270 */
[----:B------:R-:W-:Y:S02]  /*61830*/  LEA.HI.X.SX32 R11, R12, R3, 0x2, P6 ;  /* 0x000000030c0b7211 */ /* 0x000fe400030f16ff */
[----:B------:R-:W-:-:S02]  /*61840*/  IADD3 R13, R22, 0xc8, RZ ;  /* 0x000000c8160d7810 */ /* 0x000fc40007ffe0ff */
[----:B------:R-:W-:Y:S01]  /*61850*/  IADD3 R0, R12, c[0x0][0x198], RZ ;  /* 0x000066000c007a10 */ /* 0x000fe20007ffe0ff */
[----:B------:R2:W-:Y:S01]  /*61860*/  @P3 STG.E [R8.64], R4 ;  /* 0x0000000408003986 */ /* 0x0005e2000c101908 */
[----:B------:R-:W-:-:S03]  /*61870*/  ISETP.LT.AND P1, PT, R13, c[0x0][0x17c], !P0 ;  /* 0x00005f000d007a0c */ /* 0x000fc60004721270 */
[----:B------:R3:W-:Y:S01]  /*61880*/  @P4 STG.E [R10.64], R5 ;  /* 0x000000050a004986 */ /* 0x0007e2000c101908 */
[CC--:B--2---:R-:W-:Y:S02]  /*61890*/  LEA R4, P3, R0.reuse, R2.reuse, 0x2 ;  /* 0x0000000200047211 */ /* 0x0c4fe400078610ff */
[----:B---3--:R-:W-:Y:S02]  /*618a0*/  IADD3 R10, R0, c[0x0][0x198], RZ ;  /* 0x00006600000a7a10 */ /* 0x008fe40007ffe0ff */
[----:B------:R-:W-:Y:S02]  /*618b0*/  IADD3 R9, R22, 0xcb, RZ ;  /* 0x000000cb16097810 */ /* 0x000fe40007ffe0ff */
[----:B------:R-:W-:Y:S02]  /*618c0*/  LEA R8, P6, R10, R2, 0x2 ;  /* 0x000000020a087211 */ /* 0x000fe400078c10ff */
[----:B------:R-:W-:Y:S02]  /*618d0*/  LEA.HI.X.SX32 R5, R0, R3, 0x2, P3 ;  /* 0x0000000300057211 */ /* 0x000fe400018f16ff */
[----:B------:R-:W-:-:S02]  /*618e0*/  ISETP.LT.AND P4, PT, R9, c[0x0][0x17c], !P0 ;  /* 0x00005f0009007a0c */ /* 0x000fc40004781270 */
[----:B------:R-:W-:Y:S02]  /*618f0*/  IADD3 R11, R22, 0xcc, RZ ;  /* 0x000000cc160b7810 */ /* 0x000fe40007ffe0ff */
[C---:B------:R-:W-:Y:S01]  /*61900*/  LEA.HI.X.SX32 R9, R10.reuse, R3, 0x2, P6 ;  /* 0x000000030a097211 */ /* 0x040fe200030f16ff */
[----:B------:R2:W-:Y:S01]  /*61910*/  @P1 STG.E [R4.64], R15 ;  /* 0x0000000f04001986 */ /* 0x0005e2000c101908 */
[----:B------:R-:W-:Y:S02]  /*61920*/  ISETP.LT.AND P3, PT, R11, c[0x0][0x17c], !P0 ;  /* 0x00005f000b007a0c */ /* 0x000fe40004761270 */
[----:B------:R-:W-:Y:S01]  /*61930*/  IADD3 R0, R10, c[0x0][0x198], RZ ;  /* 0x000066000a007a10 */ /* 0x000fe20007ffe0ff */
[----:B------:R3:W-:Y:S01]  /*61940*/  @P5 STG.E [R8.64], R14 ;  /* 0x0000000e08005986 */ /* 0x0007e2000c101908 */
[----:B------:R-:W-:-:S03]  /*61950*/  IADD3 R13, R22, 0xca, RZ ;  /* 0x000000ca160d7810 */ /* 0x000fc60007ffe0ff */
[----:B------:R-:W4:Y:S01]  /*61960*/  LDS.128 R8, [R23+0x2000] ;  /* 0x0020000017087984 */ /* 0x000f220000000c00 */
[----:B------:R-:W-:Y:S01]  /*61970*/  ISETP.LT.AND P2, PT, R13, c[0x0][0x17c], !P0 ;  /* 0x00005f000d007a0c */ /* 0x000fe20004741270 */
[----:B-1----:R-:W-:Y:S01]  /*61980*/  IMAD.MOV.U32 R7, RZ, RZ, R24 ;  /* 0x000000ffff077224 */ /* 0x002fe200078e0018 */
[----:B------:R-:W-:Y:S01]  /*61990*/  IADD3 R13, R22, 0xcd, RZ ;  /* 0x000000cd160d7810 */ /* 0x000fe20007ffe0ff */
[----:B------:R-:W-:Y:S01]  /*619a0*/  STL.64 [R1+0x98], R26 ;  /* 0x0000981a01007387 */ /* 0x000fe20000100a00 */
[----:B------:R-:W-:Y:S01]  /*619b0*/  IMAD.MOV.U32 R6, RZ, RZ, R25 ;  /* 0x000000ffff067224 */ /* 0x000fe200078e0019 */
[C---:B--2---:R-:W-:Y:S02]  /*619c0*/  LEA R4, P1, R0.reuse, R2, 0x2 ;  /* 0x0000000200047211 */ /* 0x044fe400078210ff */
[C---:B---3--:R-:W-:Y:S01]  /*619d0*/  IADD3 R14, R0.reuse, c[0x0][0x198], RZ ;  /* 0x00006600000e7a10 */ /* 0x048fe20007ffe0ff */
[----:B------:R-:W1:Y:S01]  /*619e0*/  LDS.128 R24, [R28+0x4000] ;  /* 0x004000001c187984 */ /* 0x000e620000000c00 */
[----:B------:R-:W-:-:S02]  /*619f0*/  LEA.HI.X.SX32 R5, R0, R3, 0x2, P1 ;  /* 0x0000000300057211 */ /* 0x000fc400008f16ff */
[C---:B------:R-:W-:Y:S02]  /*61a00*/  LEA R12, P6, R14.reuse, R2, 0x2 ;  /* 0x000000020e0c7211 */ /* 0x040fe400078c10ff */
[----:B------:R-:W-:Y:S02]  /*61a10*/  ISETP.LT.AND P5, PT, R13, c[0x0][0x17c], !P0 ;  /* 0x00005f000d007a0c */ /* 0x000fe400047a1270 */
[C---:B------:R-:W-:Y:S02]  /*61a20*/  IADD3 R0, R14.reuse, c[0x0][0x198], RZ ;  /* 0x000066000e007a10 */ /* 0x040fe40007ffe0ff */
[----:B------:R-:W-:Y:S01]  /*61a30*/  LEA.HI.X.SX32 R13, R14, R3, 0x2, P6 ;  /* 0x000000030e0d7211 */ /* 0x000fe200030f16ff */
[----:B------:R2:W-:Y:S01]  /*61a40*/  @P2 STG.E [R4.64], R17 ;  /* 0x0000001104002986 */ /* 0x0005e2000c101908 */
[----:B------:R-:W-:-:S03]  /*61a50*/  IADD3 R14, R0, c[0x0][0x198], RZ ;  /* 0x00006600000e7a10 */ /* 0x000fc60007ffe0ff */
[----:B------:R3:W-:Y:S01]  /*61a60*/  @P4 STG.E [R12.64], R16 ;  /* 0x000000100c004986 */ /* 0x0007e2000c101908 */
[----:B------:R-:W-:Y:S02]  /*61a70*/  IADD3 R15, R22, 0xce, RZ ;  /* 0x000000ce160f7810 */ /* 0x000fe40007ffe0ff */
[-C--:B--2---:R-:W-:Y:S02]  /*61a80*/  LEA R4, P2, R0, R2.reuse, 0x2 ;  /* 0x0000000200047211 */ /* 0x084fe400078410ff */
[----:B---3--:R-:W-:Y:S02]  /*61a90*/  IADD3 R13, R22, 0xcf, RZ ;  /* 0x000000cf160d7810 */ /* 0x008fe40007ffe0ff */
[----:B------:R-:W-:Y:S02]  /*61aa0*/  LEA R12, P6, R14, R2, 0x2 ;  /* 0x000000020e0c7211 */ /* 0x000fe400078c10ff */
[----:B------:R-:W-:Y:S02]  /*61ab0*/  LEA.HI.X.SX32 R5, R0, R3, 0x2, P2 ;  /* 0x0000000300057211 */ /* 0x000fe400010f16ff */
[----:B------:R-:W-:-:S02]  /*61ac0*/  ISETP.LT.AND P4, PT, R13, c[0x0][0x17c], !P0 ;  /* 0x00005f000d007a0c */ /* 0x000fc40004781270 */
[C---:B------:R-:W-:Y:S02]  /*61ad0*/  IADD3 R0, R14.reuse, c[0x0][0x198], RZ ;  /* 0x000066000e007a10 */ /* 0x040fe40007ffe0ff */
[----:B------:R-:W-:Y:S02]  /*61ae0*/  LEA.HI.X.SX32 R13, R14, R3, 0x2, P6 ;  /* 0x000000030e0d7211 */ /* 0x000fe400030f16ff */
[----:B------:R-:W-:Y:S01]  /*61af0*/  ISETP.LT.AND P1, PT, R15, c[0x0][0x17c], !P0 ;  /* 0x00005f000f007a0c */ /* 0x000fe20004721270 */
[----:B------:R2:W-:Y:S01]  /*61b00*/  @P3 STG.E [R4.64], R7 ;  /* 0x0000000704003986 */ /* 0x0005e2000c101908 */
[----:B------:R-:W-:-:S03]  /*61b10*/  IADD3 R14, R0, c[0x0][0x198], RZ ;  /* 0x00006600000e7a10 */ /* 0x000fc60007ffe0ff */
[----:B------:R3:W-:Y:S01]  /*61b20*/  @P5 STG.E [R12.64], R6 ;  /* 0x000000060c005986 */ /* 0x0007e2000c101908 */
[-C--:B--2---:R-:W-:Y:S02]  /*61b30*/  LEA R4, P3, R0, R2.reuse, 0x2 ;  /* 0x0000000200047211 */ /* 0x084fe400078610ff */
[----:B---3--:R-:W-:Y:S02]  /*61b40*/  IADD3 R13, R22, 0xd1, RZ ;  /* 0x000000d1160d7810 */ /* 0x008fe40007ffe0ff */
[----:B------:R-:W-:Y:S02]  /*61b50*/  LEA R12, P6, R14, R2, 0x2 ;  /* 0x000000020e0c7211 */ /* 0x000fe400078c10ff */
[-C--:B------:R-:W-:Y:S02]  /*61b60*/  LEA.HI.X.SX32 R5, R0, R3.reuse, 0x2, P3 ;  /* 0x0000000300057211 */ /* 0x080fe400018f16ff */
[----:B------:R-:W-:Y:S02]  /*61b70*/  ISETP.LT.AND P5, PT, R13, c[0x0][0x17c], !P0 ;  /* 0x00005f000d007a0c */ /* 0x000fe400047a1270 */
[----:B------:R-:W-:-:S02]  /*61b80*/  LEA.HI.X.SX32 R13, R14, R3, 0x2, P6 ;  /* 0x000000030e0d7211 */ /* 0x000fc400030f16ff */
[----:B------:R-:W-:Y:S01]  /*61b90*/  IADD3 R0, R14, c[0x0][0x198], RZ ;  /* 0x000066000e007a10 */ /* 0x000fe20007ffe0ff */
[----:B----4-:R2:W-:Y:S01]  /*61ba0*/  @P1 STG.E [R4.64], R8 ;  /* 0x0000000804001986 */ /* 0x0105e2000c101908 */
[----:B------:R-:W-:-:S03]  /*61bb0*/  IADD3 R15, R22, 0xd0, RZ ;  /* 0x000000d0160f7810 */ /* 0x000fc60007ffe0ff */
[----:B------:R3:W-:Y:S01]  /*61bc0*/  @P4 STG.E [R12.64], R9 ;  /* 0x000000090c004986 */ /* 0x0007e2000c101908 */
[----:B------:R-:W-:Y:S02]  /*61bd0*/  ISETP.LT.AND P2, PT, R15, c[0x0][0x17c], !P0 ;  /* 0x00005f000f007a0c */ /* 0x000fe40004741270 */
[----:B------:R-:W-:Y:S01]  /*61be0*/  IADD3 R15, R22, 0xd2, RZ ;  /* 0x000000d2160f7810 */ /* 0x000fe20007ffe0ff */
[----:B-1----:R-:W-:Y:S01]  /*61bf0*/  IMAD.MOV.U32 R17, RZ, RZ, R24 ;  /* 0x000000ffff117224 */ /* 0x002fe200078e0018 */
[C---:B--2---:R-:W-:Y:S02]  /*61c00*/  LEA R4, P1, R0.reuse, R2, 0x2 ;  /* 0x0000000200047211 */ /* 0x044fe400078210ff */
[----:B---3--:R-:W-:Y:S02]  /*61c10*/  IADD3 R12, R0, c[0x0][0x198], RZ ;  /* 0x00006600000c7a10 */ /* 0x008fe40007ffe0ff */
[C---:B------:R-:W-:Y:S02]  /*61c20*/  IADD3 R9, R22.reuse, 0xd3, RZ ;  /* 0x000000d316097810 */ /* 0x040fe40007ffe0ff */
[----:B------:R-:W-:-:S02]  /*61c30*/  IADD3 R13, R22, 0xd4, RZ ;  /* 0x000000d4160d7810 */ /* 0x000fc40007ffe0ff */
[----:B------:R-:W-:Y:S01]  /*61c40*/  LEA R8, P6, R12, R2, 0x2 ;  /* 0x000000020c087211 */ /* 0x000fe200078c10ff */
[----:B------:R-:W-:Y:S01]  /*61c50*/  STL.64 [R1+0x78], R26 ;  /* 0x0000781a01007387 */ /* 0x000fe20000100a00 */
[----:B------:R-:W-:Y:S01]  /*61c60*/  IMAD.MOV.U32 R16, RZ, RZ, R25 ;  /* 0x000000ffff107224 */ /* 0x000fe200078e0019 */
[-C--:B------:R-:W-:Y:S02]  /*61c70*/  LEA.HI.X.SX32 R5, R0, R3.reuse, 0x2, P1 ;  /* 0x0000000300057211 */ /* 0x080fe400008f16ff */
[----:B------:R-:W-:Y:S01]  /*61c80*/  ISETP.LT.AND P4, PT, R9, c[0x0][0x17c], !P0 ;  /* 0x00005f0009007a0c */ /* 0x000fe20004781270 */
[----:B------:R-:W1:Y:S01]  /*61c90*/  LDS.128 R24, [R29+0x4000] ;  /* 0x004000001d187984 */ /* 0x000e620000000c00 */
[----:B------:R-:W-:Y:S02]  /*61ca0*/  ISETP.LT.AND P3, PT, R15, c[0x0][0x17c], !P0 ;  /* 0x00005f000f007a0c */ /* 0x000fe40004761270 */
[----:B------:R-:W-:Y:S02]  /*61cb0*/  LEA.HI.X.SX32 R9, R12, R3, 0x2, P6 ;  /* 0x000000030c097211 */ /* 0x000fe400030f16ff */
[----:B------:R-:W-:-:S02]  /*61cc0*/  ISETP.LT.AND P1, PT, R13, c[0x0][0x17c], !P0 ;  /* 0x00005f000d007a0c */ /* 0x000fc40004721270 */
[----:B------:R-:W-:Y:S02]  /*61cd0*/  IADD3 R0, R12, c[0x0][0x198], RZ ;  /* 0x000066000c007a10 */ /* 0x000fe40007ffe0ff */
[----:B------:R-:W2:Y:S04]  /*61ce0*/  LDS.128 R12, [R23+0x4000] ;  /* 0x00400000170c7984 */ /* 0x000ea80000000c00 */
[----:B-1----:R-:W-:Y:S04]  /*61cf0*/  STL.64 [R1+0x58], R26 ;  /* 0x0000581a01007387 */ /* 0x002fe80000100a00 */
[----:B--2---:R-:W-:Y:S04]  /*61d00*/  STL.64 [R1+0xe10], R14 ;  /* 0x000e100e01007387 */ /* 0x004fe80000100a00 */
[----:B------:R-:W-:Y:S04]  /*61d10*/  STL.64 [R1+0xe08], R12 ;  /* 0x000e080c01007387 */ /* 0x000fe80000100a00 */
[----:B------:R-:W1:Y:S04]  /*61d20*/  LDS.128 R12, [R28+0x6000] ;  /* 0x006000001c0c7984 */ /* 0x000e680000000c00 */
[----:B-1----:R-:W-:Y:S04]  /*61d30*/  STL.64 [R1+0x48], R14 ;  /* 0x0000480e01007387 */ /* 0x002fe80000100a00 */
[----:B------:R-:W2:Y:S04]  /*61d40*/  LDL.LU R28, [R1+0x7c0] ;  /* 0x0007c000011c7983 */ /* 0x000ea80000300800 */
[----:B------:R1:W-:Y:S04]  /*61d50*/  @P2 STG.E [R4.64], R17 ;  /* 0x0000001104002986 */ /* 0x0003e8000c101908 */
[----:B------:R3:W-:Y:S01]  /*61d60*/  @P5 STG.E [R8.64], R16 ;  /* 0x0000001008005986 */ /* 0x0007e2000c101908 */
[----:B------:R-:W-:-:S02]  /*61d70*/  IMAD.MOV.U32 R7, RZ, RZ, R24 ;  /* 0x000000ffff077224 */ /* 0x000fc400078e0018 */
[----:B------:R-:W-:Y:S02]  /*61d80*/  IMAD.MOV.U32 R6, RZ, RZ, R25 ;  /* 0x000000ffff067224 */ /* 0x000fe400078e0019 */
[----:B------:R-:W4:Y:S01]  /*61d90*/  LDS.128 R24, [R19+0x4000] ;  /* 0x0040000013187984 */ /* 0x000f220000000c00 */
[CC--:B-1----:R-:W-:Y:S02]  /*61da0*/  LEA R4, P2, R0.reuse, R2.reuse, 0x2 ;  /* 0x0000000200047211 */ /* 0x0c2fe400078410ff */
[----:B---3--:R-:W-:Y:S02]  /*61db0*/  IADD3 R16, R0, c[0x0][0x198], RZ ;  /* 0x0000660000107a10 */ /* 0x008fe40007ffe0ff */
[----:B------:R-:W-:Y:S02]  /*61dc0*/  IADD3 R9, R22, 0xd5, RZ ;  /* 0x000000d516097810 */ /* 0x000fe40007ffe0ff */
[----:B------:R-:W-:Y:S02]  /*61dd0*/  LEA R8, P6, R16, R2, 0x2 ;  /* 0x0000000210087211 */ /* 0x000fe400078c10ff */
[----:B------:R-:W-:-:S02]  /*61de0*/  LEA.HI.X.SX32 R5, R0, R3, 0x2, P2 ;  /* 0x0000000300057211 */ /* 0x000fc400010f16ff */
[----:B------:R-:W-:Y:S02]  /*61df0*/  ISETP.LT.AND P5, PT, R9, c[0x0][0x17c], !P0 ;  /* 0x00005f0009007a0c */ /* 0x000fe400047a1270 */
[----:B------:R-:W-:Y:S01]  /*61e00*/  LEA.HI.X.SX32 R9, R16, R3, 0x2, P6 ;  /* 0x0000000310097211 */ /* 0x000fe200030f16ff */
[----:B------:R-:W-:Y:S01]  /*61e10*/  @P3 STG.E [R4.64], R7 ;  /* 0x0000000704003986 */ /* 0x000fe2000c101908 */
[----:B------:R-:W-:-:S03]  /*61e20*/  IMAD.MOV.U32 R21, RZ, RZ, R12 ;  /* 0x000000ffff157224 */ /* 0x000fc600078e000c */
[----:B------:R1:W-:Y:S02]  /*61e30*/  @P4 STG.E [R8.64], R6 ;  /* 0x0000000608004986 */ /* 0x0003e4000c101908 */
[----:B-1----:R-:W-:Y:S02]  /*61e40*/  IMAD.MOV.U32 R6, RZ, RZ, R13 ;  /* 0x000000ffff067224 */ /* 0x002fe400078e000d */
[----:B------:R-:W1:Y:S01]  /*61e50*/  LDS.128 R12, [R29+0x6000] ;  /* 0x006000001d0c7984 */ /* 0x000e620000000c00 */
[----:B------:R-:W-:-:S04]  /*61e60*/  IADD3 R0, R16, c[0x0][0x198], RZ ;  /* 0x0000660010007a10 */ /* 0x000fc80007ffe0ff */
[C---:B------:R-:W-:Y:S02]  /*61e70*/  IADD3 R16, R0.reuse, c[0x0][0x198], RZ ;  /* 0x0000660000107a10 */ /* 0x040fe40007ffe0ff */
[-C--:B------:R-:W-:Y:S02]  /*61e80*/  LEA R4, P3, R0, R2.reuse, 0x2 ;  /* 0x0000000200047211 */ /* 0x080fe400078610ff */
[----:B------:R-:W-:Y:S02]  /*61e90*/  LEA R8, P6, R16, R2, 0x2 ;  /* 0x0000000210087211 */ /* 0x000fe400078c10ff */
[----:B------:R-:W-:-:S05]  /*61ea0*/  LEA.HI.X.SX32 R5, R0, R3, 0x2, P3 ;  /* 0x0000000300057211 */ /* 0x000fca00018f16ff */
[----:B----4-:R1:W-:Y:S02]  /*61eb0*/  @P1 STG.E [R4.64], R24 ;  /* 0x0000001804001986 */ /* 0x0103e4000c101908 */
[----:B-1----:R-:W-:Y:S02]  /*61ec0*/  IMAD.MOV.U32 R24, RZ, RZ, R15 ;  /* 0x000000ffff187224 */ /* 0x002fe400078e000f */
[----:B------:R-:W-:Y:S02]  /*61ed0*/  IMAD.MOV.U32 R7, RZ, RZ, R12 ;  /* 0x000000ffff077224 */ /* 0x000fe400078e000c */
[----:B------:R-:W-:Y:S01]  /*61ee0*/  IMAD.MOV.U32 R29, RZ, RZ, R13 ;  /* 0x000000ffff1d7224 */ /* 0x000fe200078e000d */
[----:B--2---:R-:W-:-:S04]  /*61ef0*/  IADD3 R9, R28, 0xd7, RZ ;  /* 0x000000d71c097810 */ /* 0x004fc80007ffe0ff */
[----:B------:R-:W-:Y:S02]  /*61f00*/  ISETP.LT.AND P4, PT, R9, c[0x0][0x17c], !P0 ;  /* 0x00005f0009007a0c */ /* 0x000fe40004781270 */
[----:B------:R-:W-:-:S05]  /*61f10*/  LEA.HI.X.SX32 R9, R16, R3, 0x2, P6 ;  /* 0x0000000310097211 */ /* 0x000fca00030f16ff */
[----:B------:R1:W-:Y:S02]  /*61f20*/  @P5 STG.E [R8.64], R25 ;  /* 0x0000001908005986 */ /* 0x0003e4000c101908 */
[----:B-1----:R-:W-:Y:S02]  /*61f30*/  IMAD.MOV.U32 R25, RZ, RZ, R14 ;  /* 0x000000ffff197224 */ /* 0x002fe400078e000e */
[----:B------:R-:W2:Y:S04]  /*61f40*/  LDL.LU.64 R14, [R1+0xe10] ;  /* 0x000e1000010e7983 */ /* 0x000ea80000300a00 */
[----:B------:R-:W3:Y:S01]  /*61f50*/  LDL.LU.64 R12, [R1+0xe08] ;  /* 0x000e0800010c7983 */ /* 0x000ee20000300a00 */
[----:B------:R-:W-:Y:S02]  /*61f60*/  IADD3 R17, R22, 0xd6, RZ ;  /* 0x000000d616117810 */ /* 0x000fe40007ffe0ff */
[----:B------:R-:W-:-:S02]  /*61f70*/  IADD3 R0, R16, c[0x0][0x198], RZ ;  /* 0x0000660010007a10 */ /* 0x000fc40007ffe0ff */
[----:B------:R-:W-:Y:S02]  /*61f80*/  ISETP.LT.AND P2, PT, R17, c[0x0][0x17c], !P0 ;  /* 0x00005f0011007a0c */ /* 0x000fe40004741270 */
[----:B------:R-:W-:Y:S02]  /*61f90*/  IADD3 R16, R0, c[0x0][0x198], RZ ;  /* 0x0000660000107a10 */ /* 0x000fe40007ffe0ff */
[----:B------:R-:W-:Y:S02]  /*61fa0*/  IADD3 R17, R28, 0xd8, RZ ;  /* 0x000000d81c117810 */ /* 0x000fe40007ffe0ff */
[-C--:B------:R-:W-:Y:S02]  /*61fb0*/  LEA R8, P1, R0, R2.reuse, 0x2 ;  /* 0x0000000200087211 */ /* 0x080fe400078210ff */
[----:B------:R-:W-:Y:S02]  /*61fc0*/  IADD3 R5, R28, 0xd9, RZ ;  /* 0x000000d91c057810 */ /* 0x000fe40007ffe0ff */
[----:B------:R-:W-:-:S02]  /*61fd0*/  LEA R4, P6, R16, R2, 0x2 ;  /* 0x0000000210047211 */ /* 0x000fc400078c10ff */
[----:B------:R-:W-:Y:S02]  /*61fe0*/  ISETP.LT.AND P3, PT, R17, c[0x0][0x17c], !P0 ;  /* 0x00005f0011007a0c */ /* 0x000fe40004761270 */
[----:B------:R-:W-:Y:S02]  /*61ff0*/  IADD3 R17, R28, 0xda, RZ ;  /* 0x000000da1c117810 */ /* 0x000fe40007ffe0ff */
[-C--:B------:R-:W-:Y:S02]  /*62000*/  LEA.HI.X.SX32 R9, R0, R3.reuse, 0x2, P1 ;  /* 0x0000000300097211 */ /* 0x080fe400008f16ff */
[----:B------:R-:W-:Y:S02]  /*62010*/  ISETP.LT.AND P5, PT, R5, c[0x0][0x17c], !P0 ;  /* 0x00005f0005007a0c */ /* 0x000fe400047a1270 */
[C---:B------:R-:W-:Y:S02]  /*62020*/  LEA.HI.X.SX32 R5, R16.reuse, R3, 0x2, P6 ;  /* 0x0000000310057211 */ /* 0x040fe400030f16ff */
[----:B------:R-:W-:-:S02]  /*62030*/  IADD3 R20, R16, c[0x0][0x198], RZ ;  /* 0x0000660010147a10 */ /* 0x000fc40007ffe0ff */
[----:B------:R-:W-:Y:S02]  /*62040*/  ISETP.LT.AND P1, PT, R17, c[0x0][0x17c], !P0 ;  /* 0x00005f0011007a0c */ /* 0x000fe40004721270 */
[----:B------:R-:W1:Y:S01]  /*62050*/  LDS.128 R16, [R19+0x6000] ;  /* 0x0060000013107984 */ /* 0x000e620000000c00 */
[----:B------:R-:W-:-:S03]  /*62060*/  IADD3 R0, R20, c[0x0][0x198], RZ ;  /* 0x0000660014007a10 */ /* 0x000fc60007ffe0ff */
[----:B---3--:R-:W-:Y:S04]  /*62070*/  @P2 STG.E [R8.64], R12 ;  /* 0x0000000c08002986 */ /* 0x008fe8000c101908 */
[----:B------:R3:W-:Y:S02]  /*62080*/  @P4 STG.E [R4.64], R13 ;  /* 0x0000000d04004986 */ /* 0x0007e4000c101908 */
[----:B---3--:R-:W-:-:S04]  /*62090*/  LEA R4, P2, R20, R2, 0x2 ;  /* 0x0000000214047211 */ /* 0x008fc800078410ff */
[----:B------:R-:W-:Y:S02]  /*620a0*/  LEA.HI.X.SX32 R5, R20, R3, 0x2, P2 ;  /* 0x0000000314057211 */ /* 0x000fe400010f16ff */
[----:B------:R-:W-:Y:S02]  /*620b0*/  IADD3 R9, R28, 0xdb, RZ ;  /* 0x000000db1c097810 */ /* 0x000fe40007ffe0ff */
[----:B------:R-:W-:Y:S01]  /*620c0*/  LEA R8, P6, R0, R2, 0x2 ;  /* 0x0000000200087211 */ /* 0x000fe200078c10ff */
[----:B------:R3:W-:Y:S01]  /*620d0*/  @P3 STG.E [R4.64], R21 ;  /* 0x0000001504003986 */ /* 0x0007e2000c101908 */
[----:B------:R-:W-:-:S03]  /*620e0*/  ISETP.LT.AND P4, PT, R9, c[0x0][0x17c], !P0 ;  /* 0x00005f0009007a0c */ /* 0x000fc60004781270 */
[----:B------:R-:W4:Y:S01]  /*620f0*/  LDS.128 R20, [R23+0x6000] ;  /* 0x0060000017147984 */ /* 0x000f220000000c00 */
[C---:B------:R-:W-:Y:S02]  /*62100*/  IADD3 R12, R0.reuse, c[0x0][0x198], RZ ;  /* 0x00006600000c7a10 */ /* 0x040fe40007ffe0ff */
[----:B------:R-:W-:Y:S02]  /*62110*/  LEA.HI.X.SX32 R9, R0, R3, 0x2, P6 ;  /* 0x0000000300097211 */ /* 0x000fe400030f16ff */
[----:B------:R-:W-:-:S03]  /*62120*/  IADD3 R0, R12, c[0x0][0x198], RZ ;  /* 0x000066000c007a10 */ /* 0x000fc60007ffe0ff */
[----:B------:R1:W-:Y:S01]  /*62130*/  @P5 STG.E [R8.64], R6 ;  /* 0x0000000608005986 */ /* 0x0003e2000c101908 */
[----:B---3--:R-:W-:Y:S02]  /*62140*/  IADD3 R5, R28, 0xdd, RZ ;  /* 0x000000dd1c057810 */ /* 0x008fe40007ffe0ff */
[-C--:B------:R-:W-:Y:S02]  /*62150*/  LEA R4, P6, R0, R2.reuse, 0x2 ;  /* 0x0000000200047211 */ /* 0x080fe400078c10ff */
[----:B------:R-:W-:Y:S02]  /*62160*/  IADD3 R13, R28, 0xdc, RZ ;  /* 0x000000dc1c0d7810 */ /* 0x000fe40007ffe0ff */
[----:B------:R-:W-:Y:S02]  /*62170*/  ISETP.LT.AND P5, PT, R5, c[0x0][0x17c], !P0 ;  /* 0x00005f0005007a0c */ /* 0x000fe400047a1270 */
[----:B-1----:R-:W-:Y:S01]  /*62180*/  LEA R8, P3, R12, R2, 0x2 ;  /* 0x000000020c087211 */ /* 0x002fe200078610ff */
[----:B------:R-:W3:Y:S01]  /*62190*/  LDL.LU R6, [R1+0xe04] ;  /* 0x000e040001067983 */ /* 0x000ee20000300800 */
[----:B------:R-:W-:-:S02]  /*621a0*/  LEA.HI.X.SX32 R5, R0, R3, 0x2, P6 ;  /* 0x0000000300057211 */ /* 0x000fc400030f16ff */
[----:B------:R-:W-:Y:S02]  /*621b0*/  LEA.HI.X.SX32 R9, R12, R3, 0x2, P3 ;  /* 0x000000030c097211 */ /* 0x000fe400018f16ff */
[----:B------:R-:W-:Y:S02]  /*621c0*/  IADD3 R12, R0, c[0x0][0x198], RZ ;  /* 0x00006600000c7a10 */ /* 0x000fe40007ffe0ff */
[----:B------:R-:W-:Y:S01]  /*621d0*/  ISETP.LT.AND P2, PT, R13, c[0x0][0x17c], !P0 ;  /* 0x00005f000d007a0c */ /* 0x000fe20004741270 */
[----:B------:R1:W-:Y:S01]  /*621e0*/  @P1 STG.E [R8.64], R7 ;  /* 0x0000000708001986 */ /* 0x0003e2000c101908 */
[----:B------:R-:W-:-:S03]  /*621f0*/  IADD3 R0, R12, c[0x0][0x198], RZ ;  /* 0x000066000c007a10 */ /* 0x000fc60007ffe0ff */
[----:B------:R2:W-:Y:S01]  /*62200*/  @P4 STG.E [R4.64], R29 ;  /* 0x0000001d04004986 */ /* 0x0005e2000c101908 */
[----:B------:R-:W-:Y:S02]  /*62210*/  IADD3 R13, R28, 0xde, RZ ;  /* 0x000000de1c0d7810 */ /* 0x000fe40007ffe0ff */
[----:B-1----:R-:W-:Y:S01]  /*62220*/  LEA R8, P1, R12, R2, 0x2 ;  /* 0x000000020c087211 */ /* 0x002fe200078210ff */
[----:B------:R-:W3:Y:S01]  /*62230*/  LDL.LU R7, [R1+0xe00] ;  /* 0x000e000001077983 */ /* 0x000ee20000300800 */
[----:B--2---:R-:W-:-:S03]  /*62240*/  IADD3 R5, R28, 0xdf, RZ ;  /* 0x000000df1c057810 */ /* 0x004fc60007ffe0ff */
[----:B------:R-:W2:Y:S01]  /*62250*/  LDL.LU R29, [R1+0xc] ;  /* 0x00000c00011d7983 */ /* 0x000ea20000300800 */
[----:B------:R-:W-:Y:S02]  /*62260*/  LEA R4, P6, R0, R2, 0x2 ;  /* 0x0000000200047211 */ /* 0x000fe400078c10ff */
[-C--:B------:R-:W-:Y:S02]  /*62270*/  LEA.HI.X.SX32 R9, R12, R3.reuse, 0x2, P1 ;  /* 0x000000030c097211 */ /* 0x080fe400008f16ff */
[----:B------:R-:W-:Y:S02]  /*62280*/  ISETP.LT.AND P4, PT, R5, c[0x0][0x17c], !P0 ;  /* 0x00005f0005007a0c */ /* 0x000fe40004781270 */
[C---:B------:R-:W-:Y:S02]  /*62290*/  IADD3 R12, R0.reuse, c[0x0][0x198], RZ ;  /* 0x00006600000c7a10 */ /* 0x040fe40007ffe0ff */
[----:B------:R-:W-:Y:S02]  /*622a0*/  LEA.HI.X.SX32 R5, R0, R3, 0x2, P6 ;  /* 0x0000000300057211 */ /* 0x000fe400030f16ff */
[----:B------:R-:W-:Y:S01]  /*622b0*/  ISETP.LT.AND P3, PT, R13, c[0x0][0x17c], !P0 ;  /* 0x00005f000d007a0c */ /* 0x000fe20004761270 */
[----:B------:R1:W-:Y:S01]  /*622c0*/  @P2 STG.E [R8.64], R16 ;  /* 0x0000001008002986 */ /* 0x0003e2000c101908 */
[----:B------:R-:W-:-:S03]  /*622d0*/  IADD3 R0, R12, c[0x0][0x198], RZ ;  /* 0x000066000c007a10 */ /* 0x000fc60007ffe0ff */
[----:B------:R4:W-:Y:S01]  /*622e0*/  @P5 STG.E [R4.64], R17 ;  /* 0x0000001104005986 */ /* 0x0009e2000c101908 */
[----:B-1----:R-:W-:-:S03]  /*622f0*/  LEA R8, P2, R12, R2, 0x2 ;  /* 0x000000020c087211 */ /* 0x002fc600078410ff */
[----:B------:R-:W2:Y:S01]  /*62300*/  LDL.LU R16, [R1+0x8] ;  /* 0x0000080001107983 */ /* 0x000ea20000300800 */
[----:B----4-:R-:W-:-:S03]  /*62310*/  IADD3 R5, R28, 0xe1, RZ ;  /* 0x000000e11c057810 */ /* 0x010fc60007ffe0ff */
[----:B------:R-:W4:Y:S01]  /*62320*/  LDL.LU R17, [R1+0x2c] ;  /* 0x00002c0001117983 */ /* 0x000f220000300800 */
[----:B------:R-:W-:Y:S02]  /*62330*/  LEA R4, P6, R0, R2, 0x2 ;  /* 0x0000000200047211 */ /* 0x000fe400078c10ff */
[-C--:B------:R-:W-:Y:S02]  /*62340*/  LEA.HI.X.SX32 R9, R12, R3.reuse, 0x2, P2 ;  /* 0x000000030c097211 */ /* 0x080fe400010f16ff */
[----:B------:R-:W-:Y:S02]  /*62350*/  ISETP.LT.AND P5, PT, R5, c[0x0][0x17c], !P0 ;  /* 0x00005f0005007a0c */ /* 0x000fe400047a1270 */
[----:B------:R-:W-:Y:S02]  /*62360*/  LEA.HI.X.SX32 R5, R0, R3, 0x2, P6 ;  /* 0x0000000300057211 */ /* 0x000fe400030f16ff */
[----:B------:R-:W-:Y:S01]  /*62370*/  IADD3 R12, R28, 0xe3, RZ ;  /* 0x000000e31c0c7810 */ /* 0x000fe20007ffe0ff */
[----:B------:R1:W-:Y:S04]  /*62380*/  @P3 STG.E [R8.64], R20 ;  /* 0x0000001408003986 */ /* 0x0003e8000c101908 */
[----:B------:R1:W-:Y:S01]  /*62390*/  @P4 STG.E [R4.64], R21 ;  /* 0x0000001504004986 */ /* 0x0003e2000c101908 */
[----:B------:R-:W-:-:S03]  /*623a0*/  ISETP.LT.AND P4, PT, R12, c[0x0][0x17c], !P0 ;  /* 0x00005f000c007a0c */ /* 0x000fc60004781270 */
[----:B-1----:R-:W2:Y:S04]  /*623b0*/  LDL.LU R20, [R1+0x28] ;  /* 0x0000280001147983 */ /* 0x002ea80000300800 */
[----:B------:R-:W2:Y:S04]  /*623c0*/  LDL.LU R21, [R1+0x3c] ;  /* 0x00003c0001157983 */ /* 0x000ea80000300800 */
[----:B------:R-:W2:Y:S01]  /*623d0*/  LDL.LU R12, [R1+0x38] ;  /* 0x00003800010c7983 */ /* 0x000ea20000300800 */
[----:B------:R-:W-:Y:S02]  /*623e0*/  IADD3 R13, R28, 0xe0, RZ ;  /* 0x000000e01c0d7810 */ /* 0x000fe40007ffe0ff */
[----:B------:R-:W-:-:S02]  /*623f0*/  IADD3 R0, R0, c[0x0][0x198], RZ ;  /* 0x0000660000007a10 */ /* 0x000fc40007ffe0ff */
[----:B------:R-:W-:Y:S02]  /*62400*/  ISETP.LT.AND P1, PT, R13, c[0x0][0x17c], !P0 ;  /* 0x00005f000d007a0c */ /* 0x000fe40004721270 */
[C---:B------:R-:W-:Y:S02]  /*62410*/  IADD3 R9, R0.reuse, c[0x0][0x198], RZ ;  /* 0x0000660000097a10 */ /* 0x040fe40007ffe0ff */
[CC--:B------:R-:W-:Y:S02]  /*62420*/  LEA R4, P3, R0.reuse, R2.reuse, 0x2 ;  /* 0x0000000200047211 */ /* 0x0c0fe400078610ff */
[----:B------:R-:W-:Y:S02]  /*62430*/  LEA R8, P6, R9, R2, 0x2 ;  /* 0x0000000209087211 */ /* 0x000fe400078c10ff */
[----:B------:R-:W-:Y:S02]  /*62440*/  LEA.HI.X.SX32 R5, R0, R3, 0x2, P3 ;  /* 0x0000000300057211 */ /* 0x000fe400018f16ff */
[----:B------:R-:W-:-:S02]  /*62450*/  IADD3 R13, R28, 0xe2, RZ ;  /* 0x000000e21c0d7810 */ /* 0x000fc40007ffe0ff */
[C---:B------:R-:W-:Y:S02]  /*62460*/  IADD3 R0, R9.reuse, c[0x0][0x198], RZ ;  /* 0x0000660009007a10 */ /* 0x040fe40007ffe0ff */
[----:B------:R-:W-:Y:S02]  /*62470*/  LEA.HI.X.SX32 R9, R9, R3, 0x2, P6 ;  /* 0x0000000309097211 */ /* 0x000fe400030f16ff */
[----:B------:R-:W-:Y:S02]  /*62480*/  ISETP.LT.AND P2, PT, R13, c[0x0][0x17c], !P0 ;  /* 0x00005f000d007a0c */ /* 0x000fe40004741270 */
[----:B------:R-:W-:-:S04]  /*62490*/  IADD3 R13, R28, 0xe4, RZ ;  /* 0x000000e41c0d7810 */ /* 0x000fc80007ffe0ff */
[----:B------:R-:W-:Y:S01]  /*624a0*/  ISETP.LT.AND P3, PT, R13, c[0x0][0x17c], !P0 ;  /* 0x00005f000d007a0c */ /* 0x000fe20004761270 */
[----:B--2---:R1:W-:Y:S04]  /*624b0*/  @P1 STG.E [R4.64], R12 ;  /* 0x0000000c04001986 */ /* 0x0043e8000c101908 */
[----:B------:R2:W-:Y:S01]  /*624c0*/  @P5 STG.E [R8.64], R21 ;  /* 0x0000001508005986 */ /* 0x0005e2000c101908 */
[C---:B-1----:R-:W-:Y:S02]  /*624d0*/  IADD3 R12, R0.reuse, c[0x0][0x198], RZ ;  /* 0x00006600000c7a10 */ /* 0x042fe40007ffe0ff */
[-C--:B------:R-:W-:Y:S02]  /*624e0*/  LEA R4, P1, R0, R2.reuse, 0x2 ;  /* 0x0000000200047211 */ /* 0x080fe400078210ff */
[----:B--2---:R-:W-:Y:S01]  /*624f0*/  IADD3 R9, R28, 0xe5, RZ ;  /* 0x000000e51c097810 */ /* 0x004fe20007ffe0ff */
[----:B------:R-:W2:Y:S01]  /*62500*/  LDL.LU R21, [R1+0x6c] ;  /* 0x00006c0001157983 */ /* 0x000ea20000300800 */
[----:B------:R-:W-:-:S02]  /*62510*/  LEA R8, P6, R12, R2, 0x2 ;  /* 0x000000020c087211 */ /* 0x000fc400078c10ff */
[-C--:B------:R-:W-:Y:S02]  /*62520*/  LEA.HI.X.SX32 R5, R0, R3.reuse, 0x2, P1 ;  /* 0x0000000300057211 */ /* 0x080fe400008f16ff */
[----:B------:R-:W-:Y:S02]  /*62530*/  ISETP.LT.AND P5, PT, R9, c[0x0][0x17c], !P0 ;  /* 0x00005f0009007a0c */ /* 0x000fe400047a1270 */
[C---:B------:R-:W-:Y:S02]  /*62540*/  LEA.HI.X.SX32 R9, R12.reuse, R3, 0x2, P6 ;  /* 0x000000030c097211 */ /* 0x040fe400030f16ff */
[----:B------:R-:W-:Y:S01]  /*62550*/  IADD3 R12, R12, c[0x0][0x198], RZ ;  /* 0x000066000c0c7a10 */ /* 0x000fe20007ffe0ff */
[----:B------:R1:W-:Y:S03]  /*62560*/  @P2 STG.E [R4.64], R20 ;  /* 0x0000001404002986 */ /* 0x0003e6000c101908 */
[C---:B------:R-:W-:Y:S01]  /*62570*/  IADD3 R0, R12.reuse, c[0x0][0x198], RZ ;  /* 0x000066000c007a10 */ /* 0x040fe20007ffe0ff */
[----:B----4-:R4:W-:Y:S01]  /*62580*/  @P4 STG.E [R8.64], R17 ;  /* 0x0000001108004986 */ /* 0x0109e2000c101908 */
[----:B-1----:R-:W-:-:S03]  /*62590*/  LEA R4, P2, R12, R2, 0x2 ;  /* 0x000000020c047211 */ /* 0x002fc600078410ff */
[----:B------:R-:W2:Y:S01]  /*625a0*/  LDL.LU R20, [R1+0x88] ;  /* 0x0000880001147983 */ /* 0x000ea20000300800 */
[----:B----4-:R-:W-:-:S03]  /*625b0*/  IADD3 R9, R28, 0xe7, RZ ;  /* 0x000000e71c097810 */ /* 0x010fc60007ffe0ff */
[----:B------:R-:W4:Y:S01]  /*625c0*/  LDL.LU R17, [R1+0x8c] ;  /* 0x00008c0001117983 */ /* 0x000f220000300800 */
[----:B------:R-:W-:Y:S02]  /*625d0*/  LEA R8, P6, R0, R2, 0x2 ;  /* 0x0000000200087211 */ /* 0x000fe400078c10ff */
[-C--:B------:R-:W-:Y:S02]  /*625e0*/  LEA.HI.X.SX32 R5, R12, R3.reuse, 0x2, P2 ;  /* 0x000000030c057211 */ /* 0x080fe400010f16ff */
[C---:B------:R-:W-:Y:S02]  /*625f0*/  IADD3 R12, R0.reuse, c[0x0][0x198], RZ ;  /* 0x00006600000c7a10 */ /* 0x040fe40007ffe0ff */
[----:B------:R-:W-:Y:S01]  /*62600*/  ISETP.LT.AND P4, PT, R9, c[0x0][0x17c], !P0 ;  /* 0x00005f0009007a0c */ /* 0x000fe20004781270 */
[----:B------:R1:W-:Y:S01]  /*62610*/  @P3 STG.E [R4.64], R16 ;  /* 0x0000001004003986 */ /* 0x0003e2000c101908 */
[----:B------:R-:W-:Y:S02]  /*62620*/  LEA.HI.X.SX32 R9, R0, R3, 0x2, P6 ;  /* 0x0000000300097211 */ /* 0x000fe400030f16ff */
[----:B------:R-:W-:-:S03]  /*62630*/  IADD3 R0, R12, c[0x0][0x198], RZ ;  /* 0x000066000c007a10 */ /* 0x000fc60007ffe0ff */
[----:B------:R3:W-:Y:S01]  /*62640*/  @P5 STG.E [R8.64], R29 ;  /* 0x0000001d08005986 */ /* 0x0007e2000c101908 */
[----:B-1----:R-:W-:-:S03]  /*62650*/  LEA R4, P3, R12, R2, 0x2 ;  /* 0x000000020c047211 */ /* 0x002fc600078610ff */
[----:B------:R-:W2:Y:S01]  /*62660*/  LDL.LU R16, [R1+0x98] ;  /* 0x0000980001107983 */ /* 0x000ea20000300800 */
[----:B------:R-:W-:-:S03]  /*62670*/  LEA.HI.X.SX32 R5, R12, R3, 0x2, P3 ;  /* 0x000000030c057211 */ /* 0x000fc600018f16ff */
[----:B---3--:R-:W3:Y:S04]  /*62680*/  LDL.LU R29, [R1+0x9c] ;  /* 0x00009c00011d7983 */ /* 0x008ee80000300800 */
[----:B------:R-:W2:Y:S01]  /*62690*/  LDL.LU R12, [R1+0x68] ;  /* 0x00006800010c7983 */ /* 0x000ea20000300800 */
[----:B------:R-:W-:-:S04]  /*626a0*/  IADD3 R13, R28, 0xe6, RZ ;  /* 0x000000e61c0d7810 */ /* 0x000fc80007ffe0ff */
[----:B------:R-:W-:Y:S02]  /*626b0*/  ISETP.LT.AND P1, PT, R13, c[0x0][0x17c], !P0 ;  /* 0x00005f000d007a0c */ /* 0x000fe40004721270 */
[----:B------:R-:W-:Y:S02]  /*626c0*/  IADD3 R9, R28, 0xe9, RZ ;  /* 0x000000e91c097810 */ /* 0x000fe40007ffe0ff */
[C---:B------:R-:W-:Y:S02]  /*626d0*/  LEA R8, P6, R0.reuse, R2, 0x2 ;  /* 0x0000000200087211 */ /* 0x040fe400078c10ff */
[----:B------:R-:W-:Y:S02]  /*626e0*/  ISETP.LT.AND P5, PT, R9, c[0x0][0x17c], !P0 ;  /* 0x00005f0009007a0c */ /* 0x000fe400047a1270 */
[----:B------:R-:W-:Y:S02]  /*626f0*/  LEA.HI.X.SX32 R9, R0, R3, 0x2, P6 ;  /* 0x0000000300097211 */ /* 0x000fe400030f16ff */
[----:B------:R-:W-:-:S02]  /*62700*/  IADD3 R13, R28, 0xe8, RZ ;  /* 0x000000e81c0d7810 */ /* 0x000fc40007ffe0ff */
[----:B------:R-:W-:Y:S01]  /*62710*/  IADD3 R0, R0, c[0x0][0x198], RZ ;  /* 0x0000660000007a10 */ /* 0x000fe20007ffe0ff */
[----:B------:R1:W-:Y:S01]  /*62720*/  @P1 STG.E [R4.64], R6 ;  /* 0x0000000604001986 */ /* 0x0003e2000c101908 */
[----:B------:R-:W-:-:S03]  /*62730*/  ISETP.LT.AND P2, PT, R13, c[0x0][0x17c], !P0 ;  /* 0x00005f000d007a0c */ /* 0x000fc60004741270 */
[----:B------:R1:W-:Y:S01]  /*62740*/  @P4 STG.E [R8.64], R7 ;  /* 0x0000000708004986 */ /* 0x0003e2000c101908 */
[----:B------:R-:W-:Y:S02]  /*62750*/  IADD3 R13, R28, 0xea, RZ ;  /* 0x000000ea1c0d7810 */ /* 0x000fe40007ffe0ff */
[CC--:B-1----:R-:W-:Y:S02]  /*62760*/  LEA R4, P1, R0.reuse, R2.reuse, 0x2 ;  /* 0x0000000200047211 */ /* 0x0c2fe400078210ff */
[----:B------:R-:W-:Y:S02]  /*62770*/  IADD3 R7, R0, c[0x0][0x198], RZ ;  /* 0x0000660000077a10 */ /* 0x000fe40007ffe0ff */
[----:B------:R-:W-:Y:S02]  /*62780*/  IADD3 R8, R28, 0xec, RZ ;  /* 0x000000ec1c087810 */ /* 0x000fe40007ffe0ff */
[----:B------:R-:W-:Y:S02]  /*62790*/  LEA R6, P6, R7, R2, 0x2 ;  /* 0x0000000207067211 */ /* 0x000fe400078c10ff */
[----:B------:R-:W-:-:S02]  /*627a0*/  LEA.HI.X.SX32 R5, R0, R3, 0x2, P1 ;  /* 0x0000000300057211 */ /* 0x000fc400008f16ff */
[C---:B------:R-:W-:Y:S02]  /*627b0*/  IADD3 R0, R7.reuse, c[0x0][0x198], RZ ;  /* 0x0000660007007a10 */ /* 0x040fe40007ffe0ff */
[----:B------:R-:W-:Y:S02]  /*627c0*/  LEA.HI.X.SX32 R7, R7, R3, 0x2, P6 ;  /* 0x0000000307077211 */ /* 0x000fe400030f16ff */
[----:B------:R-:W-:Y:S02]  /*627d0*/  IADD3 R9, R28, 0xeb, RZ ;  /* 0x000000eb1c097810 */ /* 0x000fe40007ffe0ff */
[----:B------:R-:W-:Y:S02]  /*627e0*/  ISETP.LT.AND P3, PT, R13, c[0x0][0x17c], !P0 ;  /* 0x00005f000d007a0c */ /* 0x000fe40004761270 */
[----:B------:R-:W-:Y:S02]  /*627f0*/  ISETP.LT.AND P1, PT, R8, c[0x0][0x17c], !P0 ;  /* 0x00005f0008007a0c */ /* 0x000fe40004721270 */
[----:B------:R-:W-:-:S02]  /*62800*/  IADD3 R8, R0, c[0x0][0x198], RZ ;  /* 0x0000660000087a10 */ /* 0x000fc40007ffe0ff */
[----:B------:R-:W-:Y:S02]  /*62810*/  ISETP.LT.AND P4, PT, R9, c[0x0][0x17c], !P0 ;  /* 0x00005f0009007a0c */ /* 0x000fe40004781270 */
[----:B------:R-:W-:Y:S01]  /*62820*/  IADD3 R9, R28, 0xee, RZ ;  /* 0x000000ee1c097810 */ /* 0x000fe20007ffe0ff */
[----:B--2---:R1:W-:Y:S04]  /*62830*/  @P2 STG.E [R4.64], R12 ;  /* 0x0000000c04002986 */ /* 0x0043e8000c101908 */
[----:B------:R2:W-:Y:S01]  /*62840*/  @P5 STG.E [R6.64], R21 ;  /* 0x0000001506005986 */ /* 0x0005e2000c101908 */
[-C--:B-1----:R-:W-:Y:S02]  /*62850*/  LEA R4, P2, R0, R2.reuse, 0x2 ;  /* 0x0000000200047211 */ /* 0x082fe400078410ff */
[----:B--2---:R-:W-:Y:S01]  /*62860*/  IADD3 R7, R28, 0xed, RZ ;  /* 0x000000ed1c077810 */ /* 0x004fe20007ffe0ff */
[----:B------:R-:W2:Y:S01]  /*62870*/  LDL.LU R21, [R1+0x7c] ;  /* 0x00007c0001157983 */ /* 0x000ea20000300800 */
[----:B------:R-:W-:-:S02]  /*62880*/  LEA R6, P6, R8, R2, 0x2 ;  /* 0x0000000208067211 */ /* 0x000fc400078c10ff */
[-C--:B------:R-:W-:Y:S02]  /*62890*/  LEA.HI.X.SX32 R5, R0, R3.reuse, 0x2, P2 ;  /* 0x0000000300057211 */ /* 0x080fe400010f16ff */
[----:B------:R-:W-:Y:S02]  /*628a0*/  ISETP.LT.AND P5, PT, R7, c[0x0][0x17c], !P0 ;  /* 0x00005f0007007a0c */ /* 0x000fe400047a1270 */
[C---:B------:R-:W-:Y:S02]  /*628b0*/  LEA.HI.X.SX32 R7, R8.reuse, R3, 0x2, P6 ;  /* 0x0000000308077211 */ /* 0x040fe400030f16ff */
[----:B------:R-:W-:Y:S01]  /*628c0*/  IADD3 R8, R8, c[0x0][0x198], RZ ;  /* 0x0000660008087a10 */ /* 0x000fe20007ffe0ff */
[----:B------:R1:W-:Y:S01]  /*628d0*/  @P3 STG.E [R4.64], R20 ;  /* 0x0000001404003986 */ /* 0x0003e2000c101908 */
[----:B------:R-:W-:-:S03]  /*628e0*/  IADD3 R0, R28, 0xef, RZ ;  /* 0x000000ef1c007810 */ /* 0x000fc60007ffe0ff */
[----:B----4-:R4:W-:Y:S01]  /*628f0*/  @P4 STG.E [R6.64], R17 ;  /* 0x0000001106004986 */ /* 0x0109e2000c101908 */
[----:B------:R-:W-:Y:S02]  /*62900*/  ISETP.LT.AND P4, PT, R0, c[0x0][0x17c], !P0 ;  /* 0x00005f0000007a0c */ /* 0x000fe40004781270 */
[C---:B-1----:R-:W-:Y:S01]  /*62910*/  IADD3 R5, R8.reuse, c[0x0][0x198], RZ ;  /* 0x0000660008057a10 */ /* 0x042fe20007ffe0ff */
[----:B------:R-:W2:Y:S01]  /*62920*/  LDL.LU R20, [R1+0x58] ;  /* 0x0000580001147983 */ /* 0x000ea20000300800 */
[CC--:B----4-:R-:W-:Y:S02]  /*62930*/  LEA R6, P3, R8.reuse, R2.reuse, 0x2 ;  /* 0x0000000208067211 */ /* 0x0d0fe400078610ff */
[C---:B------:R-:W-:Y:S02]  /*62940*/  LEA R4, P6, R5.reuse, R2, 0x2 ;  /* 0x0000000205047211 */ /* 0x040fe400078c10ff */
[----:B------:R-:W-:Y:S02]  /*62950*/  LEA.HI.X.SX32 R7, R8, R3, 0x2, P3 ;  /* 0x0000000308077211 */ /* 0x000fe400018f16ff */
[----:B------:R-:W-:-:S02]  /*62960*/  IADD3 R0, R5, c[0x0][0x198], RZ ;  /* 0x0000660005007a10 */ /* 0x000fc40007ffe0ff */
[-C--:B------:R-:W-:Y:S02]  /*62970*/  LEA.HI.X.SX32 R5, R5, R3.reuse, 0x2, P6 ;  /* 0x0000000305057211 */ /* 0x080fe400030f16ff */
[----:B------:R-:W-:Y:S01]  /*62980*/  ISETP.LT.AND P2, PT, R9, c[0x0][0x17c], !P0 ;  /* 0x00005f0009007a0c */ /* 0x000fe20004741270 */
[----:B------:R-:W-:Y:S04]  /*62990*/  @P1 STG.E [R6.64], R16 ;  /* 0x0000001006001986 */ /* 0x000fe8000c101908 */
[----:B---3--:R1:W-:Y:S02]  /*629a0*/  @P5 STG.E [R4.64], R29 ;  /* 0x0000001d04005986 */ /* 0x0083e4000c101908 */
[C---:B-1----:R-:W-:Y:S02]  /*629b0*/  LEA R4, P1, R0.reuse, R2, 0x2 ;  /* 0x0000000200047211 */ /* 0x042fe400078210ff */
[----:B------:R-:W3:Y:S02]  /*629c0*/  LDL.LU R29, [R1+0x5c] ;  /* 0x00005c00011d7983 */ /* 0x000ee40000300800 */
[----:B------:R-:W-:-:S05]  /*629d0*/  LEA.HI.X.SX32 R5, R0, R3, 0x2, P1 ;  /* 0x0000000300057211 */ /* 0x000fca00008f16ff */
[----:B------:R1:W-:Y:S04]  /*629e0*/  @P2 STG.E [R4.64], R10 ;  /* 0x0000000a04002986 */ /* 0x0003e8000c101908 */
[----:B-1----:R-:W4:Y:S01]  /*629f0*/  LDL.LU R5, [R1+0x78] ;  /* 0x0000780001057983 */ /* 0x002f220000300800 */
[----:B------:R-:W-:Y:S02]  /*62a00*/  IADD3 R8, R0, c[0x0][0x198], RZ ;  /* 0x0000660000087a10 */ /* 0x000fe40007ffe0ff */
[----:B------:R-:W-:Y:S02]  /*62a10*/  IADD3 R9, R28, 0xf0, RZ ;  /* 0x000000f01c097810 */ /* 0x000fe40007ffe0ff */
[----:B------:R-:W-:Y:S02]  /*62a20*/  LEA R6, P6, R8, R2, 0x2 ;  /* 0x0000000208067211 */ /* 0x000fe400078c10ff */
[----:B------:R-:W-:-:S02]  /*62a30*/  ISETP.LT.AND P3, PT, R9, c[0x0][0x17c], !P0 ;  /* 0x00005f0009007a0c */ /* 0x000fc40004761270 */
[C---:B------:R-:W-:Y:S02]  /*62a40*/  LEA.HI.X.SX32 R7, R8.reuse, R3, 0x2, P6 ;  /* 0x0000000308077211 */ /* 0x040fe400030f16ff */
[----:B------:R-:W-:Y:S02]  /*62a50*/  IADD3 R8, R8, c[0x0][0x198], RZ ;  /* 0x0000660008087a10 */ /* 0x000fe40007ffe0ff */
[C---:B------:R-:W-:Y:S02]  /*62a60*/  IADD3 R12, R28.reuse, 0xf1, RZ ;  /* 0x000000f11c0c7810 */ /* 0x040fe40007ffe0ff */
[C---:B------:R-:W-:Y:S02]  /*62a70*/  IADD3 R9, R28.reuse, 0xf2, RZ ;  /* 0x000000f21c097810 */ /* 0x040fe40007ffe0ff */
[----:B------:R-:W-:Y:S02]  /*62a80*/  IADD3 R0, R28, 0xf3, RZ ;  /* 0x000000f31c007810 */ /* 0x000fe40007ffe0ff */
[----:B------:R-:W-:Y:S01]  /*62a90*/  IADD3 R13, R8, c[0x0][0x198], RZ ;  /* 0x00006600080d7a10 */ /* 0x000fe20007ffe0ff */
[----:B------:R1:W-:Y:S01]  /*62aa0*/  @P4 STG.E [R6.64], R11 ;  /* 0x0000000b06004986 */ /* 0x0003e2000c101908 */
[----:B------:R-:W-:-:S02]  /*62ab0*/  ISETP.LT.AND P5, PT, R12, c[0x0][0x17c], !P0 ;  /* 0x00005f000c007a0c */ /* 0x000fc400047a1270 */
[-C--:B------:R-:W-:Y:S02]  /*62ac0*/  LEA R16, P2, R8, R2.reuse, 0x2 ;  /* 0x0000000208107211 */ /* 0x080fe400078410ff */
[----:B------:R-:W-:Y:S02]  /*62ad0*/  ISETP.LT.AND P1, PT, R9, c[0x0][0x17c], !P0 ;  /* 0x00005f0009007a0c */ /* 0x000fe40004721270 */
[----:B------:R-:W-:Y:S02]  /*62ae0*/  IADD3 R9, R28, 0xf4, RZ ;  /* 0x000000f41c097810 */ /* 0x000fe40007ffe0ff */
[----:B------:R-:W-:Y:S02]  /*62af0*/  ISETP.LT.AND P4, PT, R0, c[0x0][0x17c], !P0 ;  /* 0x00005f0000007a0c */ /* 0x000fe40004781270 */
[C---:B------:R-:W-:Y:S02]  /*62b00*/  IADD3 R0, R13.reuse, c[0x0][0x198], RZ ;  /* 0x000066000d007a10 */ /* 0x040fe40007ffe0ff */
[----:B------:R-:W-:-:S02]  /*62b10*/  LEA R12, P6, R13, R2, 0x2 ;  /* 0x000000020d0c7211 */ /* 0x000fc400078c10ff */
[-C--:B------:R-:W-:Y:S02]  /*62b20*/  LEA.HI.X.SX32 R17, R8, R3.reuse, 0x2, P2 ;  /* 0x0000000308117211 */ /* 0x080fe400010f16ff */
[----:B------:R-:W-:Y:S02]  /*62b30*/  ISETP.LT.AND P2, PT, R9, c[0x0][0x17c], !P0 ;  /* 0x00005f0009007a0c */ /* 0x000fe40004741270 */
[----:B------:R-:W-:Y:S02]  /*62b40*/  IADD3 R9, R0, c[0x0][0x198], RZ ;  /* 0x0000660000097a10 */ /* 0x000fe40007ffe0ff */
[----:B------:R-:W-:Y:S02]  /*62b50*/  LEA.HI.X.SX32 R13, R13, R3, 0x2, P6 ;  /* 0x000000030d0d7211 */ /* 0x000fe400030f16ff */
[----:B-1----:R-:W-:Y:S02]  /*62b60*/  IADD3 R7, R28, 0xf5, RZ ;  /* 0x000000f51c077810 */ /* 0x002fe40007ffe0ff */
[-C--:B------:R-:W-:Y:S01]  /*62b70*/  LEA R6, P6, R9, R2.reuse, 0x2 ;  /* 0x0000000209067211 */ /* 0x080fe200078c10ff */
[----:B----4-:R1:W-:Y:S01]  /*62b80*/  @P3 STG.E [R16.64], R5 ;  /* 0x0000000510003986 */ /* 0x0103e2000c101908 */
[----:B------:R-:W-:-:S03]  /*62b90*/  LEA R4, P3, R0, R2, 0x2 ;  /* 0x0000000200047211 */ /* 0x000fc600078610ff */
[----:B--2---:R-:W-:Y:S01]  /*62ba0*/  @P5 STG.E [R12.64], R21 ;  /* 0x000000150c005986 */ /* 0x004fe2000c101908 */
[----:B------:R-:W-:Y:S02]  /*62bb0*/  ISETP.LT.AND P5, PT, R7, c[0x0][0x17c], !P0 ;  /* 0x00005f0007007a0c */ /* 0x000fe400047a1270 */
[-C--:B------:R-:W-:Y:S02]  /*62bc0*/  LEA.HI.X.SX32 R7, R9, R3.reuse, 0x2, P6 ;  /* 0x0000000309077211 */ /* 0x080fe400030f16ff */
[----:B-1----:R-:W-:-:S05]  /*62bd0*/  LEA.HI.X.SX32 R5, R0, R3, 0x2, P3 ;  /* 0x0000000300057211 */ /* 0x002fca00018f16ff */
[----:B------:R1:W-:Y:S04]  /*62be0*/  @P1 STG.E [R4.64], R20 ;  /* 0x0000001404001986 */ /* 0x0003e8000c101908 */
[----:B---3--:R2:W-:Y:S04]  /*62bf0*/  @P4 STG.E [R6.64], R29 ;  /* 0x0000001d06004986 */ /* 0x0085e8000c101908 */
[----:B-1----:R-:W3:Y:S04]  /*62c00*/  LDL.LU R20, [R1+0x48] ;  /* 0x0000480001147983 */ /* 0x002ee80000300800 */
[----:B--2---:R-:W2:Y:S01]  /*62c10*/  LDL.LU R29, [R1+0x4c] ;  /* 0x00004c00011d7983 */ /* 0x004ea20000300800 */
[----:B------:R-:W-:-:S02]  /*62c20*/  IADD3 R9, R9, c[0x0][0x198], RZ ;  /* 0x0000660009097a10 */ /* 0x000fc40007ffe0ff */
[----:B------:R-:W-:Y:S02]  /*62c30*/  IADD3 R8, R28, 0xf6, RZ ;  /* 0x000000f61c087810 */ /* 0x000fe40007ffe0ff */
[C---:B------:R-:W-:Y:S02]  /*62c40*/  IADD3 R12, R9.reuse, c[0x0][0x198], RZ ;  /* 0x00006600090c7a10 */ /* 0x040fe40007ffe0ff */
[----:B------:R-:W-:Y:S02]  /*62c50*/  ISETP.LT.AND P3, PT, R8, c[0x0][0x17c], !P0 ;  /* 0x00005f0008007a0c */ /* 0x000fe40004761270 */
[-C--:B------:R-:W-:Y:S02]  /*62c60*/  LEA R8, P1, R9, R2.reuse, 0x2 ;  /* 0x0000000209087211 */ /* 0x080fe400078210ff */
[----:B------:R-:W-:Y:S02]  /*62c70*/  IADD3 R11, R28, 0xf7, RZ ;  /* 0x000000f71c0b7810 */ /* 0x000fe40007ffe0ff */
[----:B------:R-:W-:-:S02]  /*62c80*/  LEA R10, P6, R12, R2, 0x2 ;  /* 0x000000020c0a7211 */ /* 0x000fc400078c10ff */
[-C--:B------:R-:W-:Y:S02]  /*62c90*/  LEA.HI.X.SX32 R9, R9, R3.reuse, 0x2, P1 ;  /* 0x0000000309097211 */ /* 0x080fe400008f16ff */
[C---:B------:R-:W-:Y:S02]  /*62ca0*/  IADD3 R13, R12.reuse, c[0x0][0x198], RZ ;  /* 0x000066000c0d7a10 */ /* 0x040fe40007ffe0ff */
[----:B------:R-:W-:Y:S02]  /*62cb0*/  ISETP.LT.AND P4, PT, R11, c[0x0][0x17c], !P0 ;  /* 0x00005f000b007a0c */ /* 0x000fe40004781270 */
[----:B------:R-:W-:Y:S01]  /*62cc0*/  LEA.HI.X.SX32 R11, R12, R3, 0x2, P6 ;  /* 0x000000030c0b7211 */ /* 0x000fe200030f16ff */
[----:B------:R-:W-:Y:S01]  /*62cd0*/  @P2 STG.E [R8.64], R26 ;  /* 0x0000001a08002986 */ /* 0x000fe2000c101908 */
[C---:B------:R-:W-:Y:S02]  /*62ce0*/  IADD3 R12, R13.reuse, c[0x0][0x198], RZ ;  /* 0x000066000d0c7a10 */ /* 0x040fe40007ffe0ff */
[----:B------:R-:W-:Y:S01]  /*62cf0*/  LEA R6, P2, R13, R2, 0x2 ;  /* 0x000000020d067211 */ /* 0x000fe200078410ff */
[----:B------:R1:W-:Y:S01]  /*62d00*/  @P5 STG.E [R10.64], R27 ;  /* 0x0000001b0a005986 */ /* 0x0003e2000c101908 */
[----:B------:R-:W-:-:S02]  /*62d10*/  IADD3 R5, R28, 0xf9, RZ ;  /* 0x000000f91c057810 */ /* 0x000fc40007ffe0ff */
[CC--:B------:R-:W-:Y:S02]  /*62d20*/  LEA R4, P5, R12.reuse, R2.reuse, 0x2 ;  /* 0x000000020c047211 */ /* 0x0c0fe400078a10ff */
[-C--:B------:R-:W-:Y:S02]  /*62d30*/  LEA.HI.X.SX32 R7, R13, R3.reuse, 0x2, P2 ;  /* 0x000000030d077211 */ /* 0x080fe400010f16ff */
[----:B------:R-:W-:Y:S02]  /*62d40*/  ISETP.LT.AND P2, PT, R5, c[0x0][0x17c], !P0 ;  /* 0x00005f0005007a0c */ /* 0x000fe40004741270 */
[C---:B------:R-:W-:Y:S02]  /*62d50*/  LEA.HI.X.SX32 R5, R12.reuse, R3, 0x2, P5 ;  /* 0x000000030c057211 */ /* 0x040fe400028f16ff */
[----:B------:R-:W-:Y:S02]  /*62d60*/  IADD3 R12, R12, c[0x0][0x198], RZ ;  /* 0x000066000c0c7a10 */ /* 0x000fe40007ffe0ff */
[----:B------:R-:W-:Y:S01]  /*62d70*/  IADD3 R0, R28, 0xf8, RZ ;  /* 0x000000f81c007810 */ /* 0x000fe20007ffe0ff */
[----:B------:R4:W-:Y:S01]  /*62d80*/  @P3 STG.E [R6.64], R14 ;  /* 0x0000000e06003986 */ /* 0x0009e2000c101908 */
[----:B-1----:R-:W-:-:S02]  /*62d90*/  LEA R10, P3, R12, R2, 0x2 ;  /* 0x000000020c0a7211 */ /* 0x002fc400078610ff */
[----:B------:R-:W-:Y:S02]  /*62da0*/  ISETP.LT.AND P1, PT, R0, c[0x0][0x17c], !P0 ;  /* 0x00005f0000007a0c */ /* 0x000fe40004721270 */
[----:B------:R-:W-:Y:S02]  /*62db0*/  IADD3 R13, R12, c[0x0][0x198], RZ ;  /* 0x000066000c0d7a10 */ /* 0x000fe40007ffe0ff */
[----:B------:R-:W-:Y:S02]  /*62dc0*/  IADD3 R0, R28, 0xfa, RZ ;  /* 0x000000fa1c007810 */ /* 0x000fe40007ffe0ff */
[----:B------:R-:W-:Y:S02]  /*62dd0*/  LEA.HI.X.SX32 R11, R12, R3, 0x2, P3 ;  /* 0x000000030c0b7211 */ /* 0x000fe400018f16ff */
[----:B------:R-:W-:Y:S02]  /*62de0*/  IADD3 R9, R28, 0xfb, RZ ;  /* 0x000000fb1c097810 */ /* 0x000fe40007ffe0ff */
[----:B------:R-:W-:-:S02]  /*62df0*/  IADD3 R12, R13, c[0x0][0x198], RZ ;  /* 0x000066000d0c7a10 */ /* 0x000fc40007ffe0ff */
[----:B------:R-:W-:Y:S02]  /*62e00*/  ISETP.LT.AND P5, PT, R0, c[0x0][0x17c], !P0 ;  /* 0x00005f0000007a0c */ /* 0x000fe400047a1270 */
[----:B------:R-:W-:Y:S01]  /*62e10*/  LEA R8, P6, R13, R2, 0x2 ;  /* 0x000000020d087211 */ /* 0x000fe200078c10ff */
[----:B------:R1:W-:Y:S01]  /*62e20*/  @P4 STG.E [R4.64], R15 ;  /* 0x0000000f04004986 */ /* 0x0003e2000c101908 */
[----:B------:R-:W-:Y:S02]  /*62e30*/  IADD3 R0, R28, 0xfc, RZ ;  /* 0x000000fc1c007810 */ /* 0x000fe40007ffe0ff */
[----:B------:R-:W-:Y:S02]  /*62e40*/  ISETP.LT.AND P4, PT, R9, c[0x0][0x17c], !P0 ;  /* 0x00005f0009007a0c */ /* 0x000fe40004781270 */
[----:B----4-:R-:W-:Y:S02]  /*62e50*/  IADD3 R7, R12, c[0x0][0x198], RZ ;  /* 0x000066000c077a10 */ /* 0x010fe40007ffe0ff */
[----:B------:R-:W-:-:S02]  /*62e60*/  LEA.HI.X.SX32 R9, R13, R3, 0x2, P6 ;  /* 0x000000030d097211 */ /* 0x000fc400030f16ff */
[----:B------:R-:W-:Y:S02]  /*62e70*/  ISETP.LT.AND P3, PT, R0, c[0x0][0x17c], !P0 ;  /* 0x00005f0000007a0c */ /* 0x000fe40004761270 */
[----:B------:R-:W-:Y:S02]  /*62e80*/  IADD3 R0, R28, 0xfd, RZ ;  /* 0x000000fd1c007810 */ /* 0x000fe40007ffe0ff */
[C---:B------:R-:W-:Y:S02]  /*62e90*/  IADD3 R13, R7.reuse, c[0x0][0x198], RZ ;  /* 0x00006600070d7a10 */ /* 0x040fe40007ffe0ff */
[----:B------:R-:W-:-:S04]  /*62ea0*/  LEA R6, P6, R7, R2, 0x2 ;  /* 0x0000000207067211 */ /* 0x000fc800078c10ff */
[----:B------:R-:W-:Y:S02]  /*62eb0*/  LEA.HI.X.SX32 R7, R7, R3, 0x2, P6 ;  /* 0x0000000307077211 */ /* 0x000fe400030f16ff */
[----:B-1----:R-:W-:Y:S01]  /*62ec0*/  IADD3 R15, R28, 0xfe, RZ ;  /* 0x000000fe1c0f7810 */ /* 0x002fe20007ffe0ff */
[----:B---3--:R1:W-:Y:S01]  /*62ed0*/  @P1 STG.E [R10.64], R20 ;  /* 0x000000140a001986 */ /* 0x0083e2000c101908 */
[----:B------:R-:W-:-:S03]  /*62ee0*/  LEA R4, P1, R12, R2, 0x2 ;  /* 0x000000020c047211 */ /* 0x000fc600078210ff */
[----:B--2---:R2:W-:Y:S01]  /*62ef0*/  @P2 STG.E [R8.64], R29 ;  /* 0x0000001d08002986 */ /* 0x0045e2000c101908 */
[----:B------:R-:W-:Y:S02]  /*62f00*/  ISETP.LT.AND P2, PT, R0, c[0x0][0x17c], !P0 ;  /* 0x00005f0000007a0c */ /* 0x000fe40004741270 */
[C---:B------:R-:W-:Y:S02]  /*62f10*/  IADD3 R0, R13.reuse, c[0x0][0x198], RZ ;  /* 0x000066000d007a10 */ /* 0x040fe40007ffe0ff */
[----:B------:R-:W-:Y:S02]  /*62f20*/  LEA.HI.X.SX32 R5, R12, R3, 0x2, P1 ;  /* 0x000000030c057211 */ /* 0x000fe400008f16ff */
[CC--:B------:R-:W-:Y:S02]  /*62f30*/  LEA R12, P6, R0.reuse, R2.reuse, 0x2 ;  /* 0x00000002000c7211 */ /* 0x0c0fe400078c10ff */
[----:B-1----:R-:W-:Y:S02]  /*62f40*/  LEA R10, P1, R13, R2, 0x2 ;  /* 0x000000020d0a7211 */ /* 0x002fe400078210ff */
[----:B--2---:R-:W-:-:S02]  /*62f50*/  IADD3 R9, R0, c[0x0][0x198], RZ ;  /* 0x0000660000097a10 */ /* 0x004fc40007ffe0ff */
[-C--:B------:R-:W-:Y:S02]  /*62f60*/  LEA.HI.X.SX32 R11, R13, R3.reuse, 0x2, P1 ;  /* 0x000000030d0b7211 */ /* 0x080fe400008f16ff */
[----:B------:R-:W-:Y:S02]  /*62f70*/  LEA.HI.X.SX32 R13, R0, R3, 0x2, P6 ;  /* 0x00000003000d7211 */ /* 0x000fe400030f16ff */
[----:B------:R-:W-:Y:S02]  /*62f80*/  IADD3 R0, R28, 0xff, RZ ;  /* 0x000000ff1c007810 */ /* 0x000fe40007ffe0ff */
[----:B------:R-:W-:Y:S02]  /*62f90*/  ISETP.LT.AND P1, PT, R15, c[0x0][0x17c], !P0 ;  /* 0x00005f000f007a0c */ /* 0x000fe40004721270 */
[----:B------:R-:W-:Y:S02]  /*62fa0*/  ISETP.LT.AND P0, PT, R0, c[0x0][0x17c], !P0 ;  /* 0x00005f0000007a0c */ /* 0x000fe40004701270 */
[----:B------:R-:W-:-:S02]  /*62fb0*/  LEA R8, P6, R9, R2, 0x2 ;  /* 0x0000000209087211 */ /* 0x000fc400078c10ff */
[C---:B------:R-:W-:Y:S01]  /*62fc0*/  IADD3 R14, R9.reuse, c[0x0][0x198], RZ ;  /* 0x00006600090e7a10 */ /* 0x040fe20007ffe0ff */
[----:B------:R1:W-:Y:S01]  /*62fd0*/  @P5 STG.E [R4.64], R25 ;  /* 0x0000001904005986 */ /* 0x0003e2000c101908 */
[----:B------:R-:W-:-:S03]  /*62fe0*/  LEA.HI.X.SX32 R9, R9, R3, 0x2, P6 ;  /* 0x0000000309097211 */ /* 0x000fc600030f16ff */
[----:B------:R1:W-:Y:S01]  /*62ff0*/  @P4 STG.E [R6.64], R24 ;  /* 0x0000001806004986 */ /* 0x0003e2000c101908 */
[----:B------:R-:W-:-:S03]  /*63000*/  LEA R2, P6, R14, R2, 0x2 ;  /* 0x000000020e027211 */ /* 0x000fc600078c10ff */
[----:B------:R1:W-:Y:S04]  /*63010*/  @P3 STG.E [R10.64], R18 ;  /* 0x000000120a003986 */ /* 0x0003e8000c101908 */
[----:B------:R1:W-:Y:S01]  /*63020*/  @P2 STG.E [R12.64], R19 ;  /* 0x000000130c002986 */ /* 0x0003e2000c101908 */
[----:B------:R-:W-:-:S03]  /*63030*/  LEA.HI.X.SX32 R3, R14, R3, 0x2, P6 ;  /* 0x000000030e037211 */ /* 0x000fc600030f16ff */
[----:B------:R1:W-:Y:S01]  /*63040*/  @P1 STG.E [R8.64], R22 ;  /* 0x0000001608001986 */ /* 0x0003e2000c101908 */
[----:B------:R-:W-:Y:S05]  /*63050*/  @!P0 EXIT ;  /* 0x000000000000894d */ /* 0x000fea0003800000 */
[----:B------:R-:W-:Y:S01]  /*63060*/  STG.E [R2.64], R23 ;  /* 0x0000001702007986 */ /* 0x000fe2000c101908 */
[----:B------:R-:W-:Y:S05]  /*63070*/  EXIT ;  /* 0x000000000000794d */ /* 0x000fea0003800000 */
.L_x_2:
[----:B------:R-:W-:-:S00]  /*63080*/  BRA `(.L_x_2) ;  /* 0xfffffff000007947 */ /* 0x000fc0000383ffff */
[----:B------:R-:W-:-:S00]  /*63090*/  NOP ;  /* 0x0000000000007918 */ /* 0x000fc00000000000 */
        /* <DEDUP_REMOVED lines=14> */
.L_x_3:


//--------------------- .nv.shared.matmul_kernel  --------------------------
	.section	.nv.shared.matmul_kernel,"aw",@nobits
	.sectionflags	@""
	.align	16
